//
// Generated by NVIDIA NVVM Compiler
//
// Compiler Build ID: CL-36424714
// Cuda compilation tools, release 13.0, V13.0.88
// Based on NVVM 20.0.0
//

.version 9.0
.target sm_100
.address_size 64

	// .globl	_ZN3cub18CUB_300001_SM_10006detail11EmptyKernelIvEEvv
// _ZZN3cub18CUB_300001_SM_10006detail4scan16DeviceScanKernelINS2_10policy_hubIiiij9left_compE10Policy1000EN6thrust24THRUST_300001_SM_1000_NS6detail15normal_iteratorINS9_10device_ptrIiEEEESE_NS0_13ScanTileStateIiLb1EEES5_NS0_8NullTypeEjiLb0ESH_EEvT0_T1_T2_iT3_T4_T5_E12temp_storage has been demoted
// _ZZN3cub18CUB_300001_SM_10006detail4scan16DeviceScanKernelINS2_10policy_hubIiiim9left_compE10Policy1000EN6thrust24THRUST_300001_SM_1000_NS6detail15normal_iteratorINS9_10device_ptrIiEEEESE_NS0_13ScanTileStateIiLb1EEES5_NS0_8NullTypeEmiLb0ESH_EEvT0_T1_T2_iT3_T4_T5_E12temp_storage has been demoted
// _ZZN3cub18CUB_300001_SM_10006detail6reduce28DeviceReduceSingleTileKernelINS2_10policy_hubIijN4cuda3__47maximumIiEEE10Policy1000EN6thrust24THRUST_300001_SM_1000_NS6detail15normal_iteratorINSC_10device_ptrIiEEEEPijS8_iiNS5_3std3__410__identityEEEvT0_T1_T2_T3_T4_T6_E12temp_storage has been demoted
// _ZZN3cub18CUB_300001_SM_10006detail6reduce18DeviceReduceKernelINS2_10policy_hubIijN4cuda3__47maximumIiEEE10Policy1000EN6thrust24THRUST_300001_SM_1000_NS6detail15normal_iteratorINSC_10device_ptrIiEEEEjS8_iNS5_3std3__410__identityEEEvT0_PT3_T1_NS0_13GridEvenShareISO_EET2_T4_E12temp_storage has been demoted
// _ZZN3cub18CUB_300001_SM_10006detail6reduce28DeviceReduceSingleTileKernelINS2_10policy_hubIijN4cuda3__47maximumIiEEE10Policy1000EPiSB_iS8_iiNS5_3std3__410__identityEEEvT0_T1_T2_T3_T4_T6_E12temp_storage has been demoted
// _ZZN3cub18CUB_300001_SM_10006detail6reduce28DeviceReduceSingleTileKernelINS2_10policy_hubIiyN4cuda3__47maximumIiEEE10Policy1000EN6thrust24THRUST_300001_SM_1000_NS6detail15normal_iteratorINSC_10device_ptrIiEEEEPiyS8_iiNS5_3std3__410__identityEEEvT0_T1_T2_T3_T4_T6_E12temp_storage has been demoted
// _ZZN3cub18CUB_300001_SM_10006detail6reduce18DeviceReduceKernelINS2_10policy_hubIiyN4cuda3__47maximumIiEEE10Policy1000EN6thrust24THRUST_300001_SM_1000_NS6detail15normal_iteratorINSC_10device_ptrIiEEEEyS8_iNS5_3std3__410__identityEEEvT0_PT3_T1_NS0_13GridEvenShareISO_EET2_T4_E12temp_storage has been demoted
// _ZZN3cub18CUB_300001_SM_10006detail6reduce28DeviceReduceSingleTileKernelINS2_10policy_hubIiyN4cuda3__47maximumIiEEE10Policy1000EPiSB_iS8_iiNS5_3std3__410__identityEEEvT0_T1_T2_T3_T4_T6_E12temp_storage has been demoted
.global .align 1 .b8 _ZN30_INTERNAL_8ddda7b6_4_k_cu_main4cuda3std3__45__cpo5beginE[1];
.global .align 1 .b8 _ZN30_INTERNAL_8ddda7b6_4_k_cu_main4cuda3std3__45__cpo3endE[1];
.global .align 1 .b8 _ZN30_INTERNAL_8ddda7b6_4_k_cu_main4cuda3std3__45__cpo6cbeginE[1];
.global .align 1 .b8 _ZN30_INTERNAL_8ddda7b6_4_k_cu_main4cuda3std3__45__cpo4cendE[1];
.global .align 1 .b8 _ZN30_INTERNAL_8ddda7b6_4_k_cu_main4cuda3std3__45__cpo6rbeginE[1];
.global .align 1 .b8 _ZN30_INTERNAL_8ddda7b6_4_k_cu_main4cuda3std3__45__cpo4rendE[1];
.global .align 1 .b8 _ZN30_INTERNAL_8ddda7b6_4_k_cu_main4cuda3std3__45__cpo7crbeginE[1];
.global .align 1 .b8 _ZN30_INTERNAL_8ddda7b6_4_k_cu_main4cuda3std3__45__cpo5crendE[1];
.global .align 1 .b8 _ZN30_INTERNAL_8ddda7b6_4_k_cu_main4cuda3std3__432_GLOBAL__N__8ddda7b6_4_k_cu_main6ignoreE[1];
.global .align 1 .b8 _ZN30_INTERNAL_8ddda7b6_4_k_cu_main4cuda3std3__419piecewise_constructE[1];
.global .align 1 .b8 _ZN30_INTERNAL_8ddda7b6_4_k_cu_main4cuda3std3__48in_placeE[1];
.global .align 1 .b8 _ZN30_INTERNAL_8ddda7b6_4_k_cu_main4cuda3std3__420unreachable_sentinelE[1];
.global .align 1 .b8 _ZN30_INTERNAL_8ddda7b6_4_k_cu_main4cuda3std3__47nulloptE[1];
.global .align 1 .b8 _ZN30_INTERNAL_8ddda7b6_4_k_cu_main4cuda3std3__48unexpectE[1];
.global .align 1 .b8 _ZN30_INTERNAL_8ddda7b6_4_k_cu_main4cuda3std6ranges3__45__cpo4swapE[1];
.global .align 1 .b8 _ZN30_INTERNAL_8ddda7b6_4_k_cu_main4cuda3std6ranges3__45__cpo9iter_moveE[1];
.global .align 1 .b8 _ZN30_INTERNAL_8ddda7b6_4_k_cu_main4cuda3std6ranges3__45__cpo5beginE[1];
.global .align 1 .b8 _ZN30_INTERNAL_8ddda7b6_4_k_cu_main4cuda3std6ranges3__45__cpo3endE[1];
.global .align 1 .b8 _ZN30_INTERNAL_8ddda7b6_4_k_cu_main4cuda3std6ranges3__45__cpo6cbeginE[1];
.global .align 1 .b8 _ZN30_INTERNAL_8ddda7b6_4_k_cu_main4cuda3std6ranges3__45__cpo4cendE[1];
.global .align 1 .b8 _ZN30_INTERNAL_8ddda7b6_4_k_cu_main4cuda3std6ranges3__45__cpo7advanceE[1];
.global .align 1 .b8 _ZN30_INTERNAL_8ddda7b6_4_k_cu_main4cuda3std6ranges3__45__cpo9iter_swapE[1];
.global .align 1 .b8 _ZN30_INTERNAL_8ddda7b6_4_k_cu_main4cuda3std6ranges3__45__cpo4nextE[1];
.global .align 1 .b8 _ZN30_INTERNAL_8ddda7b6_4_k_cu_main4cuda3std6ranges3__45__cpo4prevE[1];
.global .align 1 .b8 _ZN30_INTERNAL_8ddda7b6_4_k_cu_main4cuda3std6ranges3__45__cpo4dataE[1];
.global .align 1 .b8 _ZN30_INTERNAL_8ddda7b6_4_k_cu_main4cuda3std6ranges3__45__cpo5cdataE[1];
.global .align 1 .b8 _ZN30_INTERNAL_8ddda7b6_4_k_cu_main4cuda3std6ranges3__45__cpo4sizeE[1];
.global .align 1 .b8 _ZN30_INTERNAL_8ddda7b6_4_k_cu_main4cuda3std6ranges3__45__cpo5ssizeE[1];
.global .align 1 .b8 _ZN30_INTERNAL_8ddda7b6_4_k_cu_main4cuda3std6ranges3__45__cpo8distanceE[1];
.global .align 1 .b8 _ZN30_INTERNAL_8ddda7b6_4_k_cu_main6thrust24THRUST_300001_SM_1000_NS8cuda_cub3parE[1];
.global .align 1 .b8 _ZN30_INTERNAL_8ddda7b6_4_k_cu_main6thrust24THRUST_300001_SM_1000_NS8cuda_cub10par_nosyncE[1];
.global .align 1 .b8 _ZN30_INTERNAL_8ddda7b6_4_k_cu_main6thrust24THRUST_300001_SM_1000_NS6system6detail10sequential3seqE[1];
.global .align 1 .b8 _ZN30_INTERNAL_8ddda7b6_4_k_cu_main6thrust24THRUST_300001_SM_1000_NS12placeholders2_1E[1];
.global .align 1 .b8 _ZN30_INTERNAL_8ddda7b6_4_k_cu_main6thrust24THRUST_300001_SM_1000_NS12placeholders2_2E[1];
.global .align 1 .b8 _ZN30_INTERNAL_8ddda7b6_4_k_cu_main6thrust24THRUST_300001_SM_1000_NS12placeholders2_3E[1];
.global .align 1 .b8 _ZN30_INTERNAL_8ddda7b6_4_k_cu_main6thrust24THRUST_300001_SM_1000_NS12placeholders2_4E[1];
.global .align 1 .b8 _ZN30_INTERNAL_8ddda7b6_4_k_cu_main6thrust24THRUST_300001_SM_1000_NS12placeholders2_5E[1];
.global .align 1 .b8 _ZN30_INTERNAL_8ddda7b6_4_k_cu_main6thrust24THRUST_300001_SM_1000_NS12placeholders2_6E[1];
.global .align 1 .b8 _ZN30_INTERNAL_8ddda7b6_4_k_cu_main6thrust24THRUST_300001_SM_1000_NS12placeholders2_7E[1];
.global .align 1 .b8 _ZN30_INTERNAL_8ddda7b6_4_k_cu_main6thrust24THRUST_300001_SM_1000_NS12placeholders2_8E[1];
.global .align 1 .b8 _ZN30_INTERNAL_8ddda7b6_4_k_cu_main6thrust24THRUST_300001_SM_1000_NS12placeholders2_9E[1];
.global .align 1 .b8 _ZN30_INTERNAL_8ddda7b6_4_k_cu_main6thrust24THRUST_300001_SM_1000_NS12placeholders3_10E[1];
.global .align 1 .b8 _ZN30_INTERNAL_8ddda7b6_4_k_cu_main6thrust24THRUST_300001_SM_1000_NS3seqE[1];

.visible .entry _ZN3cub18CUB_300001_SM_10006detail11EmptyKernelIvEEvv()
{


	ret;

}
	// .globl	_ZN3cub18CUB_300001_SM_10006detail8for_each13static_kernelINS2_12policy_hub_t12policy_500_tEmN6thrust24THRUST_300001_SM_1000_NS8cuda_cub20__uninitialized_fill7functorINS7_10device_ptrIcEEcEEEEvT0_T1_
.visible .entry _ZN3cub18CUB_300001_SM_10006detail8for_each13static_kernelINS2_12policy_hub_t12policy_500_tEmN6thrust24THRUST_300001_SM_1000_NS8cuda_cub20__uninitialized_fill7functorINS7_10device_ptrIcEEcEEEEvT0_T1_(
	.param .u64 _ZN3cub18CUB_300001_SM_10006detail8for_each13static_kernelINS2_12policy_hub_t12policy_500_tEmN6thrust24THRUST_300001_SM_1000_NS8cuda_cub20__uninitialized_fill7functorINS7_10device_ptrIcEEcEEEEvT0_T1__param_0,
	.param .align 8 .b8 _ZN3cub18CUB_300001_SM_10006detail8for_each13static_kernelINS2_12policy_hub_t12policy_500_tEmN6thrust24THRUST_300001_SM_1000_NS8cuda_cub20__uninitialized_fill7functorINS7_10device_ptrIcEEcEEEEvT0_T1__param_1[16]
)
.maxntid 256
{
	.reg .pred 	%p<4>;
	.reg .b16 	%rs<10>;
	.reg .b32 	%r<15>;
	.reg .b64 	%rd<14>;

	ld.param.u32 	%r7, [_ZN3cub18CUB_300001_SM_10006detail8for_each13static_kernelINS2_12policy_hub_t12policy_500_tEmN6thrust24THRUST_300001_SM_1000_NS8cuda_cub20__uninitialized_fill7functorINS7_10device_ptrIcEEcEEEEvT0_T1__param_1+8];
	bfe.u32 	%r11, %r7, 0, 8;
	cvt.u16.u32 	%rs2, %r11;
	ld.param.u64 	%rd4, [_ZN3cub18CUB_300001_SM_10006detail8for_each13static_kernelINS2_12policy_hub_t12policy_500_tEmN6thrust24THRUST_300001_SM_1000_NS8cuda_cub20__uninitialized_fill7functorINS7_10device_ptrIcEEcEEEEvT0_T1__param_1];
	ld.param.u64 	%rd5, [_ZN3cub18CUB_300001_SM_10006detail8for_each13static_kernelINS2_12policy_hub_t12policy_500_tEmN6thrust24THRUST_300001_SM_1000_NS8cuda_cub20__uninitialized_fill7functorINS7_10device_ptrIcEEcEEEEvT0_T1__param_0];
	mov.u32 	%r12, %ctaid.x;
	mul.wide.u32 	%rd1, %r12, 512;
	sub.s64 	%rd2, %rd5, %rd1;
	setp.lt.u64 	%p1, %rd2, 512;
	@%p1 bra 	$L__BB1_2;
	mov.u32 	%r14, %tid.x;
	cvta.to.global.u64 	%rd10, %rd4;
	cvt.u64.u32 	%rd11, %r14;
	add.s64 	%rd12, %rd1, %rd11;
	add.s64 	%rd13, %rd10, %rd12;
	st.global.u8 	[%rd13], %rs2;
	st.global.u8 	[%rd13+256], %rs2;
	bra.uni 	$L__BB1_6;
$L__BB1_2:
	cvta.to.global.u64 	%rd6, %rd4;
	mov.u32 	%r1, %tid.x;
	cvt.u64.u32 	%rd7, %r1;
	setp.le.u64 	%p2, %rd2, %rd7;
	add.s64 	%rd8, %rd1, %rd7;
	add.s64 	%rd3, %rd6, %rd8;
	@%p2 bra 	$L__BB1_4;
	st.global.u8 	[%rd3], %rs2;
$L__BB1_4:
	add.s32 	%r13, %r1, 256;
	cvt.u64.u32 	%rd9, %r13;
	setp.le.u64 	%p3, %rd2, %rd9;
	@%p3 bra 	$L__BB1_6;
	st.global.u8 	[%rd3+256], %rs2;
$L__BB1_6:
	ret;

}
	// .globl	_ZN3cub18CUB_300001_SM_10006detail8for_each13static_kernelINS2_12policy_hub_t12policy_500_tEmN6thrust24THRUST_300001_SM_1000_NS8cuda_cub20__uninitialized_fill7functorINS7_10device_ptrIiEEiEEEEvT0_T1_
.visible .entry _ZN3cub18CUB_300001_SM_10006detail8for_each13static_kernelINS2_12policy_hub_t12policy_500_tEmN6thrust24THRUST_300001_SM_1000_NS8cuda_cub20__uninitialized_fill7functorINS7_10device_ptrIiEEiEEEEvT0_T1_(
	.param .u64 _ZN3cub18CUB_300001_SM_10006detail8for_each13static_kernelINS2_12policy_hub_t12policy_500_tEmN6thrust24THRUST_300001_SM_1000_NS8cuda_cub20__uninitialized_fill7functorINS7_10device_ptrIiEEiEEEEvT0_T1__param_0,
	.param .align 8 .b8 _ZN3cub18CUB_300001_SM_10006detail8for_each13static_kernelINS2_12policy_hub_t12policy_500_tEmN6thrust24THRUST_300001_SM_1000_NS8cuda_cub20__uninitialized_fill7functorINS7_10device_ptrIiEEiEEEEvT0_T1__param_1[16]
)
.maxntid 256
{
	.reg .pred 	%p<4>;
	.reg .b16 	%rs<5>;
	.reg .b32 	%r<12>;
	.reg .b64 	%rd<16>;

	ld.param.u32 	%r3, [_ZN3cub18CUB_300001_SM_10006detail8for_each13static_kernelINS2_12policy_hub_t12policy_500_tEmN6thrust24THRUST_300001_SM_1000_NS8cuda_cub20__uninitialized_fill7functorINS7_10device_ptrIiEEiEEEEvT0_T1__param_1+8];
	ld.param.u64 	%rd4, [_ZN3cub18CUB_300001_SM_10006detail8for_each13static_kernelINS2_12policy_hub_t12policy_500_tEmN6thrust24THRUST_300001_SM_1000_NS8cuda_cub20__uninitialized_fill7functorINS7_10device_ptrIiEEiEEEEvT0_T1__param_1];
	ld.param.u64 	%rd5, [_ZN3cub18CUB_300001_SM_10006detail8for_each13static_kernelINS2_12policy_hub_t12policy_500_tEmN6thrust24THRUST_300001_SM_1000_NS8cuda_cub20__uninitialized_fill7functorINS7_10device_ptrIiEEiEEEEvT0_T1__param_0];
	mov.u32 	%r9, %ctaid.x;
	mul.wide.u32 	%rd1, %r9, 512;
	sub.s64 	%rd2, %rd5, %rd1;
	setp.lt.u64 	%p1, %rd2, 512;
	@%p1 bra 	$L__BB2_2;
	mov.u32 	%r11, %tid.x;
	cvta.to.global.u64 	%rd11, %rd4;
	cvt.u64.u32 	%rd12, %r11;
	add.s64 	%rd13, %rd1, %rd12;
	shl.b64 	%rd14, %rd13, 2;
	add.s64 	%rd15, %rd11, %rd14;
	st.global.u32 	[%rd15], %r3;
	st.global.u32 	[%rd15+1024], %r3;
	bra.uni 	$L__BB2_6;
$L__BB2_2:
	cvta.to.global.u64 	%rd6, %rd4;
	mov.u32 	%r2, %tid.x;
	cvt.u64.u32 	%rd7, %r2;
	setp.le.u64 	%p2, %rd2, %rd7;
	add.s64 	%rd8, %rd1, %rd7;
	shl.b64 	%rd9, %rd8, 2;
	add.s64 	%rd3, %rd6, %rd9;
	@%p2 bra 	$L__BB2_4;
	st.global.u32 	[%rd3], %r3;
$L__BB2_4:
	add.s32 	%r10, %r2, 256;
	cvt.u64.u32 	%rd10, %r10;
	setp.le.u64 	%p3, %rd2, %rd10;
	@%p3 bra 	$L__BB2_6;
	st.global.u32 	[%rd3+1024], %r3;
$L__BB2_6:
	ret;

}
	// .globl	_ZN3cub18CUB_300001_SM_10006detail8for_each13static_kernelINS2_12policy_hub_t12policy_500_tElN6thrust24THRUST_300001_SM_1000_NS8cuda_cub6__fill7functorINS7_6detail15normal_iteratorINS7_10device_ptrIiEEEEiEEEEvT0_T1_
.visible .entry _ZN3cub18CUB_300001_SM_10006detail8for_each13static_kernelINS2_12policy_hub_t12policy_500_tElN6thrust24THRUST_300001_SM_1000_NS8cuda_cub6__fill7functorINS7_6detail15normal_iteratorINS7_10device_ptrIiEEEEiEEEEvT0_T1_(
	.param .u64 _ZN3cub18CUB_300001_SM_10006detail8for_each13static_kernelINS2_12policy_hub_t12policy_500_tElN6thrust24THRUST_300001_SM_1000_NS8cuda_cub6__fill7functorINS7_6detail15normal_iteratorINS7_10device_ptrIiEEEEiEEEEvT0_T1__param_0,
	.param .align 8 .b8 _ZN3cub18CUB_300001_SM_10006detail8for_each13static_kernelINS2_12policy_hub_t12policy_500_tElN6thrust24THRUST_300001_SM_1000_NS8cuda_cub6__fill7functorINS7_6detail15normal_iteratorINS7_10device_ptrIiEEEEiEEEEvT0_T1__param_1[16]
)
.maxntid 256
{
	.reg .pred 	%p<4>;
	.reg .b16 	%rs<5>;
	.reg .b32 	%r<12>;
	.reg .b64 	%rd<17>;

	ld.param.u32 	%r3, [_ZN3cub18CUB_300001_SM_10006detail8for_each13static_kernelINS2_12policy_hub_t12policy_500_tElN6thrust24THRUST_300001_SM_1000_NS8cuda_cub6__fill7functorINS7_6detail15normal_iteratorINS7_10device_ptrIiEEEEiEEEEvT0_T1__param_1+8];
	ld.param.u64 	%rd5, [_ZN3cub18CUB_300001_SM_10006detail8for_each13static_kernelINS2_12policy_hub_t12policy_500_tElN6thrust24THRUST_300001_SM_1000_NS8cuda_cub6__fill7functorINS7_6detail15normal_iteratorINS7_10device_ptrIiEEEEiEEEEvT0_T1__param_1];
	ld.param.u64 	%rd6, [_ZN3cub18CUB_300001_SM_10006detail8for_each13static_kernelINS2_12policy_hub_t12policy_500_tElN6thrust24THRUST_300001_SM_1000_NS8cuda_cub6__fill7functorINS7_6detail15normal_iteratorINS7_10device_ptrIiEEEEiEEEEvT0_T1__param_0];
	mov.u32 	%r9, %ctaid.x;
	mul.wide.u32 	%rd1, %r9, 512;
	sub.s64 	%rd2, %rd6, %rd1;
	setp.lt.s64 	%p1, %rd2, 512;
	@%p1 bra 	$L__BB3_2;
	mov.u32 	%r11, %tid.x;
	cvta.to.global.u64 	%rd12, %rd5;
	cvt.u64.u32 	%rd13, %r11;
	add.s64 	%rd14, %rd1, %rd13;
	shl.b64 	%rd15, %rd14, 2;
	add.s64 	%rd16, %rd12, %rd15;
	st.global.u32 	[%rd16], %r3;
	st.global.u32 	[%rd16+1024], %r3;
	bra.uni 	$L__BB3_6;
$L__BB3_2:
	cvta.to.global.u64 	%rd7, %rd5;
	mov.u32 	%r2, %tid.x;
	cvt.s64.s32 	%rd3, %rd2;
	cvt.u64.u32 	%rd8, %r2;
	setp.le.s64 	%p2, %rd3, %rd8;
	add.s64 	%rd9, %rd1, %rd8;
	shl.b64 	%rd10, %rd9, 2;
	add.s64 	%rd4, %rd7, %rd10;
	@%p2 bra 	$L__BB3_4;
	st.global.u32 	[%rd4], %r3;
$L__BB3_4:
	add.s32 	%r10, %r2, 256;
	cvt.u64.u32 	%rd11, %r10;
	setp.le.s64 	%p3, %rd3, %rd11;
	@%p3 bra 	$L__BB3_6;
	st.global.u32 	[%rd4+1024], %r3;
$L__BB3_6:
	ret;

}
	// .globl	_ZN3cub18CUB_300001_SM_10006detail9transform16transform_kernelINS2_10policy_hubILb1EN4cuda3std3__45tupleIJN6thrust24THRUST_300001_SM_1000_NS12zip_iteratorINS8_IJNSA_6detail15normal_iteratorINSA_10device_ptrIiEEEESG_NSD_INSE_IcEEEEEEEEEEEEE10policy1000Ei7up_compSG_JSK_EEEvT0_iT1_T2_DpNS2_10kernel_argIT3_EE
.visible .entry _ZN3cub18CUB_300001_SM_10006detail9transform16transform_kernelINS2_10policy_hubILb1EN4cuda3std3__45tupleIJN6thrust24THRUST_300001_SM_1000_NS12zip_iteratorINS8_IJNSA_6detail15normal_iteratorINSA_10device_ptrIiEEEESG_NSD_INSE_IcEEEEEEEEEEEEE10policy1000Ei7up_compSG_JSK_EEEvT0_iT1_T2_DpNS2_10kernel_argIT3_EE(
	.param .u32 _ZN3cub18CUB_300001_SM_10006detail9transform16transform_kernelINS2_10policy_hubILb1EN4cuda3std3__45tupleIJN6thrust24THRUST_300001_SM_1000_NS12zip_iteratorINS8_IJNSA_6detail15normal_iteratorINSA_10device_ptrIiEEEESG_NSD_INSE_IcEEEEEEEEEEEEE10policy1000Ei7up_compSG_JSK_EEEvT0_iT1_T2_DpNS2_10kernel_argIT3_EE_param_0,
	.param .u32 _ZN3cub18CUB_300001_SM_10006detail9transform16transform_kernelINS2_10policy_hubILb1EN4cuda3std3__45tupleIJN6thrust24THRUST_300001_SM_1000_NS12zip_iteratorINS8_IJNSA_6detail15normal_iteratorINSA_10device_ptrIiEEEESG_NSD_INSE_IcEEEEEEEEEEEEE10policy1000Ei7up_compSG_JSK_EEEvT0_iT1_T2_DpNS2_10kernel_argIT3_EE_param_1,
	.param .align 4 .b8 _ZN3cub18CUB_300001_SM_10006detail9transform16transform_kernelINS2_10policy_hubILb1EN4cuda3std3__45tupleIJN6thrust24THRUST_300001_SM_1000_NS12zip_iteratorINS8_IJNSA_6detail15normal_iteratorINSA_10device_ptrIiEEEESG_NSD_INSE_IcEEEEEEEEEEEEE10policy1000Ei7up_compSG_JSK_EEEvT0_iT1_T2_DpNS2_10kernel_argIT3_EE_param_2[12],
	.param .align 8 .b8 _ZN3cub18CUB_300001_SM_10006detail9transform16transform_kernelINS2_10policy_hubILb1EN4cuda3std3__45tupleIJN6thrust24THRUST_300001_SM_1000_NS12zip_iteratorINS8_IJNSA_6detail15normal_iteratorINSA_10device_ptrIiEEEESG_NSD_INSE_IcEEEEEEEEEEEEE10policy1000Ei7up_compSG_JSK_EEEvT0_iT1_T2_DpNS2_10kernel_argIT3_EE_param_3[8],
	.param .align 8 .b8 _ZN3cub18CUB_300001_SM_10006detail9transform16transform_kernelINS2_10policy_hubILb1EN4cuda3std3__45tupleIJN6thrust24THRUST_300001_SM_1000_NS12zip_iteratorINS8_IJNSA_6detail15normal_iteratorINSA_10device_ptrIiEEEESG_NSD_INSE_IcEEEEEEEEEEEEE10policy1000Ei7up_compSG_JSK_EEEvT0_iT1_T2_DpNS2_10kernel_argIT3_EE_param_4[24]
)
.maxntid 128
{
	.reg .pred 	%p<93>;
	.reg .b16 	%rs<31>;
	.reg .b32 	%r<190>;
	.reg .b64 	%rd<85>;

	ld.param.u32 	%r31, [_ZN3cub18CUB_300001_SM_10006detail9transform16transform_kernelINS2_10policy_hubILb1EN4cuda3std3__45tupleIJN6thrust24THRUST_300001_SM_1000_NS12zip_iteratorINS8_IJNSA_6detail15normal_iteratorINSA_10device_ptrIiEEEESG_NSD_INSE_IcEEEEEEEEEEEEE10policy1000Ei7up_compSG_JSK_EEEvT0_iT1_T2_DpNS2_10kernel_argIT3_EE_param_2+8];
	bfe.u32 	%r35, %r31, 0, 8;
	cvt.u16.u32 	%rs1, %r35;
	ld.param.u32 	%r36, [_ZN3cub18CUB_300001_SM_10006detail9transform16transform_kernelINS2_10policy_hubILb1EN4cuda3std3__45tupleIJN6thrust24THRUST_300001_SM_1000_NS12zip_iteratorINS8_IJNSA_6detail15normal_iteratorINSA_10device_ptrIiEEEESG_NSD_INSE_IcEEEEEEEEEEEEE10policy1000Ei7up_compSG_JSK_EEEvT0_iT1_T2_DpNS2_10kernel_argIT3_EE_param_0];
	ld.param.u64 	%rd12, [_ZN3cub18CUB_300001_SM_10006detail9transform16transform_kernelINS2_10policy_hubILb1EN4cuda3std3__45tupleIJN6thrust24THRUST_300001_SM_1000_NS12zip_iteratorINS8_IJNSA_6detail15normal_iteratorINSA_10device_ptrIiEEEESG_NSD_INSE_IcEEEEEEEEEEEEE10policy1000Ei7up_compSG_JSK_EEEvT0_iT1_T2_DpNS2_10kernel_argIT3_EE_param_4+16];
	ld.param.u64 	%rd11, [_ZN3cub18CUB_300001_SM_10006detail9transform16transform_kernelINS2_10policy_hubILb1EN4cuda3std3__45tupleIJN6thrust24THRUST_300001_SM_1000_NS12zip_iteratorINS8_IJNSA_6detail15normal_iteratorINSA_10device_ptrIiEEEESG_NSD_INSE_IcEEEEEEEEEEEEE10policy1000Ei7up_compSG_JSK_EEEvT0_iT1_T2_DpNS2_10kernel_argIT3_EE_param_4+8];
	ld.param.u64 	%rd10, [_ZN3cub18CUB_300001_SM_10006detail9transform16transform_kernelINS2_10policy_hubILb1EN4cuda3std3__45tupleIJN6thrust24THRUST_300001_SM_1000_NS12zip_iteratorINS8_IJNSA_6detail15normal_iteratorINSA_10device_ptrIiEEEESG_NSD_INSE_IcEEEEEEEEEEEEE10policy1000Ei7up_compSG_JSK_EEEvT0_iT1_T2_DpNS2_10kernel_argIT3_EE_param_4];
	ld.param.u64 	%rd13, [_ZN3cub18CUB_300001_SM_10006detail9transform16transform_kernelINS2_10policy_hubILb1EN4cuda3std3__45tupleIJN6thrust24THRUST_300001_SM_1000_NS12zip_iteratorINS8_IJNSA_6detail15normal_iteratorINSA_10device_ptrIiEEEESG_NSD_INSE_IcEEEEEEEEEEEEE10policy1000Ei7up_compSG_JSK_EEEvT0_iT1_T2_DpNS2_10kernel_argIT3_EE_param_3];
	ld.param.u32 	%r28, [_ZN3cub18CUB_300001_SM_10006detail9transform16transform_kernelINS2_10policy_hubILb1EN4cuda3std3__45tupleIJN6thrust24THRUST_300001_SM_1000_NS12zip_iteratorINS8_IJNSA_6detail15normal_iteratorINSA_10device_ptrIiEEEESG_NSD_INSE_IcEEEEEEEEEEEEE10policy1000Ei7up_compSG_JSK_EEEvT0_iT1_T2_DpNS2_10kernel_argIT3_EE_param_1];
	cvta.to.global.u64 	%rd1, %rd13;
	cvta.to.global.u64 	%rd14, %rd10;
	cvta.to.global.u64 	%rd2, %rd11;
	cvta.to.global.u64 	%rd15, %rd12;
	shl.b32 	%r37, %r28, 7;
	mov.u32 	%r38, %ctaid.x;
	mul.lo.s32 	%r39, %r37, %r38;
	sub.s32 	%r40, %r36, %r39;
	min.s32 	%r1, %r37, %r40;
	cvt.s64.s32 	%rd3, %r39;
	mul.wide.s32 	%rd16, %r39, 4;
	add.s64 	%rd4, %rd14, %rd16;
	add.s64 	%rd5, %rd2, %rd16;
	add.s64 	%rd6, %rd15, %rd3;
	add.s64 	%rd7, %rd1, %rd16;
	setp.gt.s32 	%p1, %r37, %r40;
	@%p1 bra 	$L__BB4_10;
	setp.lt.s32 	%p2, %r28, 1;
	@%p2 bra 	$L__BB4_32;
	mov.u32 	%r2, %tid.x;
	setp.lt.u32 	%p3, %r28, 4;
	mov.b32 	%r188, 0;
	@%p3 bra 	$L__BB4_5;
	and.b32  	%r188, %r28, 2147483644;
	neg.s32 	%r184, %r188;
	shl.b64 	%rd17, %rd3, 2;
	add.s64 	%rd18, %rd17, 1024;
	add.s64 	%rd8, %rd2, %rd18;
	add.s64 	%rd9, %rd1, %rd18;
	mul.lo.s32 	%r44, %r28, %r38;
	shl.b32 	%r45, %r44, 7;
	and.b16  	%rs8, %rs1, 255;
	mov.u32 	%r183, %r2;
$L__BB4_4:
	.pragma "nounroll";
	cvt.s64.s32 	%rd19, %r183;
	mul.wide.s32 	%rd20, %r183, 4;
	cvta.to.global.u64 	%rd21, %rd10;
	cvt.s64.s32 	%rd22, %r45;
	mul.wide.s32 	%rd23, %r45, 4;
	add.s64 	%rd24, %rd23, %rd21;
	add.s64 	%rd25, %rd24, %rd20;
	add.s64 	%rd26, %rd8, %rd20;
	cvta.to.global.u64 	%rd27, %rd12;
	add.s64 	%rd28, %rd22, %rd27;
	add.s64 	%rd29, %rd28, %rd19;
	add.s64 	%rd30, %rd9, %rd20;
	ld.global.s8 	%r46, [%rd25];
	ld.global.u32 	%r47, [%rd26+-1024];
	ld.global.u8 	%rs7, [%rd29];
	setp.eq.s16 	%p4, %rs7, %rs8;
	selp.b32 	%r48, 2, -1, %p4;
	add.s32 	%r49, %r48, %r46;
	add.s32 	%r50, %r47, -1;
	setp.ge.s32 	%p5, %r49, %r47;
	setp.gt.s32 	%p6, %r49, 0;
	setp.gt.s32 	%p7, %r47, %r49;
	setp.gt.s32 	%p8, %r47, 1;
	selp.b32 	%r51, %r50, %r46, %p7;
	selp.b32 	%r52, %r51, %r46, %p8;
	selp.b32 	%r53, %r49, %r52, %p6;
	selp.b32 	%r54, %r53, %r52, %p5;
	st.global.u32 	[%rd30+-1024], %r54;
	ld.global.s8 	%r55, [%rd25+512];
	ld.global.u32 	%r56, [%rd26+-512];
	ld.global.u8 	%rs9, [%rd29+128];
	setp.eq.s16 	%p9, %rs9, %rs8;
	selp.b32 	%r57, 2, -1, %p9;
	add.s32 	%r58, %r57, %r55;
	add.s32 	%r59, %r56, -1;
	setp.ge.s32 	%p10, %r58, %r56;
	setp.gt.s32 	%p11, %r58, 0;
	setp.gt.s32 	%p12, %r56, %r58;
	setp.gt.s32 	%p13, %r56, 1;
	selp.b32 	%r60, %r59, %r55, %p12;
	selp.b32 	%r61, %r60, %r55, %p13;
	selp.b32 	%r62, %r58, %r61, %p11;
	selp.b32 	%r63, %r62, %r61, %p10;
	st.global.u32 	[%rd30+-512], %r63;
	ld.global.s8 	%r64, [%rd25+1024];
	ld.global.u32 	%r65, [%rd26];
	ld.global.u8 	%rs10, [%rd29+256];
	setp.eq.s16 	%p14, %rs10, %rs8;
	selp.b32 	%r66, 2, -1, %p14;
	add.s32 	%r67, %r66, %r64;
	add.s32 	%r68, %r65, -1;
	setp.ge.s32 	%p15, %r67, %r65;
	setp.gt.s32 	%p16, %r67, 0;
	setp.gt.s32 	%p17, %r65, %r67;
	setp.gt.s32 	%p18, %r65, 1;
	selp.b32 	%r69, %r68, %r64, %p17;
	selp.b32 	%r70, %r69, %r64, %p18;
	selp.b32 	%r71, %r67, %r70, %p16;
	selp.b32 	%r72, %r71, %r70, %p15;
	st.global.u32 	[%rd30], %r72;
	ld.global.s8 	%r73, [%rd25+1536];
	ld.global.u32 	%r74, [%rd26+512];
	ld.global.u8 	%rs11, [%rd29+384];
	setp.eq.s16 	%p19, %rs11, %rs8;
	selp.b32 	%r75, 2, -1, %p19;
	add.s32 	%r76, %r75, %r73;
	add.s32 	%r77, %r74, -1;
	setp.ge.s32 	%p20, %r76, %r74;
	setp.gt.s32 	%p21, %r76, 0;
	setp.gt.s32 	%p22, %r74, %r76;
	setp.gt.s32 	%p23, %r74, 1;
	selp.b32 	%r78, %r77, %r73, %p22;
	selp.b32 	%r79, %r78, %r73, %p23;
	selp.b32 	%r80, %r76, %r79, %p21;
	selp.b32 	%r81, %r80, %r79, %p20;
	st.global.u32 	[%rd30+512], %r81;
	add.s32 	%r184, %r184, 4;
	add.s32 	%r183, %r183, 512;
	setp.eq.s32 	%p24, %r184, 0;
	@%p24 bra 	$L__BB4_5;
	bra.uni 	$L__BB4_4;
$L__BB4_5:
	and.b32  	%r25, %r28, 3;
	setp.eq.s32 	%p25, %r25, 0;
	@%p25 bra 	$L__BB4_32;
	setp.eq.s32 	%p26, %r25, 1;
	@%p26 bra 	$L__BB4_8;
	shl.b32 	%r82, %r188, 7;
	add.s32 	%r83, %r82, %r2;
	cvt.s64.s32 	%rd31, %r83;
	mul.wide.s32 	%rd32, %r83, 4;
	add.s64 	%rd33, %rd4, %rd32;
	add.s64 	%rd34, %rd5, %rd32;
	add.s64 	%rd35, %rd6, %rd31;
	ld.global.s8 	%r84, [%rd33];
	ld.global.u32 	%r85, [%rd34];
	ld.global.u8 	%rs12, [%rd35];
	and.b16  	%rs13, %rs1, 255;
	setp.eq.s16 	%p27, %rs12, %rs13;
	selp.b32 	%r86, 2, -1, %p27;
	add.s32 	%r87, %r86, %r84;
	add.s32 	%r88, %r85, -1;
	setp.ge.s32 	%p28, %r87, %r85;
	setp.gt.s32 	%p29, %r87, 0;
	setp.gt.s32 	%p30, %r85, %r87;
	setp.gt.s32 	%p31, %r85, 1;
	selp.b32 	%r89, %r88, %r84, %p30;
	selp.b32 	%r90, %r89, %r84, %p31;
	selp.b32 	%r91, %r87, %r90, %p29;
	selp.b32 	%r92, %r91, %r90, %p28;
	add.s64 	%rd36, %rd7, %rd32;
	st.global.u32 	[%rd36], %r92;
	ld.global.s8 	%r93, [%rd33+512];
	ld.global.u32 	%r94, [%rd34+512];
	ld.global.u8 	%rs14, [%rd35+128];
	setp.eq.s16 	%p32, %rs14, %rs13;
	selp.b32 	%r95, 2, -1, %p32;
	add.s32 	%r96, %r95, %r93;
	add.s32 	%r97, %r94, -1;
	setp.ge.s32 	%p33, %r96, %r94;
	setp.gt.s32 	%p34, %r96, 0;
	setp.gt.s32 	%p35, %r94, %r96;
	setp.gt.s32 	%p36, %r94, 1;
	selp.b32 	%r98, %r97, %r93, %p35;
	selp.b32 	%r99, %r98, %r93, %p36;
	selp.b32 	%r100, %r96, %r99, %p34;
	selp.b32 	%r101, %r100, %r99, %p33;
	st.global.u32 	[%rd36+512], %r101;
	add.s32 	%r188, %r188, 2;
$L__BB4_8:
	and.b32  	%r102, %r28, 1;
	setp.eq.b32 	%p37, %r102, 1;
	not.pred 	%p38, %p37;
	@%p38 bra 	$L__BB4_32;
	shl.b32 	%r103, %r188, 7;
	add.s32 	%r104, %r103, %r2;
	cvt.s64.s32 	%rd37, %r104;
	mul.wide.s32 	%rd38, %r104, 4;
	add.s64 	%rd39, %rd4, %rd38;
	add.s64 	%rd40, %rd5, %rd38;
	add.s64 	%rd41, %rd6, %rd37;
	ld.global.s8 	%r105, [%rd39];
	ld.global.u32 	%r106, [%rd40];
	ld.global.u8 	%rs15, [%rd41];
	and.b16  	%rs16, %rs1, 255;
	setp.eq.s16 	%p39, %rs15, %rs16;
	selp.b32 	%r107, 2, -1, %p39;
	add.s32 	%r108, %r107, %r105;
	add.s32 	%r109, %r106, -1;
	setp.ge.s32 	%p40, %r108, %r106;
	setp.gt.s32 	%p41, %r108, 0;
	setp.gt.s32 	%p42, %r106, %r108;
	setp.gt.s32 	%p43, %r106, 1;
	selp.b32 	%r110, %r109, %r105, %p42;
	selp.b32 	%r111, %r110, %r105, %p43;
	selp.b32 	%r112, %r108, %r111, %p41;
	selp.b32 	%r113, %r112, %r111, %p40;
	add.s64 	%rd42, %rd7, %rd38;
	st.global.u32 	[%rd42], %r113;
	bra.uni 	$L__BB4_32;
$L__BB4_10:
	setp.lt.s32 	%p44, %r28, 1;
	@%p44 bra 	$L__BB4_32;
	mov.u32 	%r4, %tid.x;
	and.b32  	%r5, %r28, 3;
	setp.lt.u32 	%p45, %r28, 4;
	mov.b32 	%r186, 0;
	@%p45 bra 	$L__BB4_22;
	and.b32  	%r186, %r28, 2147483644;
	mov.b32 	%r185, 0;
	and.b16  	%rs18, %rs1, 255;
$L__BB4_13:
	.pragma "nounroll";
	shl.b32 	%r116, %r185, 7;
	add.s32 	%r13, %r116, %r4;
	setp.ge.s32 	%p46, %r13, %r1;
	@%p46 bra 	$L__BB4_15;
	cvt.s64.s32 	%rd43, %r13;
	mul.wide.s32 	%rd44, %r13, 4;
	add.s64 	%rd45, %rd4, %rd44;
	add.s64 	%rd46, %rd5, %rd44;
	add.s64 	%rd47, %rd6, %rd43;
	ld.global.s8 	%r117, [%rd45];
	ld.global.u32 	%r118, [%rd46];
	ld.global.u8 	%rs17, [%rd47];
	setp.eq.s16 	%p47, %rs17, %rs18;
	selp.b32 	%r119, 2, -1, %p47;
	add.s32 	%r120, %r119, %r117;
	add.s32 	%r121, %r118, -1;
	setp.ge.s32 	%p48, %r120, %r118;
	setp.gt.s32 	%p49, %r120, 0;
	setp.gt.s32 	%p50, %r118, %r120;
	setp.gt.s32 	%p51, %r118, 1;
	selp.b32 	%r122, %r121, %r117, %p50;
	selp.b32 	%r123, %r122, %r117, %p51;
	selp.b32 	%r124, %r120, %r123, %p49;
	selp.b32 	%r125, %r124, %r123, %p48;
	add.s64 	%rd48, %rd7, %rd44;
	st.global.u32 	[%rd48], %r125;
$L__BB4_15:
	add.s32 	%r14, %r13, 128;
	setp.ge.s32 	%p52, %r14, %r1;
	@%p52 bra 	$L__BB4_17;
	cvt.s64.s32 	%rd49, %r14;
	mul.wide.s32 	%rd50, %r14, 4;
	add.s64 	%rd51, %rd4, %rd50;
	add.s64 	%rd52, %rd5, %rd50;
	add.s64 	%rd53, %rd6, %rd49;
	ld.global.s8 	%r126, [%rd51];
	ld.global.u32 	%r127, [%rd52];
	ld.global.u8 	%rs19, [%rd53];
	setp.eq.s16 	%p53, %rs19, %rs18;
	selp.b32 	%r128, 2, -1, %p53;
	add.s32 	%r129, %r128, %r126;
	add.s32 	%r130, %r127, -1;
	setp.ge.s32 	%p54, %r129, %r127;
	setp.gt.s32 	%p55, %r129, 0;
	setp.gt.s32 	%p56, %r127, %r129;
	setp.gt.s32 	%p57, %r127, 1;
	selp.b32 	%r131, %r130, %r126, %p56;
	selp.b32 	%r132, %r131, %r126, %p57;
	selp.b32 	%r133, %r129, %r132, %p55;
	selp.b32 	%r134, %r133, %r132, %p54;
	add.s64 	%rd54, %rd7, %rd50;
	st.global.u32 	[%rd54], %r134;
$L__BB4_17:
	add.s32 	%r15, %r13, 256;
	setp.ge.s32 	%p58, %r15, %r1;
	@%p58 bra 	$L__BB4_19;
	cvt.s64.s32 	%rd55, %r15;
	mul.wide.s32 	%rd56, %r15, 4;
	add.s64 	%rd57, %rd4, %rd56;
	add.s64 	%rd58, %rd5, %rd56;
	add.s64 	%rd59, %rd6, %rd55;
	ld.global.s8 	%r135, [%rd57];
	ld.global.u32 	%r136, [%rd58];
	ld.global.u8 	%rs21, [%rd59];
	setp.eq.s16 	%p59, %rs21, %rs18;
	selp.b32 	%r137, 2, -1, %p59;
	add.s32 	%r138, %r137, %r135;
	add.s32 	%r139, %r136, -1;
	setp.ge.s32 	%p60, %r138, %r136;
	setp.gt.s32 	%p61, %r138, 0;
	setp.gt.s32 	%p62, %r136, %r138;
	setp.gt.s32 	%p63, %r136, 1;
	selp.b32 	%r140, %r139, %r135, %p62;
	selp.b32 	%r141, %r140, %r135, %p63;
	selp.b32 	%r142, %r138, %r141, %p61;
	selp.b32 	%r143, %r142, %r141, %p60;
	add.s64 	%rd60, %rd7, %rd56;
	st.global.u32 	[%rd60], %r143;
$L__BB4_19:
	add.s32 	%r16, %r13, 384;
	setp.ge.s32 	%p64, %r16, %r1;
	@%p64 bra 	$L__BB4_21;
	cvt.s64.s32 	%rd61, %r16;
	mul.wide.s32 	%rd62, %r16, 4;
	add.s64 	%rd63, %rd4, %rd62;
	add.s64 	%rd64, %rd5, %rd62;
	add.s64 	%rd65, %rd6, %rd61;
	ld.global.s8 	%r144, [%rd63];
	ld.global.u32 	%r145, [%rd64];
	ld.global.u8 	%rs23, [%rd65];
	setp.eq.s16 	%p65, %rs23, %rs18;
	selp.b32 	%r146, 2, -1, %p65;
	add.s32 	%r147, %r146, %r144;
	add.s32 	%r148, %r145, -1;
	setp.ge.s32 	%p66, %r147, %r145;
	setp.gt.s32 	%p67, %r147, 0;
	setp.gt.s32 	%p68, %r145, %r147;
	setp.gt.s32 	%p69, %r145, 1;
	selp.b32 	%r149, %r148, %r144, %p68;
	selp.b32 	%r150, %r149, %r144, %p69;
	selp.b32 	%r151, %r147, %r150, %p67;
	selp.b32 	%r152, %r151, %r150, %p66;
	add.s64 	%rd66, %rd7, %rd62;
	st.global.u32 	[%rd66], %r152;
$L__BB4_21:
	add.s32 	%r185, %r185, 4;
	setp.ne.s32 	%p70, %r185, %r186;
	@%p70 bra 	$L__BB4_13;
$L__BB4_22:
	setp.eq.s32 	%p71, %r5, 0;
	@%p71 bra 	$L__BB4_32;
	setp.eq.s32 	%p72, %r5, 1;
	@%p72 bra 	$L__BB4_29;
	shl.b32 	%r153, %r186, 7;
	add.s32 	%r19, %r153, %r4;
	setp.ge.s32 	%p73, %r19, %r1;
	@%p73 bra 	$L__BB4_26;
	cvt.s64.s32 	%rd67, %r19;
	mul.wide.s32 	%rd68, %r19, 4;
	add.s64 	%rd69, %rd4, %rd68;
	add.s64 	%rd70, %rd5, %rd68;
	add.s64 	%rd71, %rd6, %rd67;
	ld.global.s8 	%r154, [%rd69];
	ld.global.u32 	%r155, [%rd70];
	ld.global.u8 	%rs25, [%rd71];
	and.b16  	%rs26, %rs1, 255;
	setp.eq.s16 	%p74, %rs25, %rs26;
	selp.b32 	%r156, 2, -1, %p74;
	add.s32 	%r157, %r156, %r154;
	add.s32 	%r158, %r155, -1;
	setp.ge.s32 	%p75, %r157, %r155;
	setp.gt.s32 	%p76, %r157, 0;
	setp.gt.s32 	%p77, %r155, %r157;
	setp.gt.s32 	%p78, %r155, 1;
	selp.b32 	%r159, %r158, %r154, %p77;
	selp.b32 	%r160, %r159, %r154, %p78;
	selp.b32 	%r161, %r157, %r160, %p76;
	selp.b32 	%r162, %r161, %r160, %p75;
	add.s64 	%rd72, %rd7, %rd68;
	st.global.u32 	[%rd72], %r162;
$L__BB4_26:
	add.s32 	%r20, %r19, 128;
	setp.ge.s32 	%p79, %r20, %r1;
	@%p79 bra 	$L__BB4_28;
	cvt.s64.s32 	%rd73, %r20;
	mul.wide.s32 	%rd74, %r20, 4;
	add.s64 	%rd75, %rd4, %rd74;
	add.s64 	%rd76, %rd5, %rd74;
	add.s64 	%rd77, %rd6, %rd73;
	ld.global.s8 	%r163, [%rd75];
	ld.global.u32 	%r164, [%rd76];
	ld.global.u8 	%rs27, [%rd77];
	and.b16  	%rs28, %rs1, 255;
	setp.eq.s16 	%p80, %rs27, %rs28;
	selp.b32 	%r165, 2, -1, %p80;
	add.s32 	%r166, %r165, %r163;
	add.s32 	%r167, %r164, -1;
	setp.ge.s32 	%p81, %r166, %r164;
	setp.gt.s32 	%p82, %r166, 0;
	setp.gt.s32 	%p83, %r164, %r166;
	setp.gt.s32 	%p84, %r164, 1;
	selp.b32 	%r168, %r167, %r163, %p83;
	selp.b32 	%r169, %r168, %r163, %p84;
	selp.b32 	%r170, %r166, %r169, %p82;
	selp.b32 	%r171, %r170, %r169, %p81;
	add.s64 	%rd78, %rd7, %rd74;
	st.global.u32 	[%rd78], %r171;
$L__BB4_28:
	add.s32 	%r186, %r186, 2;
$L__BB4_29:
	and.b32  	%r172, %r28, 1;
	setp.eq.b32 	%p85, %r172, 1;
	not.pred 	%p86, %p85;
	@%p86 bra 	$L__BB4_32;
	shl.b32 	%r173, %r186, 7;
	add.s32 	%r23, %r173, %r4;
	setp.ge.s32 	%p87, %r23, %r1;
	@%p87 bra 	$L__BB4_32;
	cvt.s64.s32 	%rd79, %r23;
	mul.wide.s32 	%rd80, %r23, 4;
	add.s64 	%rd81, %rd4, %rd80;
	add.s64 	%rd82, %rd5, %rd80;
	add.s64 	%rd83, %rd6, %rd79;
	ld.global.s8 	%r174, [%rd81];
	ld.global.u32 	%r175, [%rd82];
	ld.global.u8 	%rs29, [%rd83];
	and.b16  	%rs30, %rs1, 255;
	setp.eq.s16 	%p88, %rs29, %rs30;
	selp.b32 	%r176, 2, -1, %p88;
	add.s32 	%r177, %r176, %r174;
	add.s32 	%r178, %r175, -1;
	setp.ge.s32 	%p89, %r177, %r175;
	setp.gt.s32 	%p90, %r177, 0;
	setp.gt.s32 	%p91, %r175, %r177;
	setp.gt.s32 	%p92, %r175, 1;
	selp.b32 	%r179, %r178, %r174, %p91;
	selp.b32 	%r180, %r179, %r174, %p92;
	selp.b32 	%r181, %r177, %r180, %p90;
	selp.b32 	%r182, %r181, %r180, %p89;
	add.s64 	%rd84, %rd7, %rd80;
	st.global.u32 	[%rd84], %r182;
$L__BB4_32:
	ret;

}
	// .globl	_ZN3cub18CUB_300001_SM_10006detail9transform16transform_kernelINS2_10policy_hubILb1EN4cuda3std3__45tupleIJN6thrust24THRUST_300001_SM_1000_NS12zip_iteratorINS8_IJNSA_6detail15normal_iteratorINSA_10device_ptrIiEEEESG_NSD_INSE_IcEEEEEEEEEEEEE10policy1000El7up_compSG_JSK_EEEvT0_iT1_T2_DpNS2_10kernel_argIT3_EE
.visible .entry _ZN3cub18CUB_300001_SM_10006detail9transform16transform_kernelINS2_10policy_hubILb1EN4cuda3std3__45tupleIJN6thrust24THRUST_300001_SM_1000_NS12zip_iteratorINS8_IJNSA_6detail15normal_iteratorINSA_10device_ptrIiEEEESG_NSD_INSE_IcEEEEEEEEEEEEE10policy1000El7up_compSG_JSK_EEEvT0_iT1_T2_DpNS2_10kernel_argIT3_EE(
	.param .u64 _ZN3cub18CUB_300001_SM_10006detail9transform16transform_kernelINS2_10policy_hubILb1EN4cuda3std3__45tupleIJN6thrust24THRUST_300001_SM_1000_NS12zip_iteratorINS8_IJNSA_6detail15normal_iteratorINSA_10device_ptrIiEEEESG_NSD_INSE_IcEEEEEEEEEEEEE10policy1000El7up_compSG_JSK_EEEvT0_iT1_T2_DpNS2_10kernel_argIT3_EE_param_0,
	.param .u32 _ZN3cub18CUB_300001_SM_10006detail9transform16transform_kernelINS2_10policy_hubILb1EN4cuda3std3__45tupleIJN6thrust24THRUST_300001_SM_1000_NS12zip_iteratorINS8_IJNSA_6detail15normal_iteratorINSA_10device_ptrIiEEEESG_NSD_INSE_IcEEEEEEEEEEEEE10policy1000El7up_compSG_JSK_EEEvT0_iT1_T2_DpNS2_10kernel_argIT3_EE_param_1,
	.param .align 4 .b8 _ZN3cub18CUB_300001_SM_10006detail9transform16transform_kernelINS2_10policy_hubILb1EN4cuda3std3__45tupleIJN6thrust24THRUST_300001_SM_1000_NS12zip_iteratorINS8_IJNSA_6detail15normal_iteratorINSA_10device_ptrIiEEEESG_NSD_INSE_IcEEEEEEEEEEEEE10policy1000El7up_compSG_JSK_EEEvT0_iT1_T2_DpNS2_10kernel_argIT3_EE_param_2[12],
	.param .align 8 .b8 _ZN3cub18CUB_300001_SM_10006detail9transform16transform_kernelINS2_10policy_hubILb1EN4cuda3std3__45tupleIJN6thrust24THRUST_300001_SM_1000_NS12zip_iteratorINS8_IJNSA_6detail15normal_iteratorINSA_10device_ptrIiEEEESG_NSD_INSE_IcEEEEEEEEEEEEE10policy1000El7up_compSG_JSK_EEEvT0_iT1_T2_DpNS2_10kernel_argIT3_EE_param_3[8],
	.param .align 8 .b8 _ZN3cub18CUB_300001_SM_10006detail9transform16transform_kernelINS2_10policy_hubILb1EN4cuda3std3__45tupleIJN6thrust24THRUST_300001_SM_1000_NS12zip_iteratorINS8_IJNSA_6detail15normal_iteratorINSA_10device_ptrIiEEEESG_NSD_INSE_IcEEEEEEEEEEEEE10policy1000El7up_compSG_JSK_EEEvT0_iT1_T2_DpNS2_10kernel_argIT3_EE_param_4[24]
)
.maxntid 128
{
	.reg .pred 	%p<93>;
	.reg .b16 	%rs<31>;
	.reg .b32 	%r<187>;
	.reg .b64 	%rd<89>;

	ld.param.u32 	%r32, [_ZN3cub18CUB_300001_SM_10006detail9transform16transform_kernelINS2_10policy_hubILb1EN4cuda3std3__45tupleIJN6thrust24THRUST_300001_SM_1000_NS12zip_iteratorINS8_IJNSA_6detail15normal_iteratorINSA_10device_ptrIiEEEESG_NSD_INSE_IcEEEEEEEEEEEEE10policy1000El7up_compSG_JSK_EEEvT0_iT1_T2_DpNS2_10kernel_argIT3_EE_param_2+8];
	bfe.u32 	%r36, %r32, 0, 8;
	cvt.u16.u32 	%rs1, %r36;
	ld.param.u64 	%rd15, [_ZN3cub18CUB_300001_SM_10006detail9transform16transform_kernelINS2_10policy_hubILb1EN4cuda3std3__45tupleIJN6thrust24THRUST_300001_SM_1000_NS12zip_iteratorINS8_IJNSA_6detail15normal_iteratorINSA_10device_ptrIiEEEESG_NSD_INSE_IcEEEEEEEEEEEEE10policy1000El7up_compSG_JSK_EEEvT0_iT1_T2_DpNS2_10kernel_argIT3_EE_param_0];
	ld.param.u64 	%rd14, [_ZN3cub18CUB_300001_SM_10006detail9transform16transform_kernelINS2_10policy_hubILb1EN4cuda3std3__45tupleIJN6thrust24THRUST_300001_SM_1000_NS12zip_iteratorINS8_IJNSA_6detail15normal_iteratorINSA_10device_ptrIiEEEESG_NSD_INSE_IcEEEEEEEEEEEEE10policy1000El7up_compSG_JSK_EEEvT0_iT1_T2_DpNS2_10kernel_argIT3_EE_param_4+16];
	ld.param.u64 	%rd13, [_ZN3cub18CUB_300001_SM_10006detail9transform16transform_kernelINS2_10policy_hubILb1EN4cuda3std3__45tupleIJN6thrust24THRUST_300001_SM_1000_NS12zip_iteratorINS8_IJNSA_6detail15normal_iteratorINSA_10device_ptrIiEEEESG_NSD_INSE_IcEEEEEEEEEEEEE10policy1000El7up_compSG_JSK_EEEvT0_iT1_T2_DpNS2_10kernel_argIT3_EE_param_4+8];
	ld.param.u64 	%rd12, [_ZN3cub18CUB_300001_SM_10006detail9transform16transform_kernelINS2_10policy_hubILb1EN4cuda3std3__45tupleIJN6thrust24THRUST_300001_SM_1000_NS12zip_iteratorINS8_IJNSA_6detail15normal_iteratorINSA_10device_ptrIiEEEESG_NSD_INSE_IcEEEEEEEEEEEEE10policy1000El7up_compSG_JSK_EEEvT0_iT1_T2_DpNS2_10kernel_argIT3_EE_param_4];
	ld.param.u64 	%rd16, [_ZN3cub18CUB_300001_SM_10006detail9transform16transform_kernelINS2_10policy_hubILb1EN4cuda3std3__45tupleIJN6thrust24THRUST_300001_SM_1000_NS12zip_iteratorINS8_IJNSA_6detail15normal_iteratorINSA_10device_ptrIiEEEESG_NSD_INSE_IcEEEEEEEEEEEEE10policy1000El7up_compSG_JSK_EEEvT0_iT1_T2_DpNS2_10kernel_argIT3_EE_param_3];
	ld.param.u32 	%r29, [_ZN3cub18CUB_300001_SM_10006detail9transform16transform_kernelINS2_10policy_hubILb1EN4cuda3std3__45tupleIJN6thrust24THRUST_300001_SM_1000_NS12zip_iteratorINS8_IJNSA_6detail15normal_iteratorINSA_10device_ptrIiEEEESG_NSD_INSE_IcEEEEEEEEEEEEE10policy1000El7up_compSG_JSK_EEEvT0_iT1_T2_DpNS2_10kernel_argIT3_EE_param_1];
	cvta.to.global.u64 	%rd1, %rd16;
	cvta.to.global.u64 	%rd2, %rd12;
	cvta.to.global.u64 	%rd3, %rd13;
	cvta.to.global.u64 	%rd17, %rd14;
	shl.b32 	%r37, %r29, 7;
	mov.u32 	%r38, %ctaid.x;
	cvt.u64.u32 	%rd18, %r38;
	cvt.s64.s32 	%rd19, %r37;
	mul.lo.s64 	%rd4, %rd19, %rd18;
	sub.s64 	%rd20, %rd15, %rd4;
	min.s64 	%rd21, %rd20, %rd19;
	cvt.u32.u64 	%r1, %rd21;
	shl.b64 	%rd22, %rd4, 2;
	add.s64 	%rd5, %rd2, %rd22;
	add.s64 	%rd6, %rd3, %rd22;
	add.s64 	%rd7, %rd17, %rd4;
	add.s64 	%rd8, %rd1, %rd22;
	setp.eq.s32 	%p1, %r37, %r1;
	@%p1 bra 	$L__BB5_23;
	setp.lt.s32 	%p2, %r29, 1;
	@%p2 bra 	$L__BB5_32;
	mov.u32 	%r2, %tid.x;
	and.b32  	%r3, %r29, 3;
	setp.lt.u32 	%p3, %r29, 4;
	mov.b32 	%r185, 0;
	@%p3 bra 	$L__BB5_13;
	and.b32  	%r185, %r29, 2147483644;
	mov.b32 	%r182, 0;
	and.b16  	%rs8, %rs1, 255;
$L__BB5_4:
	.pragma "nounroll";
	shl.b32 	%r41, %r182, 7;
	add.s32 	%r13, %r41, %r2;
	setp.ge.s32 	%p4, %r13, %r1;
	@%p4 bra 	$L__BB5_6;
	cvt.s64.s32 	%rd23, %r13;
	mul.wide.s32 	%rd24, %r13, 4;
	add.s64 	%rd25, %rd5, %rd24;
	add.s64 	%rd26, %rd6, %rd24;
	add.s64 	%rd27, %rd7, %rd23;
	ld.global.s8 	%r42, [%rd25];
	ld.global.u32 	%r43, [%rd26];
	ld.global.u8 	%rs7, [%rd27];
	setp.eq.s16 	%p5, %rs7, %rs8;
	selp.b32 	%r44, 2, -1, %p5;
	add.s32 	%r45, %r44, %r42;
	add.s32 	%r46, %r43, -1;
	setp.ge.s32 	%p6, %r45, %r43;
	setp.gt.s32 	%p7, %r45, 0;
	setp.gt.s32 	%p8, %r43, %r45;
	setp.gt.s32 	%p9, %r43, 1;
	selp.b32 	%r47, %r46, %r42, %p8;
	selp.b32 	%r48, %r47, %r42, %p9;
	selp.b32 	%r49, %r45, %r48, %p7;
	selp.b32 	%r50, %r49, %r48, %p6;
	add.s64 	%rd28, %rd8, %rd24;
	st.global.u32 	[%rd28], %r50;
$L__BB5_6:
	add.s32 	%r14, %r13, 128;
	setp.ge.s32 	%p10, %r14, %r1;
	@%p10 bra 	$L__BB5_8;
	cvt.s64.s32 	%rd29, %r14;
	mul.wide.s32 	%rd30, %r14, 4;
	add.s64 	%rd31, %rd5, %rd30;
	add.s64 	%rd32, %rd6, %rd30;
	add.s64 	%rd33, %rd7, %rd29;
	ld.global.s8 	%r51, [%rd31];
	ld.global.u32 	%r52, [%rd32];
	ld.global.u8 	%rs9, [%rd33];
	setp.eq.s16 	%p11, %rs9, %rs8;
	selp.b32 	%r53, 2, -1, %p11;
	add.s32 	%r54, %r53, %r51;
	add.s32 	%r55, %r52, -1;
	setp.ge.s32 	%p12, %r54, %r52;
	setp.gt.s32 	%p13, %r54, 0;
	setp.gt.s32 	%p14, %r52, %r54;
	setp.gt.s32 	%p15, %r52, 1;
	selp.b32 	%r56, %r55, %r51, %p14;
	selp.b32 	%r57, %r56, %r51, %p15;
	selp.b32 	%r58, %r54, %r57, %p13;
	selp.b32 	%r59, %r58, %r57, %p12;
	add.s64 	%rd34, %rd8, %rd30;
	st.global.u32 	[%rd34], %r59;
$L__BB5_8:
	add.s32 	%r15, %r13, 256;
	setp.ge.s32 	%p16, %r15, %r1;
	@%p16 bra 	$L__BB5_10;
	cvt.s64.s32 	%rd35, %r15;
	mul.wide.s32 	%rd36, %r15, 4;
	add.s64 	%rd37, %rd5, %rd36;
	add.s64 	%rd38, %rd6, %rd36;
	add.s64 	%rd39, %rd7, %rd35;
	ld.global.s8 	%r60, [%rd37];
	ld.global.u32 	%r61, [%rd38];
	ld.global.u8 	%rs11, [%rd39];
	setp.eq.s16 	%p17, %rs11, %rs8;
	selp.b32 	%r62, 2, -1, %p17;
	add.s32 	%r63, %r62, %r60;
	add.s32 	%r64, %r61, -1;
	setp.ge.s32 	%p18, %r63, %r61;
	setp.gt.s32 	%p19, %r63, 0;
	setp.gt.s32 	%p20, %r61, %r63;
	setp.gt.s32 	%p21, %r61, 1;
	selp.b32 	%r65, %r64, %r60, %p20;
	selp.b32 	%r66, %r65, %r60, %p21;
	selp.b32 	%r67, %r63, %r66, %p19;
	selp.b32 	%r68, %r67, %r66, %p18;
	add.s64 	%rd40, %rd8, %rd36;
	st.global.u32 	[%rd40], %r68;
$L__BB5_10:
	add.s32 	%r16, %r13, 384;
	setp.ge.s32 	%p22, %r16, %r1;
	@%p22 bra 	$L__BB5_12;
	cvt.s64.s32 	%rd41, %r16;
	mul.wide.s32 	%rd42, %r16, 4;
	add.s64 	%rd43, %rd5, %rd42;
	add.s64 	%rd44, %rd6, %rd42;
	add.s64 	%rd45, %rd7, %rd41;
	ld.global.s8 	%r69, [%rd43];
	ld.global.u32 	%r70, [%rd44];
	ld.global.u8 	%rs13, [%rd45];
	setp.eq.s16 	%p23, %rs13, %rs8;
	selp.b32 	%r71, 2, -1, %p23;
	add.s32 	%r72, %r71, %r69;
	add.s32 	%r73, %r70, -1;
	setp.ge.s32 	%p24, %r72, %r70;
	setp.gt.s32 	%p25, %r72, 0;
	setp.gt.s32 	%p26, %r70, %r72;
	setp.gt.s32 	%p27, %r70, 1;
	selp.b32 	%r74, %r73, %r69, %p26;
	selp.b32 	%r75, %r74, %r69, %p27;
	selp.b32 	%r76, %r72, %r75, %p25;
	selp.b32 	%r77, %r76, %r75, %p24;
	add.s64 	%rd46, %rd8, %rd42;
	st.global.u32 	[%rd46], %r77;
$L__BB5_12:
	add.s32 	%r182, %r182, 4;
	setp.eq.s32 	%p28, %r182, %r185;
	@%p28 bra 	$L__BB5_13;
	bra.uni 	$L__BB5_4;
$L__BB5_13:
	setp.eq.s32 	%p29, %r3, 0;
	@%p29 bra 	$L__BB5_32;
	setp.eq.s32 	%p30, %r3, 1;
	@%p30 bra 	$L__BB5_20;
	shl.b32 	%r78, %r185, 7;
	add.s32 	%r24, %r78, %r2;
	setp.ge.s32 	%p31, %r24, %r1;
	@%p31 bra 	$L__BB5_17;
	cvt.s64.s32 	%rd47, %r24;
	mul.wide.s32 	%rd48, %r24, 4;
	add.s64 	%rd49, %rd5, %rd48;
	add.s64 	%rd50, %rd6, %rd48;
	add.s64 	%rd51, %rd7, %rd47;
	ld.global.s8 	%r79, [%rd49];
	ld.global.u32 	%r80, [%rd50];
	ld.global.u8 	%rs15, [%rd51];
	and.b16  	%rs16, %rs1, 255;
	setp.eq.s16 	%p32, %rs15, %rs16;
	selp.b32 	%r81, 2, -1, %p32;
	add.s32 	%r82, %r81, %r79;
	add.s32 	%r83, %r80, -1;
	setp.ge.s32 	%p33, %r82, %r80;
	setp.gt.s32 	%p34, %r82, 0;
	setp.gt.s32 	%p35, %r80, %r82;
	setp.gt.s32 	%p36, %r80, 1;
	selp.b32 	%r84, %r83, %r79, %p35;
	selp.b32 	%r85, %r84, %r79, %p36;
	selp.b32 	%r86, %r82, %r85, %p34;
	selp.b32 	%r87, %r86, %r85, %p33;
	add.s64 	%rd52, %rd8, %rd48;
	st.global.u32 	[%rd52], %r87;
$L__BB5_17:
	add.s32 	%r25, %r24, 128;
	setp.ge.s32 	%p37, %r25, %r1;
	@%p37 bra 	$L__BB5_19;
	cvt.s64.s32 	%rd53, %r25;
	mul.wide.s32 	%rd54, %r25, 4;
	add.s64 	%rd55, %rd5, %rd54;
	add.s64 	%rd56, %rd6, %rd54;
	add.s64 	%rd57, %rd7, %rd53;
	ld.global.s8 	%r88, [%rd55];
	ld.global.u32 	%r89, [%rd56];
	ld.global.u8 	%rs17, [%rd57];
	and.b16  	%rs18, %rs1, 255;
	setp.eq.s16 	%p38, %rs17, %rs18;
	selp.b32 	%r90, 2, -1, %p38;
	add.s32 	%r91, %r90, %r88;
	add.s32 	%r92, %r89, -1;
	setp.ge.s32 	%p39, %r91, %r89;
	setp.gt.s32 	%p40, %r91, 0;
	setp.gt.s32 	%p41, %r89, %r91;
	setp.gt.s32 	%p42, %r89, 1;
	selp.b32 	%r93, %r92, %r88, %p41;
	selp.b32 	%r94, %r93, %r88, %p42;
	selp.b32 	%r95, %r91, %r94, %p40;
	selp.b32 	%r96, %r95, %r94, %p39;
	add.s64 	%rd58, %rd8, %rd54;
	st.global.u32 	[%rd58], %r96;
$L__BB5_19:
	add.s32 	%r185, %r185, 2;
$L__BB5_20:
	and.b32  	%r97, %r29, 1;
	setp.eq.b32 	%p43, %r97, 1;
	not.pred 	%p44, %p43;
	@%p44 bra 	$L__BB5_32;
	shl.b32 	%r98, %r185, 7;
	add.s32 	%r28, %r98, %r2;
	setp.ge.s32 	%p45, %r28, %r1;
	@%p45 bra 	$L__BB5_32;
	cvt.s64.s32 	%rd59, %r28;
	mul.wide.s32 	%rd60, %r28, 4;
	add.s64 	%rd61, %rd5, %rd60;
	add.s64 	%rd62, %rd6, %rd60;
	add.s64 	%rd63, %rd7, %rd59;
	ld.global.s8 	%r99, [%rd61];
	ld.global.u32 	%r100, [%rd62];
	ld.global.u8 	%rs19, [%rd63];
	and.b16  	%rs20, %rs1, 255;
	setp.eq.s16 	%p46, %rs19, %rs20;
	selp.b32 	%r101, 2, -1, %p46;
	add.s32 	%r102, %r101, %r99;
	add.s32 	%r103, %r100, -1;
	setp.ge.s32 	%p47, %r102, %r100;
	setp.gt.s32 	%p48, %r102, 0;
	setp.gt.s32 	%p49, %r100, %r102;
	setp.gt.s32 	%p50, %r100, 1;
	selp.b32 	%r104, %r103, %r99, %p49;
	selp.b32 	%r105, %r104, %r99, %p50;
	selp.b32 	%r106, %r102, %r105, %p48;
	selp.b32 	%r107, %r106, %r105, %p47;
	add.s64 	%rd64, %rd8, %rd60;
	st.global.u32 	[%rd64], %r107;
	bra.uni 	$L__BB5_32;
$L__BB5_23:
	setp.lt.s32 	%p51, %r29, 1;
	@%p51 bra 	$L__BB5_32;
	mov.u32 	%r180, %tid.x;
	setp.lt.u32 	%p52, %r29, 4;
	mov.b32 	%r184, 0;
	@%p52 bra 	$L__BB5_27;
	and.b32  	%r184, %r29, 2147483644;
	neg.s32 	%r181, %r184;
	add.s64 	%rd66, %rd22, 1024;
	add.s64 	%rd9, %rd2, %rd66;
	add.s64 	%rd10, %rd3, %rd66;
	add.s64 	%rd11, %rd1, %rd66;
	and.b16  	%rs22, %rs1, 255;
$L__BB5_26:
	.pragma "nounroll";
	cvt.s64.s32 	%rd67, %r180;
	mul.wide.s32 	%rd68, %r180, 4;
	add.s64 	%rd69, %rd9, %rd68;
	add.s64 	%rd70, %rd10, %rd68;
	cvta.to.global.u64 	%rd71, %rd14;
	cvt.s64.s32 	%rd72, %r37;
	cvt.u64.u32 	%rd73, %r38;
	mad.lo.s64 	%rd74, %rd72, %rd73, %rd71;
	add.s64 	%rd75, %rd74, %rd67;
	add.s64 	%rd76, %rd11, %rd68;
	ld.global.s8 	%r112, [%rd69+-1024];
	ld.global.u32 	%r113, [%rd70+-1024];
	ld.global.u8 	%rs21, [%rd75];
	setp.eq.s16 	%p53, %rs21, %rs22;
	selp.b32 	%r114, 2, -1, %p53;
	add.s32 	%r115, %r114, %r112;
	add.s32 	%r116, %r113, -1;
	setp.ge.s32 	%p54, %r115, %r113;
	setp.gt.s32 	%p55, %r115, 0;
	setp.gt.s32 	%p56, %r113, %r115;
	setp.gt.s32 	%p57, %r113, 1;
	selp.b32 	%r117, %r116, %r112, %p56;
	selp.b32 	%r118, %r117, %r112, %p57;
	selp.b32 	%r119, %r115, %r118, %p55;
	selp.b32 	%r120, %r119, %r118, %p54;
	st.global.u32 	[%rd76+-1024], %r120;
	ld.global.s8 	%r121, [%rd69+-512];
	ld.global.u32 	%r122, [%rd70+-512];
	ld.global.u8 	%rs23, [%rd75+128];
	setp.eq.s16 	%p58, %rs23, %rs22;
	selp.b32 	%r123, 2, -1, %p58;
	add.s32 	%r124, %r123, %r121;
	add.s32 	%r125, %r122, -1;
	setp.ge.s32 	%p59, %r124, %r122;
	setp.gt.s32 	%p60, %r124, 0;
	setp.gt.s32 	%p61, %r122, %r124;
	setp.gt.s32 	%p62, %r122, 1;
	selp.b32 	%r126, %r125, %r121, %p61;
	selp.b32 	%r127, %r126, %r121, %p62;
	selp.b32 	%r128, %r124, %r127, %p60;
	selp.b32 	%r129, %r128, %r127, %p59;
	st.global.u32 	[%rd76+-512], %r129;
	ld.global.s8 	%r130, [%rd69];
	ld.global.u32 	%r131, [%rd70];
	ld.global.u8 	%rs24, [%rd75+256];
	setp.eq.s16 	%p63, %rs24, %rs22;
	selp.b32 	%r132, 2, -1, %p63;
	add.s32 	%r133, %r132, %r130;
	add.s32 	%r134, %r131, -1;
	setp.ge.s32 	%p64, %r133, %r131;
	setp.gt.s32 	%p65, %r133, 0;
	setp.gt.s32 	%p66, %r131, %r133;
	setp.gt.s32 	%p67, %r131, 1;
	selp.b32 	%r135, %r134, %r130, %p66;
	selp.b32 	%r136, %r135, %r130, %p67;
	selp.b32 	%r137, %r133, %r136, %p65;
	selp.b32 	%r138, %r137, %r136, %p64;
	st.global.u32 	[%rd76], %r138;
	ld.global.s8 	%r139, [%rd69+512];
	ld.global.u32 	%r140, [%rd70+512];
	ld.global.u8 	%rs25, [%rd75+384];
	setp.eq.s16 	%p68, %rs25, %rs22;
	selp.b32 	%r141, 2, -1, %p68;
	add.s32 	%r142, %r141, %r139;
	add.s32 	%r143, %r140, -1;
	setp.ge.s32 	%p69, %r142, %r140;
	setp.gt.s32 	%p70, %r142, 0;
	setp.gt.s32 	%p71, %r140, %r142;
	setp.gt.s32 	%p72, %r140, 1;
	selp.b32 	%r144, %r143, %r139, %p71;
	selp.b32 	%r145, %r144, %r139, %p72;
	selp.b32 	%r146, %r142, %r145, %p70;
	selp.b32 	%r147, %r146, %r145, %p69;
	st.global.u32 	[%rd76+512], %r147;
	add.s32 	%r181, %r181, 4;
	add.s32 	%r180, %r180, 512;
	setp.eq.s32 	%p73, %r181, 0;
	@%p73 bra 	$L__BB5_27;
	bra.uni 	$L__BB5_26;
$L__BB5_27:
	and.b32  	%r19, %r29, 3;
	setp.eq.s32 	%p74, %r19, 0;
	@%p74 bra 	$L__BB5_32;
	mov.u32 	%r20, %tid.x;
	setp.eq.s32 	%p75, %r19, 1;
	@%p75 bra 	$L__BB5_30;
	shl.b32 	%r148, %r184, 7;
	add.s32 	%r149, %r148, %r20;
	cvt.s64.s32 	%rd77, %r149;
	mul.wide.s32 	%rd78, %r149, 4;
	add.s64 	%rd79, %rd5, %rd78;
	add.s64 	%rd80, %rd6, %rd78;
	add.s64 	%rd81, %rd7, %rd77;
	ld.global.s8 	%r150, [%rd79];
	ld.global.u32 	%r151, [%rd80];
	ld.global.u8 	%rs26, [%rd81];
	and.b16  	%rs27, %rs1, 255;
	setp.eq.s16 	%p76, %rs26, %rs27;
	selp.b32 	%r152, 2, -1, %p76;
	add.s32 	%r153, %r152, %r150;
	add.s32 	%r154, %r151, -1;
	setp.ge.s32 	%p77, %r153, %r151;
	setp.gt.s32 	%p78, %r153, 0;
	setp.gt.s32 	%p79, %r151, %r153;
	setp.gt.s32 	%p80, %r151, 1;
	selp.b32 	%r155, %r154, %r150, %p79;
	selp.b32 	%r156, %r155, %r150, %p80;
	selp.b32 	%r157, %r153, %r156, %p78;
	selp.b32 	%r158, %r157, %r156, %p77;
	add.s64 	%rd82, %rd8, %rd78;
	st.global.u32 	[%rd82], %r158;
	ld.global.s8 	%r159, [%rd79+512];
	ld.global.u32 	%r160, [%rd80+512];
	ld.global.u8 	%rs28, [%rd81+128];
	setp.eq.s16 	%p81, %rs28, %rs27;
	selp.b32 	%r161, 2, -1, %p81;
	add.s32 	%r162, %r161, %r159;
	add.s32 	%r163, %r160, -1;
	setp.ge.s32 	%p82, %r162, %r160;
	setp.gt.s32 	%p83, %r162, 0;
	setp.gt.s32 	%p84, %r160, %r162;
	setp.gt.s32 	%p85, %r160, 1;
	selp.b32 	%r164, %r163, %r159, %p84;
	selp.b32 	%r165, %r164, %r159, %p85;
	selp.b32 	%r166, %r162, %r165, %p83;
	selp.b32 	%r167, %r166, %r165, %p82;
	st.global.u32 	[%rd82+512], %r167;
	add.s32 	%r184, %r184, 2;
$L__BB5_30:
	and.b32  	%r168, %r29, 1;
	setp.eq.b32 	%p86, %r168, 1;
	not.pred 	%p87, %p86;
	@%p87 bra 	$L__BB5_32;
	shl.b32 	%r169, %r184, 7;
	add.s32 	%r170, %r169, %r20;
	cvt.s64.s32 	%rd83, %r170;
	mul.wide.s32 	%rd84, %r170, 4;
	add.s64 	%rd85, %rd5, %rd84;
	add.s64 	%rd86, %rd6, %rd84;
	add.s64 	%rd87, %rd7, %rd83;
	ld.global.s8 	%r171, [%rd85];
	ld.global.u32 	%r172, [%rd86];
	ld.global.u8 	%rs29, [%rd87];
	and.b16  	%rs30, %rs1, 255;
	setp.eq.s16 	%p88, %rs29, %rs30;
	selp.b32 	%r173, 2, -1, %p88;
	add.s32 	%r174, %r173, %r171;
	add.s32 	%r175, %r172, -1;
	setp.ge.s32 	%p89, %r174, %r172;
	setp.gt.s32 	%p90, %r174, 0;
	setp.gt.s32 	%p91, %r172, %r174;
	setp.gt.s32 	%p92, %r172, 1;
	selp.b32 	%r176, %r175, %r171, %p91;
	selp.b32 	%r177, %r176, %r171, %p92;
	selp.b32 	%r178, %r174, %r177, %p90;
	selp.b32 	%r179, %r178, %r177, %p89;
	add.s64 	%rd88, %rd8, %rd84;
	st.global.u32 	[%rd88], %r179;
$L__BB5_32:
	ret;

}
	// .globl	_ZN3cub18CUB_300001_SM_10006detail6reduce28DeviceReduceSingleTileKernelINS2_10policy_hubIijN4cuda3__47maximumIiEEE10Policy1000EN6thrust24THRUST_300001_SM_1000_NS6detail15normal_iteratorINSC_10device_ptrIiEEEEPijS8_iiNS5_3std3__410__identityEEEvT0_T1_T2_T3_T4_T6_
.visible .entry _ZN3cub18CUB_300001_SM_10006detail6reduce28DeviceReduceSingleTileKernelINS2_10policy_hubIijN4cuda3__47maximumIiEEE10Policy1000EN6thrust24THRUST_300001_SM_1000_NS6detail15normal_iteratorINSC_10device_ptrIiEEEEPijS8_iiNS5_3std3__410__identityEEEvT0_T1_T2_T3_T4_T6_(
	.param .align 8 .b8 _ZN3cub18CUB_300001_SM_10006detail6reduce28DeviceReduceSingleTileKernelINS2_10policy_hubIijN4cuda3__47maximumIiEEE10Policy1000EN6thrust24THRUST_300001_SM_1000_NS6detail15normal_iteratorINSC_10device_ptrIiEEEEPijS8_iiNS5_3std3__410__identityEEEvT0_T1_T2_T3_T4_T6__param_0[8],
	.param .u64 .ptr .align 1 _ZN3cub18CUB_300001_SM_10006detail6reduce28DeviceReduceSingleTileKernelINS2_10policy_hubIijN4cuda3__47maximumIiEEE10Policy1000EN6thrust24THRUST_300001_SM_1000_NS6detail15normal_iteratorINSC_10device_ptrIiEEEEPijS8_iiNS5_3std3__410__identityEEEvT0_T1_T2_T3_T4_T6__param_1,
	.param .u32 _ZN3cub18CUB_300001_SM_10006detail6reduce28DeviceReduceSingleTileKernelINS2_10policy_hubIijN4cuda3__47maximumIiEEE10Policy1000EN6thrust24THRUST_300001_SM_1000_NS6detail15normal_iteratorINSC_10device_ptrIiEEEEPijS8_iiNS5_3std3__410__identityEEEvT0_T1_T2_T3_T4_T6__param_2,
	.param .align 1 .b8 _ZN3cub18CUB_300001_SM_10006detail6reduce28DeviceReduceSingleTileKernelINS2_10policy_hubIijN4cuda3__47maximumIiEEE10Policy1000EN6thrust24THRUST_300001_SM_1000_NS6detail15normal_iteratorINSC_10device_ptrIiEEEEPijS8_iiNS5_3std3__410__identityEEEvT0_T1_T2_T3_T4_T6__param_3[1],
	.param .u32 _ZN3cub18CUB_300001_SM_10006detail6reduce28DeviceReduceSingleTileKernelINS2_10policy_hubIijN4cuda3__47maximumIiEEE10Policy1000EN6thrust24THRUST_300001_SM_1000_NS6detail15normal_iteratorINSC_10device_ptrIiEEEEPijS8_iiNS5_3std3__410__identityEEEvT0_T1_T2_T3_T4_T6__param_4,
	.param .align 1 .b8 _ZN3cub18CUB_300001_SM_10006detail6reduce28DeviceReduceSingleTileKernelINS2_10policy_hubIijN4cuda3__47maximumIiEEE10Policy1000EN6thrust24THRUST_300001_SM_1000_NS6detail15normal_iteratorINSC_10device_ptrIiEEEEPijS8_iiNS5_3std3__410__identityEEEvT0_T1_T2_T3_T4_T6__param_5[1]
)
.maxntid 256
.minnctapersm 1
{
	.reg .pred 	%p<59>;
	.reg .b32 	%r<511>;
	.reg .b64 	%rd<84>;
	// demoted variable
	.shared .align 4 .b8 _ZZN3cub18CUB_300001_SM_10006detail6reduce28DeviceReduceSingleTileKernelINS2_10policy_hubIijN4cuda3__47maximumIiEEE10Policy1000EN6thrust24THRUST_300001_SM_1000_NS6detail15normal_iteratorINSC_10device_ptrIiEEEEPijS8_iiNS5_3std3__410__identityEEEvT0_T1_T2_T3_T4_T6_E12temp_storage[44];
	ld.param.u64 	%rd9, [_ZN3cub18CUB_300001_SM_10006detail6reduce28DeviceReduceSingleTileKernelINS2_10policy_hubIijN4cuda3__47maximumIiEEE10Policy1000EN6thrust24THRUST_300001_SM_1000_NS6detail15normal_iteratorINSC_10device_ptrIiEEEEPijS8_iiNS5_3std3__410__identityEEEvT0_T1_T2_T3_T4_T6__param_0];
	ld.param.u64 	%rd10, [_ZN3cub18CUB_300001_SM_10006detail6reduce28DeviceReduceSingleTileKernelINS2_10policy_hubIijN4cuda3__47maximumIiEEE10Policy1000EN6thrust24THRUST_300001_SM_1000_NS6detail15normal_iteratorINSC_10device_ptrIiEEEEPijS8_iiNS5_3std3__410__identityEEEvT0_T1_T2_T3_T4_T6__param_1];
	ld.param.u32 	%r92, [_ZN3cub18CUB_300001_SM_10006detail6reduce28DeviceReduceSingleTileKernelINS2_10policy_hubIijN4cuda3__47maximumIiEEE10Policy1000EN6thrust24THRUST_300001_SM_1000_NS6detail15normal_iteratorINSC_10device_ptrIiEEEEPijS8_iiNS5_3std3__410__identityEEEvT0_T1_T2_T3_T4_T6__param_2];
	ld.param.u32 	%r93, [_ZN3cub18CUB_300001_SM_10006detail6reduce28DeviceReduceSingleTileKernelINS2_10policy_hubIijN4cuda3__47maximumIiEEE10Policy1000EN6thrust24THRUST_300001_SM_1000_NS6detail15normal_iteratorINSC_10device_ptrIiEEEEPijS8_iiNS5_3std3__410__identityEEEvT0_T1_T2_T3_T4_T6__param_4];
	cvta.to.global.u64 	%rd1, %rd10;
	setp.ne.s32 	%p1, %r92, 0;
	@%p1 bra 	$L__BB6_3;
	mov.u32 	%r471, %tid.x;
	setp.ne.s32 	%p58, %r471, 0;
	@%p58 bra 	$L__BB6_52;
	st.global.u32 	[%rd1], %r93;
	bra.uni 	$L__BB6_52;
$L__BB6_3:
	cvta.to.global.u64 	%rd2, %rd9;
	setp.gt.u32 	%p2, %r92, 4095;
	@%p2 bra 	$L__BB6_28;
	mov.u32 	%r1, %tid.x;
	setp.ge.u32 	%p24, %r1, %r92;
	mov.b32 	%r488, 0;
	mov.u32 	%r478, %r1;
	@%p24 bra 	$L__BB6_6;
	mul.wide.u32 	%rd73, %r1, 4;
	add.s64 	%rd74, %rd2, %rd73;
	ld.global.u32 	%r488, [%rd74];
	add.s32 	%r478, %r1, 256;
$L__BB6_6:
	setp.ge.u32 	%p25, %r478, %r92;
	@%p25 bra 	$L__BB6_19;
	not.b32 	%r299, %r478;
	add.s32 	%r300, %r92, %r299;
	shr.u32 	%r301, %r300, 8;
	add.s32 	%r6, %r301, 1;
	and.b32  	%r7, %r6, 15;
	setp.lt.u32 	%p26, %r300, 3840;
	@%p26 bra 	$L__BB6_10;
	and.b32  	%r302, %r6, 33554416;
	neg.s32 	%r474, %r302;
	mul.wide.u32 	%rd75, %r478, 4;
	add.s64 	%rd76, %rd75, %rd2;
	add.s64 	%rd82, %rd76, 8192;
$L__BB6_9:
	.pragma "nounroll";
	ld.global.u32 	%r303, [%rd82+-8192];
	max.s32 	%r304, %r488, %r303;
	ld.global.u32 	%r305, [%rd82+-7168];
	max.s32 	%r306, %r304, %r305;
	ld.global.u32 	%r307, [%rd82+-6144];
	max.s32 	%r308, %r306, %r307;
	ld.global.u32 	%r309, [%rd82+-5120];
	max.s32 	%r310, %r308, %r309;
	ld.global.u32 	%r311, [%rd82+-4096];
	max.s32 	%r312, %r310, %r311;
	ld.global.u32 	%r313, [%rd82+-3072];
	max.s32 	%r314, %r312, %r313;
	ld.global.u32 	%r315, [%rd82+-2048];
	max.s32 	%r316, %r314, %r315;
	ld.global.u32 	%r317, [%rd82+-1024];
	max.s32 	%r318, %r316, %r317;
	ld.global.u32 	%r319, [%rd82];
	max.s32 	%r320, %r318, %r319;
	ld.global.u32 	%r321, [%rd82+1024];
	max.s32 	%r322, %r320, %r321;
	ld.global.u32 	%r323, [%rd82+2048];
	max.s32 	%r324, %r322, %r323;
	ld.global.u32 	%r325, [%rd82+3072];
	max.s32 	%r326, %r324, %r325;
	ld.global.u32 	%r327, [%rd82+4096];
	max.s32 	%r328, %r326, %r327;
	ld.global.u32 	%r329, [%rd82+5120];
	max.s32 	%r330, %r328, %r329;
	ld.global.u32 	%r331, [%rd82+6144];
	max.s32 	%r332, %r330, %r331;
	ld.global.u32 	%r333, [%rd82+7168];
	max.s32 	%r488, %r332, %r333;
	add.s32 	%r478, %r478, 4096;
	add.s32 	%r474, %r474, 16;
	add.s64 	%rd82, %rd82, 16384;
	setp.ne.s32 	%p27, %r474, 0;
	@%p27 bra 	$L__BB6_9;
$L__BB6_10:
	setp.eq.s32 	%p28, %r7, 0;
	@%p28 bra 	$L__BB6_19;
	and.b32  	%r18, %r6, 7;
	setp.lt.u32 	%p29, %r7, 8;
	@%p29 bra 	$L__BB6_13;
	mul.wide.u32 	%rd77, %r478, 4;
	add.s64 	%rd78, %rd2, %rd77;
	ld.global.u32 	%r335, [%rd78];
	max.s32 	%r336, %r488, %r335;
	ld.global.u32 	%r337, [%rd78+1024];
	max.s32 	%r338, %r336, %r337;
	ld.global.u32 	%r339, [%rd78+2048];
	max.s32 	%r340, %r338, %r339;
	ld.global.u32 	%r341, [%rd78+3072];
	max.s32 	%r342, %r340, %r341;
	ld.global.u32 	%r343, [%rd78+4096];
	max.s32 	%r344, %r342, %r343;
	ld.global.u32 	%r345, [%rd78+5120];
	max.s32 	%r346, %r344, %r345;
	ld.global.u32 	%r347, [%rd78+6144];
	max.s32 	%r348, %r346, %r347;
	ld.global.u32 	%r349, [%rd78+7168];
	max.s32 	%r488, %r348, %r349;
	add.s32 	%r478, %r478, 2048;
$L__BB6_13:
	setp.eq.s32 	%p30, %r18, 0;
	@%p30 bra 	$L__BB6_19;
	and.b32  	%r24, %r6, 3;
	setp.lt.u32 	%p31, %r18, 4;
	@%p31 bra 	$L__BB6_16;
	mul.wide.u32 	%rd79, %r478, 4;
	add.s64 	%rd80, %rd2, %rd79;
	ld.global.u32 	%r351, [%rd80];
	max.s32 	%r352, %r488, %r351;
	ld.global.u32 	%r353, [%rd80+1024];
	max.s32 	%r354, %r352, %r353;
	ld.global.u32 	%r355, [%rd80+2048];
	max.s32 	%r356, %r354, %r355;
	ld.global.u32 	%r357, [%rd80+3072];
	max.s32 	%r488, %r356, %r357;
	add.s32 	%r478, %r478, 1024;
$L__BB6_16:
	setp.eq.s32 	%p32, %r24, 0;
	@%p32 bra 	$L__BB6_19;
	mul.wide.u32 	%rd81, %r478, 4;
	add.s64 	%rd83, %rd2, %rd81;
	neg.s32 	%r486, %r24;
$L__BB6_18:
	.pragma "nounroll";
	ld.global.u32 	%r358, [%rd83];
	max.s32 	%r488, %r488, %r358;
	add.s64 	%rd83, %rd83, 1024;
	add.s32 	%r486, %r486, 1;
	setp.ne.s32 	%p33, %r486, 0;
	@%p33 bra 	$L__BB6_18;
$L__BB6_19:
	setp.lt.u32 	%p34, %r92, 256;
	@%p34 bra 	$L__BB6_24;
	// begin inline asm
	mov.u32 %r422, %laneid;
	// end inline asm
	mov.b32 	%r425, 1;
	mov.b32 	%r446, 31;
	mov.b32 	%r447, -1;
	// begin inline asm
	shfl.sync.down.b32 %r423, %r488, %r425, %r446, %r447;
	// end inline asm
	setp.gt.s32 	%p50, %r422, 30;
	max.s32 	%r448, %r488, %r423;
	selp.b32 	%r429, %r488, %r448, %p50;
	mov.b32 	%r430, 2;
	// begin inline asm
	shfl.sync.down.b32 %r428, %r429, %r430, %r446, %r447;
	// end inline asm
	setp.gt.s32 	%p51, %r422, 29;
	max.s32 	%r449, %r429, %r428;
	selp.b32 	%r434, %r429, %r449, %p51;
	mov.b32 	%r435, 4;
	// begin inline asm
	shfl.sync.down.b32 %r433, %r434, %r435, %r446, %r447;
	// end inline asm
	setp.gt.s32 	%p52, %r422, 27;
	max.s32 	%r450, %r434, %r433;
	selp.b32 	%r439, %r434, %r450, %p52;
	mov.b32 	%r440, 8;
	// begin inline asm
	shfl.sync.down.b32 %r438, %r439, %r440, %r446, %r447;
	// end inline asm
	setp.gt.s32 	%p53, %r422, 23;
	max.s32 	%r451, %r439, %r438;
	selp.b32 	%r444, %r439, %r451, %p53;
	mov.b32 	%r445, 16;
	// begin inline asm
	shfl.sync.down.b32 %r443, %r444, %r445, %r446, %r447;
	// end inline asm
	setp.gt.s32 	%p54, %r422, 15;
	max.s32 	%r36, %r444, %r443;
	selp.b32 	%r510, %r444, %r36, %p54;
	setp.ne.s32 	%p55, %r422, 0;
	@%p55 bra 	$L__BB6_22;
	shr.u32 	%r452, %r1, 3;
	and.b32  	%r453, %r452, 124;
	mov.u32 	%r454, _ZZN3cub18CUB_300001_SM_10006detail6reduce28DeviceReduceSingleTileKernelINS2_10policy_hubIijN4cuda3__47maximumIiEEE10Policy1000EN6thrust24THRUST_300001_SM_1000_NS6detail15normal_iteratorINSC_10device_ptrIiEEEEPijS8_iiNS5_3std3__410__identityEEEvT0_T1_T2_T3_T4_T6_E12temp_storage;
	add.s32 	%r455, %r454, %r453;
	st.shared.u32 	[%r455+8], %r36;
$L__BB6_22:
	bar.sync 	0;
	setp.ne.s32 	%p56, %r1, 0;
	@%p56 bra 	$L__BB6_50;
	ld.shared.u32 	%r456, [_ZZN3cub18CUB_300001_SM_10006detail6reduce28DeviceReduceSingleTileKernelINS2_10policy_hubIijN4cuda3__47maximumIiEEE10Policy1000EN6thrust24THRUST_300001_SM_1000_NS6detail15normal_iteratorINSC_10device_ptrIiEEEEPijS8_iiNS5_3std3__410__identityEEEvT0_T1_T2_T3_T4_T6_E12temp_storage+12];
	max.s32 	%r457, %r510, %r456;
	ld.shared.u32 	%r458, [_ZZN3cub18CUB_300001_SM_10006detail6reduce28DeviceReduceSingleTileKernelINS2_10policy_hubIijN4cuda3__47maximumIiEEE10Policy1000EN6thrust24THRUST_300001_SM_1000_NS6detail15normal_iteratorINSC_10device_ptrIiEEEEPijS8_iiNS5_3std3__410__identityEEEvT0_T1_T2_T3_T4_T6_E12temp_storage+16];
	max.s32 	%r459, %r457, %r458;
	ld.shared.u32 	%r460, [_ZZN3cub18CUB_300001_SM_10006detail6reduce28DeviceReduceSingleTileKernelINS2_10policy_hubIijN4cuda3__47maximumIiEEE10Policy1000EN6thrust24THRUST_300001_SM_1000_NS6detail15normal_iteratorINSC_10device_ptrIiEEEEPijS8_iiNS5_3std3__410__identityEEEvT0_T1_T2_T3_T4_T6_E12temp_storage+20];
	max.s32 	%r461, %r459, %r460;
	ld.shared.u32 	%r462, [_ZZN3cub18CUB_300001_SM_10006detail6reduce28DeviceReduceSingleTileKernelINS2_10policy_hubIijN4cuda3__47maximumIiEEE10Policy1000EN6thrust24THRUST_300001_SM_1000_NS6detail15normal_iteratorINSC_10device_ptrIiEEEEPijS8_iiNS5_3std3__410__identityEEEvT0_T1_T2_T3_T4_T6_E12temp_storage+24];
	max.s32 	%r463, %r461, %r462;
	ld.shared.u32 	%r464, [_ZZN3cub18CUB_300001_SM_10006detail6reduce28DeviceReduceSingleTileKernelINS2_10policy_hubIijN4cuda3__47maximumIiEEE10Policy1000EN6thrust24THRUST_300001_SM_1000_NS6detail15normal_iteratorINSC_10device_ptrIiEEEEPijS8_iiNS5_3std3__410__identityEEEvT0_T1_T2_T3_T4_T6_E12temp_storage+28];
	max.s32 	%r465, %r463, %r464;
	ld.shared.u32 	%r466, [_ZZN3cub18CUB_300001_SM_10006detail6reduce28DeviceReduceSingleTileKernelINS2_10policy_hubIijN4cuda3__47maximumIiEEE10Policy1000EN6thrust24THRUST_300001_SM_1000_NS6detail15normal_iteratorINSC_10device_ptrIiEEEEPijS8_iiNS5_3std3__410__identityEEEvT0_T1_T2_T3_T4_T6_E12temp_storage+32];
	max.s32 	%r467, %r465, %r466;
	ld.shared.u32 	%r468, [_ZZN3cub18CUB_300001_SM_10006detail6reduce28DeviceReduceSingleTileKernelINS2_10policy_hubIijN4cuda3__47maximumIiEEE10Policy1000EN6thrust24THRUST_300001_SM_1000_NS6detail15normal_iteratorINSC_10device_ptrIiEEEEPijS8_iiNS5_3std3__410__identityEEEvT0_T1_T2_T3_T4_T6_E12temp_storage+36];
	max.s32 	%r510, %r467, %r468;
	bra.uni 	$L__BB6_50;
$L__BB6_24:
	// begin inline asm
	mov.u32 %r359, %laneid;
	// end inline asm
	and.b32  	%r385, %r1, 992;
	add.s32 	%r386, %r385, 32;
	setp.gt.u32 	%p35, %r386, %r92;
	not.b32 	%r387, %r385;
	add.s32 	%r388, %r92, %r387;
	selp.b32 	%r383, %r388, 31, %p35;
	mov.b32 	%r362, 1;
	mov.b32 	%r384, -1;
	// begin inline asm
	shfl.sync.down.b32 %r360, %r488, %r362, %r383, %r384;
	// end inline asm
	setp.lt.s32 	%p36, %r359, %r383;
	max.s32 	%r389, %r488, %r360;
	selp.b32 	%r366, %r389, %r488, %p36;
	mov.b32 	%r367, 2;
	// begin inline asm
	shfl.sync.down.b32 %r365, %r366, %r367, %r383, %r384;
	// end inline asm
	add.s32 	%r390, %r359, 2;
	setp.gt.s32 	%p37, %r390, %r383;
	max.s32 	%r391, %r366, %r365;
	selp.b32 	%r371, %r366, %r391, %p37;
	mov.b32 	%r372, 4;
	// begin inline asm
	shfl.sync.down.b32 %r370, %r371, %r372, %r383, %r384;
	// end inline asm
	add.s32 	%r392, %r359, 4;
	setp.gt.s32 	%p38, %r392, %r383;
	max.s32 	%r393, %r371, %r370;
	selp.b32 	%r376, %r371, %r393, %p38;
	mov.b32 	%r377, 8;
	// begin inline asm
	shfl.sync.down.b32 %r375, %r376, %r377, %r383, %r384;
	// end inline asm
	add.s32 	%r394, %r359, 8;
	setp.gt.s32 	%p39, %r394, %r383;
	max.s32 	%r395, %r376, %r375;
	selp.b32 	%r381, %r376, %r395, %p39;
	mov.b32 	%r382, 16;
	// begin inline asm
	shfl.sync.down.b32 %r380, %r381, %r382, %r383, %r384;
	// end inline asm
	add.s32 	%r396, %r359, 16;
	setp.gt.s32 	%p40, %r396, %r383;
	max.s32 	%r397, %r381, %r380;
	selp.b32 	%r510, %r381, %r397, %p40;
	setp.ne.s32 	%p41, %r359, 0;
	@%p41 bra 	$L__BB6_26;
	shr.u32 	%r398, %r1, 3;
	and.b32  	%r399, %r398, 124;
	mov.u32 	%r400, _ZZN3cub18CUB_300001_SM_10006detail6reduce28DeviceReduceSingleTileKernelINS2_10policy_hubIijN4cuda3__47maximumIiEEE10Policy1000EN6thrust24THRUST_300001_SM_1000_NS6detail15normal_iteratorINSC_10device_ptrIiEEEEPijS8_iiNS5_3std3__410__identityEEEvT0_T1_T2_T3_T4_T6_E12temp_storage;
	add.s32 	%r401, %r400, %r399;
	st.shared.u32 	[%r401+8], %r510;
$L__BB6_26:
	bar.sync 	0;
	setp.ne.s32 	%p42, %r1, 0;
	@%p42 bra 	$L__BB6_50;
	setp.gt.u32 	%p43, %r92, 32;
	ld.shared.u32 	%r402, [_ZZN3cub18CUB_300001_SM_10006detail6reduce28DeviceReduceSingleTileKernelINS2_10policy_hubIijN4cuda3__47maximumIiEEE10Policy1000EN6thrust24THRUST_300001_SM_1000_NS6detail15normal_iteratorINSC_10device_ptrIiEEEEPijS8_iiNS5_3std3__410__identityEEEvT0_T1_T2_T3_T4_T6_E12temp_storage+12];
	max.s32 	%r403, %r510, %r402;
	selp.b32 	%r404, %r403, %r510, %p43;
	setp.gt.u32 	%p44, %r92, 64;
	ld.shared.u32 	%r405, [_ZZN3cub18CUB_300001_SM_10006detail6reduce28DeviceReduceSingleTileKernelINS2_10policy_hubIijN4cuda3__47maximumIiEEE10Policy1000EN6thrust24THRUST_300001_SM_1000_NS6detail15normal_iteratorINSC_10device_ptrIiEEEEPijS8_iiNS5_3std3__410__identityEEEvT0_T1_T2_T3_T4_T6_E12temp_storage+16];
	max.s32 	%r406, %r404, %r405;
	selp.b32 	%r407, %r406, %r404, %p44;
	setp.gt.u32 	%p45, %r92, 96;
	ld.shared.u32 	%r408, [_ZZN3cub18CUB_300001_SM_10006detail6reduce28DeviceReduceSingleTileKernelINS2_10policy_hubIijN4cuda3__47maximumIiEEE10Policy1000EN6thrust24THRUST_300001_SM_1000_NS6detail15normal_iteratorINSC_10device_ptrIiEEEEPijS8_iiNS5_3std3__410__identityEEEvT0_T1_T2_T3_T4_T6_E12temp_storage+20];
	max.s32 	%r409, %r407, %r408;
	selp.b32 	%r410, %r409, %r407, %p45;
	setp.gt.u32 	%p46, %r92, 128;
	ld.shared.u32 	%r411, [_ZZN3cub18CUB_300001_SM_10006detail6reduce28DeviceReduceSingleTileKernelINS2_10policy_hubIijN4cuda3__47maximumIiEEE10Policy1000EN6thrust24THRUST_300001_SM_1000_NS6detail15normal_iteratorINSC_10device_ptrIiEEEEPijS8_iiNS5_3std3__410__identityEEEvT0_T1_T2_T3_T4_T6_E12temp_storage+24];
	max.s32 	%r412, %r410, %r411;
	selp.b32 	%r413, %r412, %r410, %p46;
	setp.gt.u32 	%p47, %r92, 160;
	ld.shared.u32 	%r414, [_ZZN3cub18CUB_300001_SM_10006detail6reduce28DeviceReduceSingleTileKernelINS2_10policy_hubIijN4cuda3__47maximumIiEEE10Policy1000EN6thrust24THRUST_300001_SM_1000_NS6detail15normal_iteratorINSC_10device_ptrIiEEEEPijS8_iiNS5_3std3__410__identityEEEvT0_T1_T2_T3_T4_T6_E12temp_storage+28];
	max.s32 	%r415, %r413, %r414;
	selp.b32 	%r416, %r415, %r413, %p47;
	setp.gt.u32 	%p48, %r92, 192;
	ld.shared.u32 	%r417, [_ZZN3cub18CUB_300001_SM_10006detail6reduce28DeviceReduceSingleTileKernelINS2_10policy_hubIijN4cuda3__47maximumIiEEE10Policy1000EN6thrust24THRUST_300001_SM_1000_NS6detail15normal_iteratorINSC_10device_ptrIiEEEEPijS8_iiNS5_3std3__410__identityEEEvT0_T1_T2_T3_T4_T6_E12temp_storage+32];
	max.s32 	%r418, %r416, %r417;
	selp.b32 	%r419, %r418, %r416, %p48;
	setp.gt.u32 	%p49, %r92, 224;
	ld.shared.u32 	%r420, [_ZZN3cub18CUB_300001_SM_10006detail6reduce28DeviceReduceSingleTileKernelINS2_10policy_hubIijN4cuda3__47maximumIiEEE10Policy1000EN6thrust24THRUST_300001_SM_1000_NS6detail15normal_iteratorINSC_10device_ptrIiEEEEPijS8_iiNS5_3std3__410__identityEEEvT0_T1_T2_T3_T4_T6_E12temp_storage+36];
	max.s32 	%r421, %r419, %r420;
	selp.b32 	%r510, %r421, %r419, %p49;
	bra.uni 	$L__BB6_50;
$L__BB6_28:
	mov.u32 	%r41, %tid.x;
	mul.wide.u32 	%rd11, %r41, 4;
	add.s64 	%rd12, %rd2, %rd11;
	ld.global.u32 	%r95, [%rd12];
	ld.global.u32 	%r96, [%rd12+1024];
	ld.global.u32 	%r97, [%rd12+2048];
	ld.global.u32 	%r98, [%rd12+3072];
	ld.global.u32 	%r99, [%rd12+4096];
	ld.global.u32 	%r100, [%rd12+5120];
	ld.global.u32 	%r101, [%rd12+6144];
	ld.global.u32 	%r102, [%rd12+7168];
	ld.global.u32 	%r103, [%rd12+8192];
	ld.global.u32 	%r104, [%rd12+9216];
	ld.global.u32 	%r105, [%rd12+10240];
	ld.global.u32 	%r106, [%rd12+11264];
	ld.global.u32 	%r107, [%rd12+12288];
	ld.global.u32 	%r108, [%rd12+13312];
	ld.global.u32 	%r109, [%rd12+14336];
	ld.global.u32 	%r110, [%rd12+15360];
	max.s32 	%r111, %r95, %r96;
	max.s32 	%r112, %r111, %r97;
	max.s32 	%r113, %r98, %r99;
	max.s32 	%r114, %r113, %r100;
	max.s32 	%r115, %r101, %r102;
	max.s32 	%r116, %r115, %r103;
	max.s32 	%r117, %r104, %r105;
	max.s32 	%r118, %r117, %r106;
	max.s32 	%r119, %r107, %r108;
	max.s32 	%r120, %r119, %r109;
	max.s32 	%r121, %r112, %r114;
	max.s32 	%r122, %r121, %r116;
	max.s32 	%r123, %r118, %r120;
	max.s32 	%r124, %r123, %r110;
	max.s32 	%r509, %r122, %r124;
	add.s32 	%r43, %r92, -4096;
	setp.lt.u32 	%p3, %r43, 4096;
	mov.b32 	%r492, 4096;
	@%p3 bra 	$L__BB6_32;
	mov.b32 	%r492, 4096;
$L__BB6_30:
	add.s32 	%r126, %r41, %r492;
	mul.wide.u32 	%rd13, %r126, 4;
	add.s64 	%rd14, %rd2, %rd13;
	ld.global.u32 	%r127, [%rd14];
	ld.global.u32 	%r128, [%rd14+1024];
	ld.global.u32 	%r129, [%rd14+2048];
	ld.global.u32 	%r130, [%rd14+3072];
	ld.global.u32 	%r131, [%rd14+4096];
	ld.global.u32 	%r132, [%rd14+5120];
	ld.global.u32 	%r133, [%rd14+6144];
	ld.global.u32 	%r134, [%rd14+7168];
	ld.global.u32 	%r135, [%rd14+8192];
	ld.global.u32 	%r136, [%rd14+9216];
	ld.global.u32 	%r137, [%rd14+10240];
	ld.global.u32 	%r138, [%rd14+11264];
	ld.global.u32 	%r139, [%rd14+12288];
	ld.global.u32 	%r140, [%rd14+13312];
	ld.global.u32 	%r141, [%rd14+14336];
	ld.global.u32 	%r142, [%rd14+15360];
	max.s32 	%r143, %r509, %r127;
	max.s32 	%r144, %r143, %r128;
	max.s32 	%r145, %r129, %r130;
	max.s32 	%r146, %r145, %r131;
	max.s32 	%r147, %r132, %r133;
	max.s32 	%r148, %r147, %r134;
	max.s32 	%r149, %r135, %r136;
	max.s32 	%r150, %r149, %r137;
	max.s32 	%r151, %r138, %r139;
	max.s32 	%r152, %r151, %r140;
	max.s32 	%r153, %r141, %r142;
	max.s32 	%r154, %r144, %r146;
	max.s32 	%r155, %r154, %r148;
	max.s32 	%r156, %r150, %r152;
	max.s32 	%r157, %r156, %r153;
	max.s32 	%r509, %r155, %r157;
	sub.s32 	%r158, %r92, %r492;
	setp.lt.u32 	%p4, %r158, 4096;
	@%p4 bra 	$L__BB6_46;
	add.s32 	%r492, %r492, 4096;
	setp.le.u32 	%p5, %r492, %r43;
	@%p5 bra 	$L__BB6_30;
$L__BB6_32:
	setp.le.u32 	%p6, %r92, %r492;
	sub.s32 	%r159, %r92, %r492;
	setp.ge.s32 	%p7, %r41, %r159;
	or.pred  	%p8, %p6, %p7;
	@%p8 bra 	$L__BB6_46;
	not.b32 	%r162, %r41;
	add.s32 	%r163, %r92, %r162;
	sub.s32 	%r164, %r163, %r492;
	shr.u32 	%r165, %r164, 8;
	add.s32 	%r50, %r165, 1;
	and.b32  	%r51, %r50, 15;
	setp.lt.u32 	%p9, %r164, 3840;
	mov.u32 	%r501, %r41;
	@%p9 bra 	$L__BB6_37;
	or.b32  	%r495, %r41, 2048;
	add.s32 	%r494, %r41, %r492;
	and.b32  	%r166, %r50, 33554416;
	neg.s32 	%r493, %r166;
$L__BB6_35:
	.pragma "nounroll";
	mul.wide.u32 	%rd15, %r494, 4;
	add.s64 	%rd16, %rd2, %rd15;
	ld.global.u32 	%r167, [%rd16];
	max.s32 	%r168, %r509, %r167;
	add.s32 	%r169, %r494, 256;
	mul.wide.u32 	%rd17, %r169, 4;
	add.s64 	%rd18, %rd2, %rd17;
	ld.global.u32 	%r170, [%rd18];
	max.s32 	%r171, %r168, %r170;
	add.s32 	%r172, %r494, 512;
	mul.wide.u32 	%rd19, %r172, 4;
	add.s64 	%rd20, %rd2, %rd19;
	ld.global.u32 	%r173, [%rd20];
	max.s32 	%r174, %r171, %r173;
	add.s32 	%r175, %r494, 768;
	mul.wide.u32 	%rd21, %r175, 4;
	add.s64 	%rd22, %rd2, %rd21;
	ld.global.u32 	%r176, [%rd22];
	max.s32 	%r177, %r174, %r176;
	add.s32 	%r178, %r494, 1024;
	mul.wide.u32 	%rd23, %r178, 4;
	add.s64 	%rd24, %rd2, %rd23;
	ld.global.u32 	%r179, [%rd24];
	max.s32 	%r180, %r177, %r179;
	add.s32 	%r181, %r494, 1280;
	mul.wide.u32 	%rd25, %r181, 4;
	add.s64 	%rd26, %rd2, %rd25;
	ld.global.u32 	%r182, [%rd26];
	max.s32 	%r183, %r180, %r182;
	add.s32 	%r184, %r494, 1536;
	mul.wide.u32 	%rd27, %r184, 4;
	add.s64 	%rd28, %rd2, %rd27;
	ld.global.u32 	%r185, [%rd28];
	max.s32 	%r186, %r183, %r185;
	add.s32 	%r187, %r494, 1792;
	mul.wide.u32 	%rd29, %r187, 4;
	add.s64 	%rd30, %rd2, %rd29;
	ld.global.u32 	%r188, [%rd30];
	max.s32 	%r189, %r186, %r188;
	add.s32 	%r190, %r494, 2048;
	mul.wide.u32 	%rd31, %r190, 4;
	add.s64 	%rd32, %rd2, %rd31;
	ld.global.u32 	%r191, [%rd32];
	max.s32 	%r192, %r189, %r191;
	add.s32 	%r193, %r494, 2304;
	mul.wide.u32 	%rd33, %r193, 4;
	add.s64 	%rd34, %rd2, %rd33;
	ld.global.u32 	%r194, [%rd34];
	max.s32 	%r195, %r192, %r194;
	add.s32 	%r196, %r494, 2560;
	mul.wide.u32 	%rd35, %r196, 4;
	add.s64 	%rd36, %rd2, %rd35;
	ld.global.u32 	%r197, [%rd36];
	max.s32 	%r198, %r195, %r197;
	add.s32 	%r199, %r494, 2816;
	mul.wide.u32 	%rd37, %r199, 4;
	add.s64 	%rd38, %rd2, %rd37;
	ld.global.u32 	%r200, [%rd38];
	max.s32 	%r201, %r198, %r200;
	add.s32 	%r202, %r494, 3072;
	mul.wide.u32 	%rd39, %r202, 4;
	add.s64 	%rd40, %rd2, %rd39;
	ld.global.u32 	%r203, [%rd40];
	max.s32 	%r204, %r201, %r203;
	add.s32 	%r205, %r494, 3328;
	mul.wide.u32 	%rd41, %r205, 4;
	add.s64 	%rd42, %rd2, %rd41;
	ld.global.u32 	%r206, [%rd42];
	max.s32 	%r207, %r204, %r206;
	add.s32 	%r208, %r494, 3584;
	mul.wide.u32 	%rd43, %r208, 4;
	add.s64 	%rd44, %rd2, %rd43;
	ld.global.u32 	%r209, [%rd44];
	max.s32 	%r210, %r207, %r209;
	add.s32 	%r211, %r494, 3840;
	mul.wide.u32 	%rd45, %r211, 4;
	add.s64 	%rd46, %rd2, %rd45;
	ld.global.u32 	%r212, [%rd46];
	max.s32 	%r509, %r210, %r212;
	add.s32 	%r495, %r495, 4096;
	add.s32 	%r494, %r494, 4096;
	add.s32 	%r493, %r493, 16;
	setp.ne.s32 	%p10, %r493, 0;
	@%p10 bra 	$L__BB6_35;
	add.s32 	%r501, %r495, -2048;
$L__BB6_37:
	setp.eq.s32 	%p11, %r51, 0;
	@%p11 bra 	$L__BB6_46;
	and.b32  	%r67, %r50, 7;
	setp.lt.u32 	%p12, %r51, 8;
	@%p12 bra 	$L__BB6_40;
	add.s32 	%r214, %r501, %r492;
	mul.wide.u32 	%rd47, %r214, 4;
	add.s64 	%rd48, %rd2, %rd47;
	ld.global.u32 	%r215, [%rd48];
	max.s32 	%r216, %r509, %r215;
	add.s32 	%r217, %r214, 256;
	mul.wide.u32 	%rd49, %r217, 4;
	add.s64 	%rd50, %rd2, %rd49;
	ld.global.u32 	%r218, [%rd50];
	max.s32 	%r219, %r216, %r218;
	add.s32 	%r220, %r214, 512;
	mul.wide.u32 	%rd51, %r220, 4;
	add.s64 	%rd52, %rd2, %rd51;
	ld.global.u32 	%r221, [%rd52];
	max.s32 	%r222, %r219, %r221;
	add.s32 	%r223, %r214, 768;
	mul.wide.u32 	%rd53, %r223, 4;
	add.s64 	%rd54, %rd2, %rd53;
	ld.global.u32 	%r224, [%rd54];
	max.s32 	%r225, %r222, %r224;
	add.s32 	%r226, %r214, 1024;
	mul.wide.u32 	%rd55, %r226, 4;
	add.s64 	%rd56, %rd2, %rd55;
	ld.global.u32 	%r227, [%rd56];
	max.s32 	%r228, %r225, %r227;
	add.s32 	%r229, %r214, 1280;
	mul.wide.u32 	%rd57, %r229, 4;
	add.s64 	%rd58, %rd2, %rd57;
	ld.global.u32 	%r230, [%rd58];
	max.s32 	%r231, %r228, %r230;
	add.s32 	%r232, %r214, 1536;
	mul.wide.u32 	%rd59, %r232, 4;
	add.s64 	%rd60, %rd2, %rd59;
	ld.global.u32 	%r233, [%rd60];
	max.s32 	%r234, %r231, %r233;
	add.s32 	%r235, %r214, 1792;
	mul.wide.u32 	%rd61, %r235, 4;
	add.s64 	%rd62, %rd2, %rd61;
	ld.global.u32 	%r236, [%rd62];
	max.s32 	%r509, %r234, %r236;
	add.s32 	%r501, %r501, 2048;
$L__BB6_40:
	setp.eq.s32 	%p13, %r67, 0;
	@%p13 bra 	$L__BB6_46;
	and.b32  	%r73, %r50, 3;
	setp.lt.u32 	%p14, %r67, 4;
	@%p14 bra 	$L__BB6_43;
	add.s32 	%r238, %r501, %r492;
	mul.wide.u32 	%rd63, %r238, 4;
	add.s64 	%rd64, %rd2, %rd63;
	ld.global.u32 	%r239, [%rd64];
	max.s32 	%r240, %r509, %r239;
	add.s32 	%r241, %r238, 256;
	mul.wide.u32 	%rd65, %r241, 4;
	add.s64 	%rd66, %rd2, %rd65;
	ld.global.u32 	%r242, [%rd66];
	max.s32 	%r243, %r240, %r242;
	add.s32 	%r244, %r238, 512;
	mul.wide.u32 	%rd67, %r244, 4;
	add.s64 	%rd68, %rd2, %rd67;
	ld.global.u32 	%r245, [%rd68];
	max.s32 	%r246, %r243, %r245;
	add.s32 	%r247, %r238, 768;
	mul.wide.u32 	%rd69, %r247, 4;
	add.s64 	%rd70, %rd2, %rd69;
	ld.global.u32 	%r248, [%rd70];
	max.s32 	%r509, %r246, %r248;
	add.s32 	%r501, %r501, 1024;
$L__BB6_43:
	setp.eq.s32 	%p15, %r73, 0;
	@%p15 bra 	$L__BB6_46;
	add.s32 	%r507, %r501, %r492;
	neg.s32 	%r506, %r73;
$L__BB6_45:
	.pragma "nounroll";
	mul.wide.u32 	%rd71, %r507, 4;
	add.s64 	%rd72, %rd2, %rd71;
	ld.global.u32 	%r249, [%rd72];
	max.s32 	%r509, %r509, %r249;
	add.s32 	%r507, %r507, 256;
	add.s32 	%r506, %r506, 1;
	setp.ne.s32 	%p16, %r506, 0;
	@%p16 bra 	$L__BB6_45;
$L__BB6_46:
	// begin inline asm
	mov.u32 %r250, %laneid;
	// end inline asm
	mov.b32 	%r253, 1;
	mov.b32 	%r274, 31;
	mov.b32 	%r275, -1;
	// begin inline asm
	shfl.sync.down.b32 %r251, %r509, %r253, %r274, %r275;
	// end inline asm
	setp.gt.s32 	%p17, %r250, 30;
	max.s32 	%r276, %r509, %r251;
	selp.b32 	%r257, %r509, %r276, %p17;
	mov.b32 	%r258, 2;
	// begin inline asm
	shfl.sync.down.b32 %r256, %r257, %r258, %r274, %r275;
	// end inline asm
	setp.gt.s32 	%p18, %r250, 29;
	max.s32 	%r277, %r257, %r256;
	selp.b32 	%r262, %r257, %r277, %p18;
	mov.b32 	%r263, 4;
	// begin inline asm
	shfl.sync.down.b32 %r261, %r262, %r263, %r274, %r275;
	// end inline asm
	setp.gt.s32 	%p19, %r250, 27;
	max.s32 	%r278, %r262, %r261;
	selp.b32 	%r267, %r262, %r278, %p19;
	mov.b32 	%r268, 8;
	// begin inline asm
	shfl.sync.down.b32 %r266, %r267, %r268, %r274, %r275;
	// end inline asm
	setp.gt.s32 	%p20, %r250, 23;
	max.s32 	%r279, %r267, %r266;
	selp.b32 	%r272, %r267, %r279, %p20;
	mov.b32 	%r273, 16;
	// begin inline asm
	shfl.sync.down.b32 %r271, %r272, %r273, %r274, %r275;
	// end inline asm
	setp.gt.s32 	%p21, %r250, 15;
	max.s32 	%r88, %r272, %r271;
	selp.b32 	%r510, %r272, %r88, %p21;
	setp.ne.s32 	%p22, %r250, 0;
	@%p22 bra 	$L__BB6_48;
	shr.u32 	%r280, %r41, 3;
	and.b32  	%r281, %r280, 124;
	mov.u32 	%r282, _ZZN3cub18CUB_300001_SM_10006detail6reduce28DeviceReduceSingleTileKernelINS2_10policy_hubIijN4cuda3__47maximumIiEEE10Policy1000EN6thrust24THRUST_300001_SM_1000_NS6detail15normal_iteratorINSC_10device_ptrIiEEEEPijS8_iiNS5_3std3__410__identityEEEvT0_T1_T2_T3_T4_T6_E12temp_storage;
	add.s32 	%r283, %r282, %r281;
	st.shared.u32 	[%r283+8], %r88;
$L__BB6_48:
	bar.sync 	0;
	setp.ne.s32 	%p23, %r41, 0;
	@%p23 bra 	$L__BB6_50;
	ld.shared.u32 	%r284, [_ZZN3cub18CUB_300001_SM_10006detail6reduce28DeviceReduceSingleTileKernelINS2_10policy_hubIijN4cuda3__47maximumIiEEE10Policy1000EN6thrust24THRUST_300001_SM_1000_NS6detail15normal_iteratorINSC_10device_ptrIiEEEEPijS8_iiNS5_3std3__410__identityEEEvT0_T1_T2_T3_T4_T6_E12temp_storage+12];
	max.s32 	%r285, %r510, %r284;
	ld.shared.u32 	%r286, [_ZZN3cub18CUB_300001_SM_10006detail6reduce28DeviceReduceSingleTileKernelINS2_10policy_hubIijN4cuda3__47maximumIiEEE10Policy1000EN6thrust24THRUST_300001_SM_1000_NS6detail15normal_iteratorINSC_10device_ptrIiEEEEPijS8_iiNS5_3std3__410__identityEEEvT0_T1_T2_T3_T4_T6_E12temp_storage+16];
	max.s32 	%r287, %r285, %r286;
	ld.shared.u32 	%r288, [_ZZN3cub18CUB_300001_SM_10006detail6reduce28DeviceReduceSingleTileKernelINS2_10policy_hubIijN4cuda3__47maximumIiEEE10Policy1000EN6thrust24THRUST_300001_SM_1000_NS6detail15normal_iteratorINSC_10device_ptrIiEEEEPijS8_iiNS5_3std3__410__identityEEEvT0_T1_T2_T3_T4_T6_E12temp_storage+20];
	max.s32 	%r289, %r287, %r288;
	ld.shared.u32 	%r290, [_ZZN3cub18CUB_300001_SM_10006detail6reduce28DeviceReduceSingleTileKernelINS2_10policy_hubIijN4cuda3__47maximumIiEEE10Policy1000EN6thrust24THRUST_300001_SM_1000_NS6detail15normal_iteratorINSC_10device_ptrIiEEEEPijS8_iiNS5_3std3__410__identityEEEvT0_T1_T2_T3_T4_T6_E12temp_storage+24];
	max.s32 	%r291, %r289, %r290;
	ld.shared.u32 	%r292, [_ZZN3cub18CUB_300001_SM_10006detail6reduce28DeviceReduceSingleTileKernelINS2_10policy_hubIijN4cuda3__47maximumIiEEE10Policy1000EN6thrust24THRUST_300001_SM_1000_NS6detail15normal_iteratorINSC_10device_ptrIiEEEEPijS8_iiNS5_3std3__410__identityEEEvT0_T1_T2_T3_T4_T6_E12temp_storage+28];
	max.s32 	%r293, %r291, %r292;
	ld.shared.u32 	%r294, [_ZZN3cub18CUB_300001_SM_10006detail6reduce28DeviceReduceSingleTileKernelINS2_10policy_hubIijN4cuda3__47maximumIiEEE10Policy1000EN6thrust24THRUST_300001_SM_1000_NS6detail15normal_iteratorINSC_10device_ptrIiEEEEPijS8_iiNS5_3std3__410__identityEEEvT0_T1_T2_T3_T4_T6_E12temp_storage+32];
	max.s32 	%r295, %r293, %r294;
	ld.shared.u32 	%r296, [_ZZN3cub18CUB_300001_SM_10006detail6reduce28DeviceReduceSingleTileKernelINS2_10policy_hubIijN4cuda3__47maximumIiEEE10Policy1000EN6thrust24THRUST_300001_SM_1000_NS6detail15normal_iteratorINSC_10device_ptrIiEEEEPijS8_iiNS5_3std3__410__identityEEEvT0_T1_T2_T3_T4_T6_E12temp_storage+36];
	max.s32 	%r510, %r295, %r296;
$L__BB6_50:
	mov.u32 	%r469, %tid.x;
	setp.ne.s32 	%p57, %r469, 0;
	@%p57 bra 	$L__BB6_52;
	max.s32 	%r470, %r93, %r510;
	st.global.u32 	[%rd1], %r470;
$L__BB6_52:
	ret;

}
	// .globl	_ZN3cub18CUB_300001_SM_10006detail6reduce18DeviceReduceKernelINS2_10policy_hubIijN4cuda3__47maximumIiEEE10Policy1000EN6thrust24THRUST_300001_SM_1000_NS6detail15normal_iteratorINSC_10device_ptrIiEEEEjS8_iNS5_3std3__410__identityEEEvT0_PT3_T1_NS0_13GridEvenShareISO_EET2_T4_
.visible .entry _ZN3cub18CUB_300001_SM_10006detail6reduce18DeviceReduceKernelINS2_10policy_hubIijN4cuda3__47maximumIiEEE10Policy1000EN6thrust24THRUST_300001_SM_1000_NS6detail15normal_iteratorINSC_10device_ptrIiEEEEjS8_iNS5_3std3__410__identityEEEvT0_PT3_T1_NS0_13GridEvenShareISO_EET2_T4_(
	.param .align 8 .b8 _ZN3cub18CUB_300001_SM_10006detail6reduce18DeviceReduceKernelINS2_10policy_hubIijN4cuda3__47maximumIiEEE10Policy1000EN6thrust24THRUST_300001_SM_1000_NS6detail15normal_iteratorINSC_10device_ptrIiEEEEjS8_iNS5_3std3__410__identityEEEvT0_PT3_T1_NS0_13GridEvenShareISO_EET2_T4__param_0[8],
	.param .u64 .ptr .align 1 _ZN3cub18CUB_300001_SM_10006detail6reduce18DeviceReduceKernelINS2_10policy_hubIijN4cuda3__47maximumIiEEE10Policy1000EN6thrust24THRUST_300001_SM_1000_NS6detail15normal_iteratorINSC_10device_ptrIiEEEEjS8_iNS5_3std3__410__identityEEEvT0_PT3_T1_NS0_13GridEvenShareISO_EET2_T4__param_1,
	.param .u32 _ZN3cub18CUB_300001_SM_10006detail6reduce18DeviceReduceKernelINS2_10policy_hubIijN4cuda3__47maximumIiEEE10Policy1000EN6thrust24THRUST_300001_SM_1000_NS6detail15normal_iteratorINSC_10device_ptrIiEEEEjS8_iNS5_3std3__410__identityEEEvT0_PT3_T1_NS0_13GridEvenShareISO_EET2_T4__param_2,
	.param .align 4 .b8 _ZN3cub18CUB_300001_SM_10006detail6reduce18DeviceReduceKernelINS2_10policy_hubIijN4cuda3__47maximumIiEEE10Policy1000EN6thrust24THRUST_300001_SM_1000_NS6detail15normal_iteratorINSC_10device_ptrIiEEEEjS8_iNS5_3std3__410__identityEEEvT0_PT3_T1_NS0_13GridEvenShareISO_EET2_T4__param_3[40],
	.param .align 1 .b8 _ZN3cub18CUB_300001_SM_10006detail6reduce18DeviceReduceKernelINS2_10policy_hubIijN4cuda3__47maximumIiEEE10Policy1000EN6thrust24THRUST_300001_SM_1000_NS6detail15normal_iteratorINSC_10device_ptrIiEEEEjS8_iNS5_3std3__410__identityEEEvT0_PT3_T1_NS0_13GridEvenShareISO_EET2_T4__param_4[1],
	.param .align 1 .b8 _ZN3cub18CUB_300001_SM_10006detail6reduce18DeviceReduceKernelINS2_10policy_hubIijN4cuda3__47maximumIiEEE10Policy1000EN6thrust24THRUST_300001_SM_1000_NS6detail15normal_iteratorINSC_10device_ptrIiEEEEjS8_iNS5_3std3__410__identityEEEvT0_PT3_T1_NS0_13GridEvenShareISO_EET2_T4__param_5[1]
)
.maxntid 256
{
	.reg .pred 	%p<57>;
	.reg .b16 	%rs<4>;
	.reg .b32 	%r<575>;
	.reg .b64 	%rd<130>;
	// demoted variable
	.shared .align 4 .b8 _ZZN3cub18CUB_300001_SM_10006detail6reduce18DeviceReduceKernelINS2_10policy_hubIijN4cuda3__47maximumIiEEE10Policy1000EN6thrust24THRUST_300001_SM_1000_NS6detail15normal_iteratorINSC_10device_ptrIiEEEEjS8_iNS5_3std3__410__identityEEEvT0_PT3_T1_NS0_13GridEvenShareISO_EET2_T4_E12temp_storage[44];
	ld.param.u32 	%r1, [_ZN3cub18CUB_300001_SM_10006detail6reduce18DeviceReduceKernelINS2_10policy_hubIijN4cuda3__47maximumIiEEE10Policy1000EN6thrust24THRUST_300001_SM_1000_NS6detail15normal_iteratorINSC_10device_ptrIiEEEEjS8_iNS5_3std3__410__identityEEEvT0_PT3_T1_NS0_13GridEvenShareISO_EET2_T4__param_3+20];
	ld.param.u32 	%r2, [_ZN3cub18CUB_300001_SM_10006detail6reduce18DeviceReduceKernelINS2_10policy_hubIijN4cuda3__47maximumIiEEE10Policy1000EN6thrust24THRUST_300001_SM_1000_NS6detail15normal_iteratorINSC_10device_ptrIiEEEEjS8_iNS5_3std3__410__identityEEEvT0_PT3_T1_NS0_13GridEvenShareISO_EET2_T4__param_3+24];
	ld.param.u64 	%rd3, [_ZN3cub18CUB_300001_SM_10006detail6reduce18DeviceReduceKernelINS2_10policy_hubIijN4cuda3__47maximumIiEEE10Policy1000EN6thrust24THRUST_300001_SM_1000_NS6detail15normal_iteratorINSC_10device_ptrIiEEEEjS8_iNS5_3std3__410__identityEEEvT0_PT3_T1_NS0_13GridEvenShareISO_EET2_T4__param_0];
	cvta.to.global.u64 	%rd1, %rd3;
	mov.u32 	%r3, %ctaid.x;
	shl.b32 	%r4, %r2, 12;
	shl.b32 	%r556, %r3, 12;
	sub.s32 	%r6, %r1, %r556;
	setp.gt.u32 	%p1, %r6, 4095;
	@%p1 bra 	$L__BB7_26;
	mov.u32 	%r7, %tid.x;
	setp.ge.u32 	%p23, %r7, %r6;
	mov.b32 	%r550, 0;
	mov.u32 	%r539, %r7;
	@%p23 bra 	$L__BB7_3;
	add.s32 	%r331, %r556, %r7;
	mul.wide.u32 	%rd66, %r331, 4;
	add.s64 	%rd67, %rd1, %rd66;
	ld.global.u32 	%r550, [%rd67];
	add.s32 	%r539, %r7, 256;
$L__BB7_3:
	setp.ge.u32 	%p24, %r539, %r6;
	@%p24 bra 	$L__BB7_17;
	not.b32 	%r333, %r539;
	add.s32 	%r334, %r1, %r333;
	sub.s32 	%r335, %r334, %r556;
	shr.u32 	%r336, %r335, 8;
	add.s32 	%r12, %r336, 1;
	and.b32  	%r13, %r12, 15;
	setp.lt.u32 	%p25, %r335, 3840;
	@%p25 bra 	$L__BB7_8;
	or.b32  	%r536, %r539, 2048;
	add.s32 	%r535, %r539, %r556;
	and.b32  	%r337, %r12, 33554416;
	neg.s32 	%r534, %r337;
$L__BB7_6:
	.pragma "nounroll";
	mul.wide.u32 	%rd68, %r535, 4;
	add.s64 	%rd69, %rd1, %rd68;
	ld.global.u32 	%r338, [%rd69];
	max.s32 	%r339, %r550, %r338;
	add.s32 	%r340, %r535, 256;
	mul.wide.u32 	%rd70, %r340, 4;
	add.s64 	%rd71, %rd1, %rd70;
	ld.global.u32 	%r341, [%rd71];
	max.s32 	%r342, %r339, %r341;
	add.s32 	%r343, %r535, 512;
	mul.wide.u32 	%rd72, %r343, 4;
	add.s64 	%rd73, %rd1, %rd72;
	ld.global.u32 	%r344, [%rd73];
	max.s32 	%r345, %r342, %r344;
	add.s32 	%r346, %r535, 768;
	mul.wide.u32 	%rd74, %r346, 4;
	add.s64 	%rd75, %rd1, %rd74;
	ld.global.u32 	%r347, [%rd75];
	max.s32 	%r348, %r345, %r347;
	add.s32 	%r349, %r535, 1024;
	mul.wide.u32 	%rd76, %r349, 4;
	add.s64 	%rd77, %rd1, %rd76;
	ld.global.u32 	%r350, [%rd77];
	max.s32 	%r351, %r348, %r350;
	add.s32 	%r352, %r535, 1280;
	mul.wide.u32 	%rd78, %r352, 4;
	add.s64 	%rd79, %rd1, %rd78;
	ld.global.u32 	%r353, [%rd79];
	max.s32 	%r354, %r351, %r353;
	add.s32 	%r355, %r535, 1536;
	mul.wide.u32 	%rd80, %r355, 4;
	add.s64 	%rd81, %rd1, %rd80;
	ld.global.u32 	%r356, [%rd81];
	max.s32 	%r357, %r354, %r356;
	add.s32 	%r358, %r535, 1792;
	mul.wide.u32 	%rd82, %r358, 4;
	add.s64 	%rd83, %rd1, %rd82;
	ld.global.u32 	%r359, [%rd83];
	max.s32 	%r360, %r357, %r359;
	add.s32 	%r361, %r535, 2048;
	mul.wide.u32 	%rd84, %r361, 4;
	add.s64 	%rd85, %rd1, %rd84;
	ld.global.u32 	%r362, [%rd85];
	max.s32 	%r363, %r360, %r362;
	add.s32 	%r364, %r535, 2304;
	mul.wide.u32 	%rd86, %r364, 4;
	add.s64 	%rd87, %rd1, %rd86;
	ld.global.u32 	%r365, [%rd87];
	max.s32 	%r366, %r363, %r365;
	add.s32 	%r367, %r535, 2560;
	mul.wide.u32 	%rd88, %r367, 4;
	add.s64 	%rd89, %rd1, %rd88;
	ld.global.u32 	%r368, [%rd89];
	max.s32 	%r369, %r366, %r368;
	add.s32 	%r370, %r535, 2816;
	mul.wide.u32 	%rd90, %r370, 4;
	add.s64 	%rd91, %rd1, %rd90;
	ld.global.u32 	%r371, [%rd91];
	max.s32 	%r372, %r369, %r371;
	add.s32 	%r373, %r535, 3072;
	mul.wide.u32 	%rd92, %r373, 4;
	add.s64 	%rd93, %rd1, %rd92;
	ld.global.u32 	%r374, [%rd93];
	max.s32 	%r375, %r372, %r374;
	add.s32 	%r376, %r535, 3328;
	mul.wide.u32 	%rd94, %r376, 4;
	add.s64 	%rd95, %rd1, %rd94;
	ld.global.u32 	%r377, [%rd95];
	max.s32 	%r378, %r375, %r377;
	add.s32 	%r379, %r535, 3584;
	mul.wide.u32 	%rd96, %r379, 4;
	add.s64 	%rd97, %rd1, %rd96;
	ld.global.u32 	%r380, [%rd97];
	max.s32 	%r381, %r378, %r380;
	add.s32 	%r382, %r535, 3840;
	mul.wide.u32 	%rd98, %r382, 4;
	add.s64 	%rd99, %rd1, %rd98;
	ld.global.u32 	%r383, [%rd99];
	max.s32 	%r550, %r381, %r383;
	add.s32 	%r536, %r536, 4096;
	add.s32 	%r535, %r535, 4096;
	add.s32 	%r534, %r534, 16;
	setp.ne.s32 	%p26, %r534, 0;
	@%p26 bra 	$L__BB7_6;
	add.s32 	%r539, %r536, -2048;
$L__BB7_8:
	setp.eq.s32 	%p27, %r13, 0;
	@%p27 bra 	$L__BB7_17;
	and.b32  	%r29, %r12, 7;
	setp.lt.u32 	%p28, %r13, 8;
	@%p28 bra 	$L__BB7_11;
	add.s32 	%r385, %r556, %r539;
	mul.wide.u32 	%rd100, %r385, 4;
	add.s64 	%rd101, %rd1, %rd100;
	ld.global.u32 	%r386, [%rd101];
	max.s32 	%r387, %r550, %r386;
	add.s32 	%r388, %r385, 256;
	mul.wide.u32 	%rd102, %r388, 4;
	add.s64 	%rd103, %rd1, %rd102;
	ld.global.u32 	%r389, [%rd103];
	max.s32 	%r390, %r387, %r389;
	add.s32 	%r391, %r385, 512;
	mul.wide.u32 	%rd104, %r391, 4;
	add.s64 	%rd105, %rd1, %rd104;
	ld.global.u32 	%r392, [%rd105];
	max.s32 	%r393, %r390, %r392;
	add.s32 	%r394, %r385, 768;
	mul.wide.u32 	%rd106, %r394, 4;
	add.s64 	%rd107, %rd1, %rd106;
	ld.global.u32 	%r395, [%rd107];
	max.s32 	%r396, %r393, %r395;
	add.s32 	%r397, %r385, 1024;
	mul.wide.u32 	%rd108, %r397, 4;
	add.s64 	%rd109, %rd1, %rd108;
	ld.global.u32 	%r398, [%rd109];
	max.s32 	%r399, %r396, %r398;
	add.s32 	%r400, %r385, 1280;
	mul.wide.u32 	%rd110, %r400, 4;
	add.s64 	%rd111, %rd1, %rd110;
	ld.global.u32 	%r401, [%rd111];
	max.s32 	%r402, %r399, %r401;
	add.s32 	%r403, %r385, 1536;
	mul.wide.u32 	%rd112, %r403, 4;
	add.s64 	%rd113, %rd1, %rd112;
	ld.global.u32 	%r404, [%rd113];
	max.s32 	%r405, %r402, %r404;
	add.s32 	%r406, %r385, 1792;
	mul.wide.u32 	%rd114, %r406, 4;
	add.s64 	%rd115, %rd1, %rd114;
	ld.global.u32 	%r407, [%rd115];
	max.s32 	%r550, %r405, %r407;
	add.s32 	%r539, %r539, 2048;
$L__BB7_11:
	setp.eq.s32 	%p29, %r29, 0;
	@%p29 bra 	$L__BB7_17;
	and.b32  	%r35, %r12, 3;
	setp.lt.u32 	%p30, %r29, 4;
	@%p30 bra 	$L__BB7_14;
	add.s32 	%r409, %r556, %r539;
	mul.wide.u32 	%rd116, %r409, 4;
	add.s64 	%rd117, %rd1, %rd116;
	ld.global.u32 	%r410, [%rd117];
	max.s32 	%r411, %r550, %r410;
	add.s32 	%r412, %r409, 256;
	mul.wide.u32 	%rd118, %r412, 4;
	add.s64 	%rd119, %rd1, %rd118;
	ld.global.u32 	%r413, [%rd119];
	max.s32 	%r414, %r411, %r413;
	add.s32 	%r415, %r409, 512;
	mul.wide.u32 	%rd120, %r415, 4;
	add.s64 	%rd121, %rd1, %rd120;
	ld.global.u32 	%r416, [%rd121];
	max.s32 	%r417, %r414, %r416;
	add.s32 	%r418, %r409, 768;
	mul.wide.u32 	%rd122, %r418, 4;
	add.s64 	%rd123, %rd1, %rd122;
	ld.global.u32 	%r419, [%rd123];
	max.s32 	%r550, %r417, %r419;
	add.s32 	%r539, %r539, 1024;
$L__BB7_14:
	setp.eq.s32 	%p31, %r35, 0;
	@%p31 bra 	$L__BB7_17;
	add.s32 	%r548, %r539, %r556;
	neg.s32 	%r547, %r35;
$L__BB7_16:
	.pragma "nounroll";
	mul.wide.u32 	%rd124, %r548, 4;
	add.s64 	%rd125, %rd1, %rd124;
	ld.global.u32 	%r420, [%rd125];
	max.s32 	%r550, %r550, %r420;
	add.s32 	%r548, %r548, 256;
	add.s32 	%r547, %r547, 1;
	setp.ne.s32 	%p32, %r547, 0;
	@%p32 bra 	$L__BB7_16;
$L__BB7_17:
	setp.lt.u32 	%p33, %r6, 256;
	@%p33 bra 	$L__BB7_22;
	// begin inline asm
	mov.u32 %r484, %laneid;
	// end inline asm
	mov.b32 	%r487, 1;
	mov.b32 	%r508, 31;
	mov.b32 	%r509, -1;
	// begin inline asm
	shfl.sync.down.b32 %r485, %r550, %r487, %r508, %r509;
	// end inline asm
	setp.gt.s32 	%p49, %r484, 30;
	max.s32 	%r510, %r550, %r485;
	selp.b32 	%r491, %r550, %r510, %p49;
	mov.b32 	%r492, 2;
	// begin inline asm
	shfl.sync.down.b32 %r490, %r491, %r492, %r508, %r509;
	// end inline asm
	setp.gt.s32 	%p50, %r484, 29;
	max.s32 	%r511, %r491, %r490;
	selp.b32 	%r496, %r491, %r511, %p50;
	mov.b32 	%r497, 4;
	// begin inline asm
	shfl.sync.down.b32 %r495, %r496, %r497, %r508, %r509;
	// end inline asm
	setp.gt.s32 	%p51, %r484, 27;
	max.s32 	%r512, %r496, %r495;
	selp.b32 	%r501, %r496, %r512, %p51;
	mov.b32 	%r502, 8;
	// begin inline asm
	shfl.sync.down.b32 %r500, %r501, %r502, %r508, %r509;
	// end inline asm
	setp.gt.s32 	%p52, %r484, 23;
	max.s32 	%r513, %r501, %r500;
	selp.b32 	%r506, %r501, %r513, %p52;
	mov.b32 	%r507, 16;
	// begin inline asm
	shfl.sync.down.b32 %r505, %r506, %r507, %r508, %r509;
	// end inline asm
	setp.gt.s32 	%p53, %r484, 15;
	max.s32 	%r50, %r506, %r505;
	selp.b32 	%r574, %r506, %r50, %p53;
	setp.ne.s32 	%p54, %r484, 0;
	@%p54 bra 	$L__BB7_20;
	shr.u32 	%r514, %r7, 3;
	and.b32  	%r515, %r514, 124;
	mov.u32 	%r516, _ZZN3cub18CUB_300001_SM_10006detail6reduce18DeviceReduceKernelINS2_10policy_hubIijN4cuda3__47maximumIiEEE10Policy1000EN6thrust24THRUST_300001_SM_1000_NS6detail15normal_iteratorINSC_10device_ptrIiEEEEjS8_iNS5_3std3__410__identityEEEvT0_PT3_T1_NS0_13GridEvenShareISO_EET2_T4_E12temp_storage;
	add.s32 	%r517, %r516, %r515;
	st.shared.u32 	[%r517+8], %r50;
$L__BB7_20:
	bar.sync 	0;
	setp.ne.s32 	%p55, %r7, 0;
	@%p55 bra 	$L__BB7_48;
	ld.shared.u32 	%r518, [_ZZN3cub18CUB_300001_SM_10006detail6reduce18DeviceReduceKernelINS2_10policy_hubIijN4cuda3__47maximumIiEEE10Policy1000EN6thrust24THRUST_300001_SM_1000_NS6detail15normal_iteratorINSC_10device_ptrIiEEEEjS8_iNS5_3std3__410__identityEEEvT0_PT3_T1_NS0_13GridEvenShareISO_EET2_T4_E12temp_storage+12];
	max.s32 	%r519, %r574, %r518;
	ld.shared.u32 	%r520, [_ZZN3cub18CUB_300001_SM_10006detail6reduce18DeviceReduceKernelINS2_10policy_hubIijN4cuda3__47maximumIiEEE10Policy1000EN6thrust24THRUST_300001_SM_1000_NS6detail15normal_iteratorINSC_10device_ptrIiEEEEjS8_iNS5_3std3__410__identityEEEvT0_PT3_T1_NS0_13GridEvenShareISO_EET2_T4_E12temp_storage+16];
	max.s32 	%r521, %r519, %r520;
	ld.shared.u32 	%r522, [_ZZN3cub18CUB_300001_SM_10006detail6reduce18DeviceReduceKernelINS2_10policy_hubIijN4cuda3__47maximumIiEEE10Policy1000EN6thrust24THRUST_300001_SM_1000_NS6detail15normal_iteratorINSC_10device_ptrIiEEEEjS8_iNS5_3std3__410__identityEEEvT0_PT3_T1_NS0_13GridEvenShareISO_EET2_T4_E12temp_storage+20];
	max.s32 	%r523, %r521, %r522;
	ld.shared.u32 	%r524, [_ZZN3cub18CUB_300001_SM_10006detail6reduce18DeviceReduceKernelINS2_10policy_hubIijN4cuda3__47maximumIiEEE10Policy1000EN6thrust24THRUST_300001_SM_1000_NS6detail15normal_iteratorINSC_10device_ptrIiEEEEjS8_iNS5_3std3__410__identityEEEvT0_PT3_T1_NS0_13GridEvenShareISO_EET2_T4_E12temp_storage+24];
	max.s32 	%r525, %r523, %r524;
	ld.shared.u32 	%r526, [_ZZN3cub18CUB_300001_SM_10006detail6reduce18DeviceReduceKernelINS2_10policy_hubIijN4cuda3__47maximumIiEEE10Policy1000EN6thrust24THRUST_300001_SM_1000_NS6detail15normal_iteratorINSC_10device_ptrIiEEEEjS8_iNS5_3std3__410__identityEEEvT0_PT3_T1_NS0_13GridEvenShareISO_EET2_T4_E12temp_storage+28];
	max.s32 	%r527, %r525, %r526;
	ld.shared.u32 	%r528, [_ZZN3cub18CUB_300001_SM_10006detail6reduce18DeviceReduceKernelINS2_10policy_hubIijN4cuda3__47maximumIiEEE10Policy1000EN6thrust24THRUST_300001_SM_1000_NS6detail15normal_iteratorINSC_10device_ptrIiEEEEjS8_iNS5_3std3__410__identityEEEvT0_PT3_T1_NS0_13GridEvenShareISO_EET2_T4_E12temp_storage+32];
	max.s32 	%r529, %r527, %r528;
	ld.shared.u32 	%r530, [_ZZN3cub18CUB_300001_SM_10006detail6reduce18DeviceReduceKernelINS2_10policy_hubIijN4cuda3__47maximumIiEEE10Policy1000EN6thrust24THRUST_300001_SM_1000_NS6detail15normal_iteratorINSC_10device_ptrIiEEEEjS8_iNS5_3std3__410__identityEEEvT0_PT3_T1_NS0_13GridEvenShareISO_EET2_T4_E12temp_storage+36];
	max.s32 	%r574, %r529, %r530;
	bra.uni 	$L__BB7_48;
$L__BB7_22:
	// begin inline asm
	mov.u32 %r421, %laneid;
	// end inline asm
	and.b32  	%r447, %r7, 992;
	add.s32 	%r448, %r447, 32;
	setp.gt.u32 	%p34, %r448, %r6;
	not.b32 	%r449, %r447;
	add.s32 	%r450, %r6, %r449;
	selp.b32 	%r445, %r450, 31, %p34;
	mov.b32 	%r424, 1;
	mov.b32 	%r446, -1;
	// begin inline asm
	shfl.sync.down.b32 %r422, %r550, %r424, %r445, %r446;
	// end inline asm
	setp.lt.s32 	%p35, %r421, %r445;
	max.s32 	%r451, %r550, %r422;
	selp.b32 	%r428, %r451, %r550, %p35;
	mov.b32 	%r429, 2;
	// begin inline asm
	shfl.sync.down.b32 %r427, %r428, %r429, %r445, %r446;
	// end inline asm
	add.s32 	%r452, %r421, 2;
	setp.gt.s32 	%p36, %r452, %r445;
	max.s32 	%r453, %r428, %r427;
	selp.b32 	%r433, %r428, %r453, %p36;
	mov.b32 	%r434, 4;
	// begin inline asm
	shfl.sync.down.b32 %r432, %r433, %r434, %r445, %r446;
	// end inline asm
	add.s32 	%r454, %r421, 4;
	setp.gt.s32 	%p37, %r454, %r445;
	max.s32 	%r455, %r433, %r432;
	selp.b32 	%r438, %r433, %r455, %p37;
	mov.b32 	%r439, 8;
	// begin inline asm
	shfl.sync.down.b32 %r437, %r438, %r439, %r445, %r446;
	// end inline asm
	add.s32 	%r456, %r421, 8;
	setp.gt.s32 	%p38, %r456, %r445;
	max.s32 	%r457, %r438, %r437;
	selp.b32 	%r443, %r438, %r457, %p38;
	mov.b32 	%r444, 16;
	// begin inline asm
	shfl.sync.down.b32 %r442, %r443, %r444, %r445, %r446;
	// end inline asm
	add.s32 	%r458, %r421, 16;
	setp.gt.s32 	%p39, %r458, %r445;
	max.s32 	%r459, %r443, %r442;
	selp.b32 	%r574, %r443, %r459, %p39;
	setp.ne.s32 	%p40, %r421, 0;
	@%p40 bra 	$L__BB7_24;
	shr.u32 	%r460, %r7, 3;
	and.b32  	%r461, %r460, 124;
	mov.u32 	%r462, _ZZN3cub18CUB_300001_SM_10006detail6reduce18DeviceReduceKernelINS2_10policy_hubIijN4cuda3__47maximumIiEEE10Policy1000EN6thrust24THRUST_300001_SM_1000_NS6detail15normal_iteratorINSC_10device_ptrIiEEEEjS8_iNS5_3std3__410__identityEEEvT0_PT3_T1_NS0_13GridEvenShareISO_EET2_T4_E12temp_storage;
	add.s32 	%r463, %r462, %r461;
	st.shared.u32 	[%r463+8], %r574;
$L__BB7_24:
	bar.sync 	0;
	setp.ne.s32 	%p41, %r7, 0;
	@%p41 bra 	$L__BB7_48;
	setp.gt.u32 	%p42, %r6, 32;
	ld.shared.u32 	%r464, [_ZZN3cub18CUB_300001_SM_10006detail6reduce18DeviceReduceKernelINS2_10policy_hubIijN4cuda3__47maximumIiEEE10Policy1000EN6thrust24THRUST_300001_SM_1000_NS6detail15normal_iteratorINSC_10device_ptrIiEEEEjS8_iNS5_3std3__410__identityEEEvT0_PT3_T1_NS0_13GridEvenShareISO_EET2_T4_E12temp_storage+12];
	max.s32 	%r465, %r574, %r464;
	selp.b32 	%r466, %r465, %r574, %p42;
	setp.gt.u32 	%p43, %r6, 64;
	ld.shared.u32 	%r467, [_ZZN3cub18CUB_300001_SM_10006detail6reduce18DeviceReduceKernelINS2_10policy_hubIijN4cuda3__47maximumIiEEE10Policy1000EN6thrust24THRUST_300001_SM_1000_NS6detail15normal_iteratorINSC_10device_ptrIiEEEEjS8_iNS5_3std3__410__identityEEEvT0_PT3_T1_NS0_13GridEvenShareISO_EET2_T4_E12temp_storage+16];
	max.s32 	%r468, %r466, %r467;
	selp.b32 	%r469, %r468, %r466, %p43;
	setp.gt.u32 	%p44, %r6, 96;
	ld.shared.u32 	%r470, [_ZZN3cub18CUB_300001_SM_10006detail6reduce18DeviceReduceKernelINS2_10policy_hubIijN4cuda3__47maximumIiEEE10Policy1000EN6thrust24THRUST_300001_SM_1000_NS6detail15normal_iteratorINSC_10device_ptrIiEEEEjS8_iNS5_3std3__410__identityEEEvT0_PT3_T1_NS0_13GridEvenShareISO_EET2_T4_E12temp_storage+20];
	max.s32 	%r471, %r469, %r470;
	selp.b32 	%r472, %r471, %r469, %p44;
	setp.gt.u32 	%p45, %r6, 128;
	ld.shared.u32 	%r473, [_ZZN3cub18CUB_300001_SM_10006detail6reduce18DeviceReduceKernelINS2_10policy_hubIijN4cuda3__47maximumIiEEE10Policy1000EN6thrust24THRUST_300001_SM_1000_NS6detail15normal_iteratorINSC_10device_ptrIiEEEEjS8_iNS5_3std3__410__identityEEEvT0_PT3_T1_NS0_13GridEvenShareISO_EET2_T4_E12temp_storage+24];
	max.s32 	%r474, %r472, %r473;
	selp.b32 	%r475, %r474, %r472, %p45;
	setp.gt.u32 	%p46, %r6, 160;
	ld.shared.u32 	%r476, [_ZZN3cub18CUB_300001_SM_10006detail6reduce18DeviceReduceKernelINS2_10policy_hubIijN4cuda3__47maximumIiEEE10Policy1000EN6thrust24THRUST_300001_SM_1000_NS6detail15normal_iteratorINSC_10device_ptrIiEEEEjS8_iNS5_3std3__410__identityEEEvT0_PT3_T1_NS0_13GridEvenShareISO_EET2_T4_E12temp_storage+28];
	max.s32 	%r477, %r475, %r476;
	selp.b32 	%r478, %r477, %r475, %p46;
	setp.gt.u32 	%p47, %r6, 192;
	ld.shared.u32 	%r479, [_ZZN3cub18CUB_300001_SM_10006detail6reduce18DeviceReduceKernelINS2_10policy_hubIijN4cuda3__47maximumIiEEE10Policy1000EN6thrust24THRUST_300001_SM_1000_NS6detail15normal_iteratorINSC_10device_ptrIiEEEEjS8_iNS5_3std3__410__identityEEEvT0_PT3_T1_NS0_13GridEvenShareISO_EET2_T4_E12temp_storage+32];
	max.s32 	%r480, %r478, %r479;
	selp.b32 	%r481, %r480, %r478, %p47;
	setp.gt.u32 	%p48, %r6, 224;
	ld.shared.u32 	%r482, [_ZZN3cub18CUB_300001_SM_10006detail6reduce18DeviceReduceKernelINS2_10policy_hubIijN4cuda3__47maximumIiEEE10Policy1000EN6thrust24THRUST_300001_SM_1000_NS6detail15normal_iteratorINSC_10device_ptrIiEEEEjS8_iNS5_3std3__410__identityEEEvT0_PT3_T1_NS0_13GridEvenShareISO_EET2_T4_E12temp_storage+36];
	max.s32 	%r483, %r481, %r482;
	selp.b32 	%r574, %r483, %r481, %p48;
	bra.uni 	$L__BB7_48;
$L__BB7_26:
	mov.u32 	%r55, %tid.x;
	add.s32 	%r112, %r55, %r556;
	mul.wide.u32 	%rd4, %r112, 4;
	add.s64 	%rd5, %rd1, %rd4;
	ld.global.u32 	%r113, [%rd5];
	ld.global.u32 	%r114, [%rd5+1024];
	ld.global.u32 	%r115, [%rd5+2048];
	ld.global.u32 	%r116, [%rd5+3072];
	ld.global.u32 	%r117, [%rd5+4096];
	ld.global.u32 	%r118, [%rd5+5120];
	ld.global.u32 	%r119, [%rd5+6144];
	ld.global.u32 	%r120, [%rd5+7168];
	ld.global.u32 	%r121, [%rd5+8192];
	ld.global.u32 	%r122, [%rd5+9216];
	ld.global.u32 	%r123, [%rd5+10240];
	ld.global.u32 	%r124, [%rd5+11264];
	ld.global.u32 	%r125, [%rd5+12288];
	ld.global.u32 	%r126, [%rd5+13312];
	ld.global.u32 	%r127, [%rd5+14336];
	ld.global.u32 	%r128, [%rd5+15360];
	max.s32 	%r129, %r113, %r114;
	max.s32 	%r130, %r129, %r115;
	max.s32 	%r131, %r116, %r117;
	max.s32 	%r132, %r131, %r118;
	max.s32 	%r133, %r119, %r120;
	max.s32 	%r134, %r133, %r121;
	max.s32 	%r135, %r122, %r123;
	max.s32 	%r136, %r135, %r124;
	max.s32 	%r137, %r125, %r126;
	max.s32 	%r138, %r137, %r127;
	max.s32 	%r139, %r130, %r132;
	max.s32 	%r140, %r139, %r134;
	max.s32 	%r141, %r136, %r138;
	max.s32 	%r142, %r141, %r128;
	max.s32 	%r573, %r140, %r142;
	setp.lt.u32 	%p2, %r6, %r4;
	@%p2 bra 	$L__BB7_44;
	add.s32 	%r57, %r4, %r556;
	not.b32 	%r144, %r55;
	add.s32 	%r145, %r144, %r1;
	sub.s32 	%r146, %r145, %r4;
	sub.s32 	%r552, %r146, %r556;
	add.s32 	%r147, %r57, %r55;
	add.s32 	%r551, %r147, 2048;
	mov.b32 	%r554, 0;
	mov.u32 	%r553, %r57;
$L__BB7_28:
	add.s32 	%r556, %r556, %r4;
	add.s32 	%r149, %r1, -4096;
	setp.gt.u32 	%p3, %r556, %r149;
	@%p3 bra 	$L__BB7_30;
	add.s32 	%r150, %r55, %r556;
	mul.wide.u32 	%rd6, %r150, 4;
	add.s64 	%rd7, %rd1, %rd6;
	ld.global.u32 	%r151, [%rd7];
	ld.global.u32 	%r152, [%rd7+1024];
	ld.global.u32 	%r153, [%rd7+2048];
	ld.global.u32 	%r154, [%rd7+3072];
	ld.global.u32 	%r155, [%rd7+4096];
	ld.global.u32 	%r156, [%rd7+5120];
	ld.global.u32 	%r157, [%rd7+6144];
	ld.global.u32 	%r158, [%rd7+7168];
	ld.global.u32 	%r159, [%rd7+8192];
	ld.global.u32 	%r160, [%rd7+9216];
	ld.global.u32 	%r161, [%rd7+10240];
	ld.global.u32 	%r162, [%rd7+11264];
	ld.global.u32 	%r163, [%rd7+12288];
	ld.global.u32 	%r164, [%rd7+13312];
	ld.global.u32 	%r165, [%rd7+14336];
	ld.global.u32 	%r166, [%rd7+15360];
	max.s32 	%r167, %r573, %r151;
	max.s32 	%r168, %r167, %r152;
	max.s32 	%r169, %r153, %r154;
	max.s32 	%r170, %r169, %r155;
	max.s32 	%r171, %r156, %r157;
	max.s32 	%r172, %r171, %r158;
	max.s32 	%r173, %r159, %r160;
	max.s32 	%r174, %r173, %r161;
	max.s32 	%r175, %r162, %r163;
	max.s32 	%r176, %r175, %r164;
	max.s32 	%r177, %r165, %r166;
	max.s32 	%r178, %r168, %r170;
	max.s32 	%r179, %r178, %r172;
	max.s32 	%r180, %r174, %r176;
	max.s32 	%r181, %r180, %r177;
	max.s32 	%r573, %r179, %r181;
	sub.s32 	%r182, %r1, %r556;
	setp.lt.u32 	%p4, %r182, %r4;
	add.s32 	%r554, %r554, 1;
	add.s32 	%r553, %r553, %r4;
	sub.s32 	%r552, %r552, %r4;
	add.s32 	%r551, %r551, %r4;
	@%p4 bra 	$L__BB7_44;
	bra.uni 	$L__BB7_28;
$L__BB7_30:
	setp.le.u32 	%p5, %r1, %r556;
	sub.s32 	%r184, %r1, %r556;
	setp.ge.s32 	%p6, %r55, %r184;
	or.pred  	%p7, %p5, %p6;
	@%p7 bra 	$L__BB7_44;
	not.b32 	%r187, %r55;
	add.s32 	%r188, %r1, %r187;
	sub.s32 	%r189, %r188, %r57;
	mul.lo.s32 	%r190, %r2, %r554;
	shl.b32 	%r191, %r190, 12;
	sub.s32 	%r192, %r189, %r191;
	shr.u32 	%r193, %r192, 8;
	add.s32 	%r72, %r193, 1;
	and.b32  	%r73, %r72, 15;
	setp.lt.u32 	%p8, %r192, 3840;
	mov.u32 	%r565, %r55;
	@%p8 bra 	$L__BB7_35;
	or.b32  	%r559, %r55, 2048;
	shr.u32 	%r194, %r552, 8;
	add.s32 	%r195, %r194, 1;
	and.b32  	%r196, %r195, 33554416;
	neg.s32 	%r557, %r196;
$L__BB7_33:
	.pragma "nounroll";
	add.s32 	%r197, %r551, -2048;
	mul.wide.u32 	%rd8, %r197, 4;
	add.s64 	%rd9, %rd1, %rd8;
	ld.global.u32 	%r198, [%rd9];
	max.s32 	%r199, %r573, %r198;
	add.s32 	%r200, %r551, -1792;
	mul.wide.u32 	%rd10, %r200, 4;
	add.s64 	%rd11, %rd1, %rd10;
	ld.global.u32 	%r201, [%rd11];
	max.s32 	%r202, %r199, %r201;
	add.s32 	%r203, %r551, -1536;
	mul.wide.u32 	%rd12, %r203, 4;
	add.s64 	%rd13, %rd1, %rd12;
	ld.global.u32 	%r204, [%rd13];
	max.s32 	%r205, %r202, %r204;
	add.s32 	%r206, %r551, -1280;
	mul.wide.u32 	%rd14, %r206, 4;
	add.s64 	%rd15, %rd1, %rd14;
	ld.global.u32 	%r207, [%rd15];
	max.s32 	%r208, %r205, %r207;
	add.s32 	%r209, %r551, -1024;
	mul.wide.u32 	%rd16, %r209, 4;
	add.s64 	%rd17, %rd1, %rd16;
	ld.global.u32 	%r210, [%rd17];
	max.s32 	%r211, %r208, %r210;
	add.s32 	%r212, %r551, -768;
	mul.wide.u32 	%rd18, %r212, 4;
	add.s64 	%rd19, %rd1, %rd18;
	ld.global.u32 	%r213, [%rd19];
	max.s32 	%r214, %r211, %r213;
	add.s32 	%r215, %r551, -512;
	mul.wide.u32 	%rd20, %r215, 4;
	add.s64 	%rd21, %rd1, %rd20;
	ld.global.u32 	%r216, [%rd21];
	max.s32 	%r217, %r214, %r216;
	add.s32 	%r218, %r551, 1792;
	add.s32 	%r219, %r551, -256;
	mul.wide.u32 	%rd22, %r219, 4;
	add.s64 	%rd23, %rd1, %rd22;
	ld.global.u32 	%r220, [%rd23];
	max.s32 	%r221, %r217, %r220;
	mul.wide.u32 	%rd24, %r551, 4;
	add.s64 	%rd25, %rd1, %rd24;
	ld.global.u32 	%r222, [%rd25];
	max.s32 	%r223, %r221, %r222;
	add.s32 	%r224, %r551, 256;
	mul.wide.u32 	%rd26, %r224, 4;
	add.s64 	%rd27, %rd1, %rd26;
	ld.global.u32 	%r225, [%rd27];
	max.s32 	%r226, %r223, %r225;
	add.s32 	%r227, %r551, 512;
	mul.wide.u32 	%rd28, %r227, 4;
	add.s64 	%rd29, %rd1, %rd28;
	ld.global.u32 	%r228, [%rd29];
	max.s32 	%r229, %r226, %r228;
	add.s32 	%r230, %r551, 768;
	mul.wide.u32 	%rd30, %r230, 4;
	add.s64 	%rd31, %rd1, %rd30;
	ld.global.u32 	%r231, [%rd31];
	max.s32 	%r232, %r229, %r231;
	add.s32 	%r233, %r551, 1024;
	mul.wide.u32 	%rd32, %r233, 4;
	add.s64 	%rd33, %rd1, %rd32;
	ld.global.u32 	%r234, [%rd33];
	max.s32 	%r235, %r232, %r234;
	add.s32 	%r236, %r551, 1280;
	mul.wide.u32 	%rd34, %r236, 4;
	add.s64 	%rd35, %rd1, %rd34;
	ld.global.u32 	%r237, [%rd35];
	max.s32 	%r238, %r235, %r237;
	add.s32 	%r239, %r551, 1536;
	mul.wide.u32 	%rd36, %r239, 4;
	add.s64 	%rd37, %rd1, %rd36;
	ld.global.u32 	%r240, [%rd37];
	max.s32 	%r241, %r238, %r240;
	mul.wide.u32 	%rd38, %r218, 4;
	add.s64 	%rd39, %rd1, %rd38;
	ld.global.u32 	%r242, [%rd39];
	max.s32 	%r573, %r241, %r242;
	add.s32 	%r559, %r559, 4096;
	add.s32 	%r551, %r551, 4096;
	add.s32 	%r557, %r557, 16;
	setp.ne.s32 	%p9, %r557, 0;
	@%p9 bra 	$L__BB7_33;
	add.s32 	%r565, %r559, -2048;
$L__BB7_35:
	setp.eq.s32 	%p10, %r73, 0;
	@%p10 bra 	$L__BB7_44;
	and.b32  	%r88, %r72, 7;
	setp.lt.u32 	%p11, %r73, 8;
	@%p11 bra 	$L__BB7_38;
	add.s32 	%r244, %r565, %r556;
	mul.wide.u32 	%rd40, %r244, 4;
	add.s64 	%rd41, %rd1, %rd40;
	ld.global.u32 	%r245, [%rd41];
	max.s32 	%r246, %r573, %r245;
	add.s32 	%r247, %r244, 256;
	mul.wide.u32 	%rd42, %r247, 4;
	add.s64 	%rd43, %rd1, %rd42;
	ld.global.u32 	%r248, [%rd43];
	max.s32 	%r249, %r246, %r248;
	add.s32 	%r250, %r244, 512;
	mul.wide.u32 	%rd44, %r250, 4;
	add.s64 	%rd45, %rd1, %rd44;
	ld.global.u32 	%r251, [%rd45];
	max.s32 	%r252, %r249, %r251;
	add.s32 	%r253, %r244, 768;
	mul.wide.u32 	%rd46, %r253, 4;
	add.s64 	%rd47, %rd1, %rd46;
	ld.global.u32 	%r254, [%rd47];
	max.s32 	%r255, %r252, %r254;
	add.s32 	%r256, %r244, 1024;
	mul.wide.u32 	%rd48, %r256, 4;
	add.s64 	%rd49, %rd1, %rd48;
	ld.global.u32 	%r257, [%rd49];
	max.s32 	%r258, %r255, %r257;
	add.s32 	%r259, %r244, 1280;
	mul.wide.u32 	%rd50, %r259, 4;
	add.s64 	%rd51, %rd1, %rd50;
	ld.global.u32 	%r260, [%rd51];
	max.s32 	%r261, %r258, %r260;
	add.s32 	%r262, %r244, 1536;
	mul.wide.u32 	%rd52, %r262, 4;
	add.s64 	%rd53, %rd1, %rd52;
	ld.global.u32 	%r263, [%rd53];
	max.s32 	%r264, %r261, %r263;
	add.s32 	%r265, %r244, 1792;
	mul.wide.u32 	%rd54, %r265, 4;
	add.s64 	%rd55, %rd1, %rd54;
	ld.global.u32 	%r266, [%rd55];
	max.s32 	%r573, %r264, %r266;
	add.s32 	%r565, %r565, 2048;
$L__BB7_38:
	setp.eq.s32 	%p12, %r88, 0;
	@%p12 bra 	$L__BB7_44;
	setp.lt.u32 	%p13, %r88, 4;
	@%p13 bra 	$L__BB7_41;
	add.s32 	%r268, %r565, %r556;
	mul.wide.u32 	%rd56, %r268, 4;
	add.s64 	%rd57, %rd1, %rd56;
	ld.global.u32 	%r269, [%rd57];
	max.s32 	%r270, %r573, %r269;
	add.s32 	%r271, %r268, 256;
	mul.wide.u32 	%rd58, %r271, 4;
	add.s64 	%rd59, %rd1, %rd58;
	ld.global.u32 	%r272, [%rd59];
	max.s32 	%r273, %r270, %r272;
	add.s32 	%r274, %r268, 512;
	mul.wide.u32 	%rd60, %r274, 4;
	add.s64 	%rd61, %rd1, %rd60;
	ld.global.u32 	%r275, [%rd61];
	max.s32 	%r276, %r273, %r275;
	add.s32 	%r277, %r268, 768;
	mul.wide.u32 	%rd62, %r277, 4;
	add.s64 	%rd63, %rd1, %rd62;
	ld.global.u32 	%r278, [%rd63];
	max.s32 	%r573, %r276, %r278;
	add.s32 	%r565, %r565, 1024;
$L__BB7_41:
	and.b32  	%r279, %r72, 3;
	setp.eq.s32 	%p14, %r279, 0;
	@%p14 bra 	$L__BB7_44;
	add.s32 	%r571, %r565, %r553;
	cvt.u16.u32 	%rs1, %r552;
	shr.u16 	%rs2, %rs1, 8;
	add.s16 	%rs3, %rs2, 1;
	cvt.u32.u16 	%r280, %rs3;
	and.b32  	%r281, %r280, 3;
	neg.s32 	%r570, %r281;
$L__BB7_43:
	.pragma "nounroll";
	mul.wide.u32 	%rd64, %r571, 4;
	add.s64 	%rd65, %rd1, %rd64;
	ld.global.u32 	%r282, [%rd65];
	max.s32 	%r573, %r573, %r282;
	add.s32 	%r571, %r571, 256;
	add.s32 	%r570, %r570, 1;
	setp.ne.s32 	%p15, %r570, 0;
	@%p15 bra 	$L__BB7_43;
$L__BB7_44:
	// begin inline asm
	mov.u32 %r283, %laneid;
	// end inline asm
	mov.b32 	%r286, 1;
	mov.b32 	%r307, 31;
	mov.b32 	%r308, -1;
	// begin inline asm
	shfl.sync.down.b32 %r284, %r573, %r286, %r307, %r308;
	// end inline asm
	setp.gt.s32 	%p16, %r283, 30;
	max.s32 	%r309, %r573, %r284;
	selp.b32 	%r290, %r573, %r309, %p16;
	mov.b32 	%r291, 2;
	// begin inline asm
	shfl.sync.down.b32 %r289, %r290, %r291, %r307, %r308;
	// end inline asm
	setp.gt.s32 	%p17, %r283, 29;
	max.s32 	%r310, %r290, %r289;
	selp.b32 	%r295, %r290, %r310, %p17;
	mov.b32 	%r296, 4;
	// begin inline asm
	shfl.sync.down.b32 %r294, %r295, %r296, %r307, %r308;
	// end inline asm
	setp.gt.s32 	%p18, %r283, 27;
	max.s32 	%r311, %r295, %r294;
	selp.b32 	%r300, %r295, %r311, %p18;
	mov.b32 	%r301, 8;
	// begin inline asm
	shfl.sync.down.b32 %r299, %r300, %r301, %r307, %r308;
	// end inline asm
	setp.gt.s32 	%p19, %r283, 23;
	max.s32 	%r312, %r300, %r299;
	selp.b32 	%r305, %r300, %r312, %p19;
	mov.b32 	%r306, 16;
	// begin inline asm
	shfl.sync.down.b32 %r304, %r305, %r306, %r307, %r308;
	// end inline asm
	setp.gt.s32 	%p20, %r283, 15;
	max.s32 	%r108, %r305, %r304;
	selp.b32 	%r574, %r305, %r108, %p20;
	setp.ne.s32 	%p21, %r283, 0;
	@%p21 bra 	$L__BB7_46;
	shr.u32 	%r313, %r55, 3;
	and.b32  	%r314, %r313, 124;
	mov.u32 	%r315, _ZZN3cub18CUB_300001_SM_10006detail6reduce18DeviceReduceKernelINS2_10policy_hubIijN4cuda3__47maximumIiEEE10Policy1000EN6thrust24THRUST_300001_SM_1000_NS6detail15normal_iteratorINSC_10device_ptrIiEEEEjS8_iNS5_3std3__410__identityEEEvT0_PT3_T1_NS0_13GridEvenShareISO_EET2_T4_E12temp_storage;
	add.s32 	%r316, %r315, %r314;
	st.shared.u32 	[%r316+8], %r108;
$L__BB7_46:
	bar.sync 	0;
	setp.ne.s32 	%p22, %r55, 0;
	@%p22 bra 	$L__BB7_48;
	ld.shared.u32 	%r317, [_ZZN3cub18CUB_300001_SM_10006detail6reduce18DeviceReduceKernelINS2_10policy_hubIijN4cuda3__47maximumIiEEE10Policy1000EN6thrust24THRUST_300001_SM_1000_NS6detail15normal_iteratorINSC_10device_ptrIiEEEEjS8_iNS5_3std3__410__identityEEEvT0_PT3_T1_NS0_13GridEvenShareISO_EET2_T4_E12temp_storage+12];
	max.s32 	%r318, %r574, %r317;
	ld.shared.u32 	%r319, [_ZZN3cub18CUB_300001_SM_10006detail6reduce18DeviceReduceKernelINS2_10policy_hubIijN4cuda3__47maximumIiEEE10Policy1000EN6thrust24THRUST_300001_SM_1000_NS6detail15normal_iteratorINSC_10device_ptrIiEEEEjS8_iNS5_3std3__410__identityEEEvT0_PT3_T1_NS0_13GridEvenShareISO_EET2_T4_E12temp_storage+16];
	max.s32 	%r320, %r318, %r319;
	ld.shared.u32 	%r321, [_ZZN3cub18CUB_300001_SM_10006detail6reduce18DeviceReduceKernelINS2_10policy_hubIijN4cuda3__47maximumIiEEE10Policy1000EN6thrust24THRUST_300001_SM_1000_NS6detail15normal_iteratorINSC_10device_ptrIiEEEEjS8_iNS5_3std3__410__identityEEEvT0_PT3_T1_NS0_13GridEvenShareISO_EET2_T4_E12temp_storage+20];
	max.s32 	%r322, %r320, %r321;
	ld.shared.u32 	%r323, [_ZZN3cub18CUB_300001_SM_10006detail6reduce18DeviceReduceKernelINS2_10policy_hubIijN4cuda3__47maximumIiEEE10Policy1000EN6thrust24THRUST_300001_SM_1000_NS6detail15normal_iteratorINSC_10device_ptrIiEEEEjS8_iNS5_3std3__410__identityEEEvT0_PT3_T1_NS0_13GridEvenShareISO_EET2_T4_E12temp_storage+24];
	max.s32 	%r324, %r322, %r323;
	ld.shared.u32 	%r325, [_ZZN3cub18CUB_300001_SM_10006detail6reduce18DeviceReduceKernelINS2_10policy_hubIijN4cuda3__47maximumIiEEE10Policy1000EN6thrust24THRUST_300001_SM_1000_NS6detail15normal_iteratorINSC_10device_ptrIiEEEEjS8_iNS5_3std3__410__identityEEEvT0_PT3_T1_NS0_13GridEvenShareISO_EET2_T4_E12temp_storage+28];
	max.s32 	%r326, %r324, %r325;
	ld.shared.u32 	%r327, [_ZZN3cub18CUB_300001_SM_10006detail6reduce18DeviceReduceKernelINS2_10policy_hubIijN4cuda3__47maximumIiEEE10Policy1000EN6thrust24THRUST_300001_SM_1000_NS6detail15normal_iteratorINSC_10device_ptrIiEEEEjS8_iNS5_3std3__410__identityEEEvT0_PT3_T1_NS0_13GridEvenShareISO_EET2_T4_E12temp_storage+32];
	max.s32 	%r328, %r326, %r327;
	ld.shared.u32 	%r329, [_ZZN3cub18CUB_300001_SM_10006detail6reduce18DeviceReduceKernelINS2_10policy_hubIijN4cuda3__47maximumIiEEE10Policy1000EN6thrust24THRUST_300001_SM_1000_NS6detail15normal_iteratorINSC_10device_ptrIiEEEEjS8_iNS5_3std3__410__identityEEEvT0_PT3_T1_NS0_13GridEvenShareISO_EET2_T4_E12temp_storage+36];
	max.s32 	%r574, %r328, %r329;
$L__BB7_48:
	mov.u32 	%r531, %tid.x;
	setp.ne.s32 	%p56, %r531, 0;
	@%p56 bra 	$L__BB7_50;
	ld.param.u64 	%rd129, [_ZN3cub18CUB_300001_SM_10006detail6reduce18DeviceReduceKernelINS2_10policy_hubIijN4cuda3__47maximumIiEEE10Policy1000EN6thrust24THRUST_300001_SM_1000_NS6detail15normal_iteratorINSC_10device_ptrIiEEEEjS8_iNS5_3std3__410__identityEEEvT0_PT3_T1_NS0_13GridEvenShareISO_EET2_T4__param_1];
	cvta.to.global.u64 	%rd126, %rd129;
	mul.wide.u32 	%rd127, %r3, 4;
	add.s64 	%rd128, %rd126, %rd127;
	st.global.u32 	[%rd128], %r574;
$L__BB7_50:
	ret;

}
	// .globl	_ZN3cub18CUB_300001_SM_10006detail6reduce28DeviceReduceSingleTileKernelINS2_10policy_hubIijN4cuda3__47maximumIiEEE10Policy1000EPiSB_iS8_iiNS5_3std3__410__identityEEEvT0_T1_T2_T3_T4_T6_
.visible .entry _ZN3cub18CUB_300001_SM_10006detail6reduce28DeviceReduceSingleTileKernelINS2_10policy_hubIijN4cuda3__47maximumIiEEE10Policy1000EPiSB_iS8_iiNS5_3std3__410__identityEEEvT0_T1_T2_T3_T4_T6_(
	.param .u64 .ptr .align 1 _ZN3cub18CUB_300001_SM_10006detail6reduce28DeviceReduceSingleTileKernelINS2_10policy_hubIijN4cuda3__47maximumIiEEE10Policy1000EPiSB_iS8_iiNS5_3std3__410__identityEEEvT0_T1_T2_T3_T4_T6__param_0,
	.param .u64 .ptr .align 1 _ZN3cub18CUB_300001_SM_10006detail6reduce28DeviceReduceSingleTileKernelINS2_10policy_hubIijN4cuda3__47maximumIiEEE10Policy1000EPiSB_iS8_iiNS5_3std3__410__identityEEEvT0_T1_T2_T3_T4_T6__param_1,
	.param .u32 _ZN3cub18CUB_300001_SM_10006detail6reduce28DeviceReduceSingleTileKernelINS2_10policy_hubIijN4cuda3__47maximumIiEEE10Policy1000EPiSB_iS8_iiNS5_3std3__410__identityEEEvT0_T1_T2_T3_T4_T6__param_2,
	.param .align 1 .b8 _ZN3cub18CUB_300001_SM_10006detail6reduce28DeviceReduceSingleTileKernelINS2_10policy_hubIijN4cuda3__47maximumIiEEE10Policy1000EPiSB_iS8_iiNS5_3std3__410__identityEEEvT0_T1_T2_T3_T4_T6__param_3[1],
	.param .u32 _ZN3cub18CUB_300001_SM_10006detail6reduce28DeviceReduceSingleTileKernelINS2_10policy_hubIijN4cuda3__47maximumIiEEE10Policy1000EPiSB_iS8_iiNS5_3std3__410__identityEEEvT0_T1_T2_T3_T4_T6__param_4,
	.param .align 1 .b8 _ZN3cub18CUB_300001_SM_10006detail6reduce28DeviceReduceSingleTileKernelINS2_10policy_hubIijN4cuda3__47maximumIiEEE10Policy1000EPiSB_iS8_iiNS5_3std3__410__identityEEEvT0_T1_T2_T3_T4_T6__param_5[1]
)
.maxntid 256
.minnctapersm 1
{
	.reg .pred 	%p<97>;
	.reg .b32 	%r<687>;
	.reg .b64 	%rd<125>;
	// demoted variable
	.shared .align 4 .b8 _ZZN3cub18CUB_300001_SM_10006detail6reduce28DeviceReduceSingleTileKernelINS2_10policy_hubIijN4cuda3__47maximumIiEEE10Policy1000EPiSB_iS8_iiNS5_3std3__410__identityEEEvT0_T1_T2_T3_T4_T6_E12temp_storage[44];
	ld.param.u64 	%rd16, [_ZN3cub18CUB_300001_SM_10006detail6reduce28DeviceReduceSingleTileKernelINS2_10policy_hubIijN4cuda3__47maximumIiEEE10Policy1000EPiSB_iS8_iiNS5_3std3__410__identityEEEvT0_T1_T2_T3_T4_T6__param_0];
	ld.param.u64 	%rd17, [_ZN3cub18CUB_300001_SM_10006detail6reduce28DeviceReduceSingleTileKernelINS2_10policy_hubIijN4cuda3__47maximumIiEEE10Policy1000EPiSB_iS8_iiNS5_3std3__410__identityEEEvT0_T1_T2_T3_T4_T6__param_1];
	ld.param.u32 	%r124, [_ZN3cub18CUB_300001_SM_10006detail6reduce28DeviceReduceSingleTileKernelINS2_10policy_hubIijN4cuda3__47maximumIiEEE10Policy1000EPiSB_iS8_iiNS5_3std3__410__identityEEEvT0_T1_T2_T3_T4_T6__param_2];
	ld.param.u32 	%r125, [_ZN3cub18CUB_300001_SM_10006detail6reduce28DeviceReduceSingleTileKernelINS2_10policy_hubIijN4cuda3__47maximumIiEEE10Policy1000EPiSB_iS8_iiNS5_3std3__410__identityEEEvT0_T1_T2_T3_T4_T6__param_4];
	cvta.to.global.u64 	%rd1, %rd17;
	setp.ne.s32 	%p1, %r124, 0;
	@%p1 bra 	$L__BB8_3;
	mov.u32 	%r633, %tid.x;
	setp.ne.s32 	%p96, %r633, 0;
	@%p96 bra 	$L__BB8_74;
	st.global.u32 	[%rd1], %r125;
	bra.uni 	$L__BB8_74;
$L__BB8_3:
	and.b64  	%rd18, %rd16, 15;
	setp.ne.s64 	%p2, %rd18, 0;
	@%p2 bra 	$L__BB8_38;
	setp.gt.s32 	%p49, %r124, 4095;
	@%p49 bra 	$L__BB8_22;
	mov.u32 	%r1, %tid.x;
	setp.ge.s32 	%p66, %r1, %r124;
	mov.b32 	%r644, 0;
	mov.u32 	%r639, %r1;
	@%p66 bra 	$L__BB8_7;
	mul.wide.u32 	%rd113, %r1, 4;
	add.s64 	%rd112, %rd16, %rd113;
	// begin inline asm
	ld.global.nc.u32 %r644, [%rd112];
	// end inline asm
	add.s32 	%r639, %r1, 256;
$L__BB8_7:
	setp.ge.s32 	%p67, %r639, %r124;
	@%p67 bra 	$L__BB8_13;
	not.b32 	%r508, %r639;
	add.s32 	%r6, %r124, %r508;
	and.b32  	%r509, %r6, 768;
	setp.eq.s32 	%p68, %r509, 768;
	@%p68 bra 	$L__BB8_11;
	mul.wide.u32 	%rd114, %r639, 4;
	add.s64 	%rd121, %rd16, %rd114;
	shr.u32 	%r510, %r6, 8;
	add.s32 	%r511, %r510, 1;
	and.b32  	%r512, %r511, 3;
	neg.s32 	%r636, %r512;
$L__BB8_10:
	.pragma "nounroll";
	// begin inline asm
	ld.global.nc.u32 %r513, [%rd121];
	// end inline asm
	max.s32 	%r644, %r644, %r513;
	add.s32 	%r639, %r639, 256;
	add.s64 	%rd121, %rd121, 1024;
	add.s32 	%r636, %r636, 1;
	setp.ne.s32 	%p69, %r636, 0;
	@%p69 bra 	$L__BB8_10;
$L__BB8_11:
	setp.lt.u32 	%p70, %r6, 768;
	@%p70 bra 	$L__BB8_13;
$L__BB8_12:
	mul.wide.s32 	%rd120, %r639, 4;
	add.s64 	%rd116, %rd16, %rd120;
	// begin inline asm
	ld.global.nc.u32 %r514, [%rd116];
	// end inline asm
	max.s32 	%r518, %r644, %r514;
	add.s64 	%rd117, %rd116, 1024;
	// begin inline asm
	ld.global.nc.u32 %r515, [%rd117];
	// end inline asm
	max.s32 	%r519, %r518, %r515;
	add.s64 	%rd118, %rd116, 2048;
	// begin inline asm
	ld.global.nc.u32 %r516, [%rd118];
	// end inline asm
	max.s32 	%r520, %r519, %r516;
	add.s64 	%rd119, %rd116, 3072;
	// begin inline asm
	ld.global.nc.u32 %r517, [%rd119];
	// end inline asm
	max.s32 	%r644, %r520, %r517;
	add.s32 	%r639, %r639, 1024;
	setp.lt.s32 	%p71, %r639, %r124;
	@%p71 bra 	$L__BB8_12;
$L__BB8_13:
	setp.lt.s32 	%p72, %r124, 256;
	@%p72 bra 	$L__BB8_18;
	// begin inline asm
	mov.u32 %r584, %laneid;
	// end inline asm
	mov.b32 	%r587, 1;
	mov.b32 	%r608, 31;
	mov.b32 	%r609, -1;
	// begin inline asm
	shfl.sync.down.b32 %r585, %r644, %r587, %r608, %r609;
	// end inline asm
	setp.gt.s32 	%p88, %r584, 30;
	max.s32 	%r610, %r644, %r585;
	selp.b32 	%r591, %r644, %r610, %p88;
	mov.b32 	%r592, 2;
	// begin inline asm
	shfl.sync.down.b32 %r590, %r591, %r592, %r608, %r609;
	// end inline asm
	setp.gt.s32 	%p89, %r584, 29;
	max.s32 	%r611, %r591, %r590;
	selp.b32 	%r596, %r591, %r611, %p89;
	mov.b32 	%r597, 4;
	// begin inline asm
	shfl.sync.down.b32 %r595, %r596, %r597, %r608, %r609;
	// end inline asm
	setp.gt.s32 	%p90, %r584, 27;
	max.s32 	%r612, %r596, %r595;
	selp.b32 	%r601, %r596, %r612, %p90;
	mov.b32 	%r602, 8;
	// begin inline asm
	shfl.sync.down.b32 %r600, %r601, %r602, %r608, %r609;
	// end inline asm
	setp.gt.s32 	%p91, %r584, 23;
	max.s32 	%r613, %r601, %r600;
	selp.b32 	%r606, %r601, %r613, %p91;
	mov.b32 	%r607, 16;
	// begin inline asm
	shfl.sync.down.b32 %r605, %r606, %r607, %r608, %r609;
	// end inline asm
	setp.gt.s32 	%p92, %r584, 15;
	max.s32 	%r22, %r606, %r605;
	selp.b32 	%r686, %r606, %r22, %p92;
	setp.ne.s32 	%p93, %r584, 0;
	@%p93 bra 	$L__BB8_16;
	shr.u32 	%r614, %r1, 3;
	and.b32  	%r615, %r614, 124;
	mov.u32 	%r616, _ZZN3cub18CUB_300001_SM_10006detail6reduce28DeviceReduceSingleTileKernelINS2_10policy_hubIijN4cuda3__47maximumIiEEE10Policy1000EPiSB_iS8_iiNS5_3std3__410__identityEEEvT0_T1_T2_T3_T4_T6_E12temp_storage;
	add.s32 	%r617, %r616, %r615;
	st.shared.u32 	[%r617+8], %r22;
$L__BB8_16:
	bar.sync 	0;
	setp.ne.s32 	%p94, %r1, 0;
	@%p94 bra 	$L__BB8_72;
	ld.shared.u32 	%r618, [_ZZN3cub18CUB_300001_SM_10006detail6reduce28DeviceReduceSingleTileKernelINS2_10policy_hubIijN4cuda3__47maximumIiEEE10Policy1000EPiSB_iS8_iiNS5_3std3__410__identityEEEvT0_T1_T2_T3_T4_T6_E12temp_storage+12];
	max.s32 	%r619, %r686, %r618;
	ld.shared.u32 	%r620, [_ZZN3cub18CUB_300001_SM_10006detail6reduce28DeviceReduceSingleTileKernelINS2_10policy_hubIijN4cuda3__47maximumIiEEE10Policy1000EPiSB_iS8_iiNS5_3std3__410__identityEEEvT0_T1_T2_T3_T4_T6_E12temp_storage+16];
	max.s32 	%r621, %r619, %r620;
	ld.shared.u32 	%r622, [_ZZN3cub18CUB_300001_SM_10006detail6reduce28DeviceReduceSingleTileKernelINS2_10policy_hubIijN4cuda3__47maximumIiEEE10Policy1000EPiSB_iS8_iiNS5_3std3__410__identityEEEvT0_T1_T2_T3_T4_T6_E12temp_storage+20];
	max.s32 	%r623, %r621, %r622;
	ld.shared.u32 	%r624, [_ZZN3cub18CUB_300001_SM_10006detail6reduce28DeviceReduceSingleTileKernelINS2_10policy_hubIijN4cuda3__47maximumIiEEE10Policy1000EPiSB_iS8_iiNS5_3std3__410__identityEEEvT0_T1_T2_T3_T4_T6_E12temp_storage+24];
	max.s32 	%r625, %r623, %r624;
	ld.shared.u32 	%r626, [_ZZN3cub18CUB_300001_SM_10006detail6reduce28DeviceReduceSingleTileKernelINS2_10policy_hubIijN4cuda3__47maximumIiEEE10Policy1000EPiSB_iS8_iiNS5_3std3__410__identityEEEvT0_T1_T2_T3_T4_T6_E12temp_storage+28];
	max.s32 	%r627, %r625, %r626;
	ld.shared.u32 	%r628, [_ZZN3cub18CUB_300001_SM_10006detail6reduce28DeviceReduceSingleTileKernelINS2_10policy_hubIijN4cuda3__47maximumIiEEE10Policy1000EPiSB_iS8_iiNS5_3std3__410__identityEEEvT0_T1_T2_T3_T4_T6_E12temp_storage+32];
	max.s32 	%r629, %r627, %r628;
	ld.shared.u32 	%r630, [_ZZN3cub18CUB_300001_SM_10006detail6reduce28DeviceReduceSingleTileKernelINS2_10policy_hubIijN4cuda3__47maximumIiEEE10Policy1000EPiSB_iS8_iiNS5_3std3__410__identityEEEvT0_T1_T2_T3_T4_T6_E12temp_storage+36];
	max.s32 	%r686, %r629, %r630;
	bra.uni 	$L__BB8_72;
$L__BB8_18:
	// begin inline asm
	mov.u32 %r521, %laneid;
	// end inline asm
	and.b32  	%r547, %r1, 992;
	add.s32 	%r548, %r547, 32;
	setp.gt.s32 	%p73, %r548, %r124;
	not.b32 	%r549, %r547;
	add.s32 	%r550, %r124, %r549;
	selp.b32 	%r545, %r550, 31, %p73;
	mov.b32 	%r524, 1;
	mov.b32 	%r546, -1;
	// begin inline asm
	shfl.sync.down.b32 %r522, %r644, %r524, %r545, %r546;
	// end inline asm
	setp.lt.s32 	%p74, %r521, %r545;
	max.s32 	%r551, %r644, %r522;
	selp.b32 	%r528, %r551, %r644, %p74;
	mov.b32 	%r529, 2;
	// begin inline asm
	shfl.sync.down.b32 %r527, %r528, %r529, %r545, %r546;
	// end inline asm
	add.s32 	%r552, %r521, 2;
	setp.gt.s32 	%p75, %r552, %r545;
	max.s32 	%r553, %r528, %r527;
	selp.b32 	%r533, %r528, %r553, %p75;
	mov.b32 	%r534, 4;
	// begin inline asm
	shfl.sync.down.b32 %r532, %r533, %r534, %r545, %r546;
	// end inline asm
	add.s32 	%r554, %r521, 4;
	setp.gt.s32 	%p76, %r554, %r545;
	max.s32 	%r555, %r533, %r532;
	selp.b32 	%r538, %r533, %r555, %p76;
	mov.b32 	%r539, 8;
	// begin inline asm
	shfl.sync.down.b32 %r537, %r538, %r539, %r545, %r546;
	// end inline asm
	add.s32 	%r556, %r521, 8;
	setp.gt.s32 	%p77, %r556, %r545;
	max.s32 	%r557, %r538, %r537;
	selp.b32 	%r543, %r538, %r557, %p77;
	mov.b32 	%r544, 16;
	// begin inline asm
	shfl.sync.down.b32 %r542, %r543, %r544, %r545, %r546;
	// end inline asm
	add.s32 	%r558, %r521, 16;
	setp.gt.s32 	%p78, %r558, %r545;
	max.s32 	%r559, %r543, %r542;
	selp.b32 	%r686, %r543, %r559, %p78;
	setp.ne.s32 	%p79, %r521, 0;
	@%p79 bra 	$L__BB8_20;
	shr.u32 	%r560, %r1, 3;
	and.b32  	%r561, %r560, 124;
	mov.u32 	%r562, _ZZN3cub18CUB_300001_SM_10006detail6reduce28DeviceReduceSingleTileKernelINS2_10policy_hubIijN4cuda3__47maximumIiEEE10Policy1000EPiSB_iS8_iiNS5_3std3__410__identityEEEvT0_T1_T2_T3_T4_T6_E12temp_storage;
	add.s32 	%r563, %r562, %r561;
	st.shared.u32 	[%r563+8], %r686;
$L__BB8_20:
	bar.sync 	0;
	setp.ne.s32 	%p80, %r1, 0;
	@%p80 bra 	$L__BB8_72;
	setp.gt.s32 	%p81, %r124, 32;
	ld.shared.u32 	%r564, [_ZZN3cub18CUB_300001_SM_10006detail6reduce28DeviceReduceSingleTileKernelINS2_10policy_hubIijN4cuda3__47maximumIiEEE10Policy1000EPiSB_iS8_iiNS5_3std3__410__identityEEEvT0_T1_T2_T3_T4_T6_E12temp_storage+12];
	max.s32 	%r565, %r686, %r564;
	selp.b32 	%r566, %r565, %r686, %p81;
	setp.gt.s32 	%p82, %r124, 64;
	ld.shared.u32 	%r567, [_ZZN3cub18CUB_300001_SM_10006detail6reduce28DeviceReduceSingleTileKernelINS2_10policy_hubIijN4cuda3__47maximumIiEEE10Policy1000EPiSB_iS8_iiNS5_3std3__410__identityEEEvT0_T1_T2_T3_T4_T6_E12temp_storage+16];
	max.s32 	%r568, %r566, %r567;
	selp.b32 	%r569, %r568, %r566, %p82;
	setp.gt.s32 	%p83, %r124, 96;
	ld.shared.u32 	%r570, [_ZZN3cub18CUB_300001_SM_10006detail6reduce28DeviceReduceSingleTileKernelINS2_10policy_hubIijN4cuda3__47maximumIiEEE10Policy1000EPiSB_iS8_iiNS5_3std3__410__identityEEEvT0_T1_T2_T3_T4_T6_E12temp_storage+20];
	max.s32 	%r571, %r569, %r570;
	selp.b32 	%r572, %r571, %r569, %p83;
	setp.gt.s32 	%p84, %r124, 128;
	ld.shared.u32 	%r573, [_ZZN3cub18CUB_300001_SM_10006detail6reduce28DeviceReduceSingleTileKernelINS2_10policy_hubIijN4cuda3__47maximumIiEEE10Policy1000EPiSB_iS8_iiNS5_3std3__410__identityEEEvT0_T1_T2_T3_T4_T6_E12temp_storage+24];
	max.s32 	%r574, %r572, %r573;
	selp.b32 	%r575, %r574, %r572, %p84;
	setp.gt.s32 	%p85, %r124, 160;
	ld.shared.u32 	%r576, [_ZZN3cub18CUB_300001_SM_10006detail6reduce28DeviceReduceSingleTileKernelINS2_10policy_hubIijN4cuda3__47maximumIiEEE10Policy1000EPiSB_iS8_iiNS5_3std3__410__identityEEEvT0_T1_T2_T3_T4_T6_E12temp_storage+28];
	max.s32 	%r577, %r575, %r576;
	selp.b32 	%r578, %r577, %r575, %p85;
	setp.gt.s32 	%p86, %r124, 192;
	ld.shared.u32 	%r579, [_ZZN3cub18CUB_300001_SM_10006detail6reduce28DeviceReduceSingleTileKernelINS2_10policy_hubIijN4cuda3__47maximumIiEEE10Policy1000EPiSB_iS8_iiNS5_3std3__410__identityEEEvT0_T1_T2_T3_T4_T6_E12temp_storage+32];
	max.s32 	%r580, %r578, %r579;
	selp.b32 	%r581, %r580, %r578, %p86;
	setp.gt.s32 	%p87, %r124, 224;
	ld.shared.u32 	%r582, [_ZZN3cub18CUB_300001_SM_10006detail6reduce28DeviceReduceSingleTileKernelINS2_10policy_hubIijN4cuda3__47maximumIiEEE10Policy1000EPiSB_iS8_iiNS5_3std3__410__identityEEEvT0_T1_T2_T3_T4_T6_E12temp_storage+36];
	max.s32 	%r583, %r581, %r582;
	selp.b32 	%r686, %r583, %r581, %p87;
	bra.uni 	$L__BB8_72;
$L__BB8_22:
	mov.u32 	%r27, %tid.x;
	shl.b32 	%r379, %r27, 2;
	mul.wide.u32 	%rd86, %r379, 4;
	add.s64 	%rd76, %rd16, %rd86;
	// begin inline asm
	ld.global.nc.v2.u64 {%rd74, %rd75}, [%rd76];
	// end inline asm
	mov.b64 	{%r380, %r381}, %rd75;
	mov.b64 	{%r382, %r383}, %rd74;
	add.s64 	%rd79, %rd76, 4096;
	// begin inline asm
	ld.global.nc.v2.u64 {%rd77, %rd78}, [%rd79];
	// end inline asm
	mov.b64 	{%r384, %r385}, %rd78;
	mov.b64 	{%r386, %r387}, %rd77;
	add.s64 	%rd82, %rd76, 8192;
	// begin inline asm
	ld.global.nc.v2.u64 {%rd80, %rd81}, [%rd82];
	// end inline asm
	mov.b64 	{%r388, %r389}, %rd81;
	mov.b64 	{%r390, %r391}, %rd80;
	add.s64 	%rd85, %rd76, 12288;
	// begin inline asm
	ld.global.nc.v2.u64 {%rd83, %rd84}, [%rd85];
	// end inline asm
	mov.b64 	{%r392, %r393}, %rd84;
	mov.b64 	{%r394, %r395}, %rd83;
	max.s32 	%r396, %r382, %r383;
	max.s32 	%r397, %r396, %r380;
	max.s32 	%r398, %r381, %r386;
	max.s32 	%r399, %r398, %r387;
	max.s32 	%r400, %r384, %r385;
	max.s32 	%r401, %r400, %r390;
	max.s32 	%r402, %r391, %r388;
	max.s32 	%r403, %r402, %r389;
	max.s32 	%r404, %r394, %r395;
	max.s32 	%r405, %r404, %r392;
	max.s32 	%r406, %r397, %r399;
	max.s32 	%r407, %r406, %r401;
	max.s32 	%r408, %r403, %r405;
	max.s32 	%r409, %r408, %r393;
	max.s32 	%r659, %r407, %r409;
	setp.lt.u32 	%p50, %r124, 8192;
	mov.b32 	%r648, 4096;
	@%p50 bra 	$L__BB8_26;
	add.s32 	%r29, %r124, -4096;
	mov.b32 	%r648, 4096;
$L__BB8_24:
	mul.wide.s32 	%rd99, %r648, 4;
	add.s64 	%rd89, %rd76, %rd99;
	// begin inline asm
	ld.global.nc.v2.u64 {%rd87, %rd88}, [%rd89];
	// end inline asm
	mov.b64 	{%r411, %r412}, %rd88;
	mov.b64 	{%r413, %r414}, %rd87;
	add.s64 	%rd92, %rd89, 4096;
	// begin inline asm
	ld.global.nc.v2.u64 {%rd90, %rd91}, [%rd92];
	// end inline asm
	mov.b64 	{%r415, %r416}, %rd91;
	mov.b64 	{%r417, %r418}, %rd90;
	add.s64 	%rd95, %rd89, 8192;
	// begin inline asm
	ld.global.nc.v2.u64 {%rd93, %rd94}, [%rd95];
	// end inline asm
	mov.b64 	{%r419, %r420}, %rd94;
	mov.b64 	{%r421, %r422}, %rd93;
	add.s64 	%rd98, %rd89, 12288;
	// begin inline asm
	ld.global.nc.v2.u64 {%rd96, %rd97}, [%rd98];
	// end inline asm
	mov.b64 	{%r423, %r424}, %rd97;
	mov.b64 	{%r425, %r426}, %rd96;
	max.s32 	%r427, %r659, %r413;
	max.s32 	%r428, %r427, %r414;
	max.s32 	%r429, %r411, %r412;
	max.s32 	%r430, %r429, %r417;
	max.s32 	%r431, %r418, %r415;
	max.s32 	%r432, %r431, %r416;
	max.s32 	%r433, %r421, %r422;
	max.s32 	%r434, %r433, %r419;
	max.s32 	%r435, %r420, %r425;
	max.s32 	%r436, %r435, %r426;
	max.s32 	%r437, %r423, %r424;
	max.s32 	%r438, %r428, %r430;
	max.s32 	%r439, %r438, %r432;
	max.s32 	%r440, %r434, %r436;
	max.s32 	%r441, %r440, %r437;
	max.s32 	%r659, %r439, %r441;
	sub.s32 	%r442, %r124, %r648;
	setp.lt.s32 	%p51, %r442, 4096;
	@%p51 bra 	$L__BB8_34;
	add.s32 	%r648, %r648, 4096;
	setp.le.s32 	%p52, %r648, %r29;
	@%p52 bra 	$L__BB8_24;
$L__BB8_26:
	setp.le.s32 	%p53, %r124, %r648;
	@%p53 bra 	$L__BB8_34;
	sub.s32 	%r36, %r124, %r648;
	setp.ge.s32 	%p54, %r27, %r36;
	@%p54 bra 	$L__BB8_34;
	not.b32 	%r444, %r27;
	add.s32 	%r445, %r124, %r444;
	sub.s32 	%r37, %r445, %r648;
	and.b32  	%r446, %r37, 768;
	setp.eq.s32 	%p55, %r446, 768;
	mov.u32 	%r653, %r27;
	@%p55 bra 	$L__BB8_31;
	add.s32 	%r650, %r27, %r648;
	shr.u32 	%r447, %r37, 8;
	add.s32 	%r448, %r447, 1;
	and.b32  	%r449, %r448, 3;
	neg.s32 	%r649, %r449;
	mov.u32 	%r653, %r27;
$L__BB8_30:
	.pragma "nounroll";
	mul.wide.u32 	%rd101, %r650, 4;
	add.s64 	%rd100, %rd16, %rd101;
	// begin inline asm
	ld.global.nc.u32 %r450, [%rd100];
	// end inline asm
	max.s32 	%r659, %r659, %r450;
	add.s32 	%r653, %r653, 256;
	add.s32 	%r650, %r650, 256;
	add.s32 	%r649, %r649, 1;
	setp.ne.s32 	%p56, %r649, 0;
	@%p56 bra 	$L__BB8_30;
$L__BB8_31:
	setp.lt.u32 	%p57, %r37, 768;
	@%p57 bra 	$L__BB8_34;
	cvt.u64.u32 	%rd102, %r653;
	cvt.u64.u32 	%rd103, %r648;
	add.s64 	%rd104, %rd102, %rd103;
	shl.b64 	%rd105, %rd104, 2;
	add.s64 	%rd106, %rd105, %rd16;
	add.s64 	%rd122, %rd106, 2048;
	add.s32 	%r656, %r653, %r648;
$L__BB8_33:
	mul.wide.u32 	%rd111, %r656, 4;
	add.s64 	%rd107, %rd16, %rd111;
	// begin inline asm
	ld.global.nc.u32 %r451, [%rd107];
	// end inline asm
	max.s32 	%r455, %r659, %r451;
	add.s64 	%rd108, %rd122, -1024;
	// begin inline asm
	ld.global.nc.u32 %r452, [%rd108];
	// end inline asm
	max.s32 	%r456, %r455, %r452;
	// begin inline asm
	ld.global.nc.u32 %r453, [%rd122];
	// end inline asm
	max.s32 	%r457, %r456, %r453;
	add.s64 	%rd110, %rd122, 1024;
	// begin inline asm
	ld.global.nc.u32 %r454, [%rd110];
	// end inline asm
	max.s32 	%r659, %r457, %r454;
	add.s32 	%r653, %r653, 1024;
	add.s64 	%rd122, %rd122, 4096;
	add.s32 	%r656, %r656, 1024;
	setp.lt.s32 	%p58, %r653, %r36;
	@%p58 bra 	$L__BB8_33;
$L__BB8_34:
	// begin inline asm
	mov.u32 %r458, %laneid;
	// end inline asm
	mov.b32 	%r461, 1;
	mov.b32 	%r482, 31;
	mov.b32 	%r483, -1;
	// begin inline asm
	shfl.sync.down.b32 %r459, %r659, %r461, %r482, %r483;
	// end inline asm
	setp.gt.s32 	%p59, %r458, 30;
	max.s32 	%r484, %r659, %r459;
	selp.b32 	%r465, %r659, %r484, %p59;
	mov.b32 	%r466, 2;
	// begin inline asm
	shfl.sync.down.b32 %r464, %r465, %r466, %r482, %r483;
	// end inline asm
	setp.gt.s32 	%p60, %r458, 29;
	max.s32 	%r485, %r465, %r464;
	selp.b32 	%r470, %r465, %r485, %p60;
	mov.b32 	%r471, 4;
	// begin inline asm
	shfl.sync.down.b32 %r469, %r470, %r471, %r482, %r483;
	// end inline asm
	setp.gt.s32 	%p61, %r458, 27;
	max.s32 	%r486, %r470, %r469;
	selp.b32 	%r475, %r470, %r486, %p61;
	mov.b32 	%r476, 8;
	// begin inline asm
	shfl.sync.down.b32 %r474, %r475, %r476, %r482, %r483;
	// end inline asm
	setp.gt.s32 	%p62, %r458, 23;
	max.s32 	%r487, %r475, %r474;
	selp.b32 	%r480, %r475, %r487, %p62;
	mov.b32 	%r481, 16;
	// begin inline asm
	shfl.sync.down.b32 %r479, %r480, %r481, %r482, %r483;
	// end inline asm
	setp.gt.s32 	%p63, %r458, 15;
	max.s32 	%r59, %r480, %r479;
	selp.b32 	%r686, %r480, %r59, %p63;
	setp.ne.s32 	%p64, %r458, 0;
	@%p64 bra 	$L__BB8_36;
	shr.u32 	%r488, %r27, 3;
	and.b32  	%r489, %r488, 124;
	mov.u32 	%r490, _ZZN3cub18CUB_300001_SM_10006detail6reduce28DeviceReduceSingleTileKernelINS2_10policy_hubIijN4cuda3__47maximumIiEEE10Policy1000EPiSB_iS8_iiNS5_3std3__410__identityEEEvT0_T1_T2_T3_T4_T6_E12temp_storage;
	add.s32 	%r491, %r490, %r489;
	st.shared.u32 	[%r491+8], %r59;
$L__BB8_36:
	bar.sync 	0;
	setp.ne.s32 	%p65, %r27, 0;
	@%p65 bra 	$L__BB8_72;
	ld.shared.u32 	%r492, [_ZZN3cub18CUB_300001_SM_10006detail6reduce28DeviceReduceSingleTileKernelINS2_10policy_hubIijN4cuda3__47maximumIiEEE10Policy1000EPiSB_iS8_iiNS5_3std3__410__identityEEEvT0_T1_T2_T3_T4_T6_E12temp_storage+12];
	max.s32 	%r493, %r686, %r492;
	ld.shared.u32 	%r494, [_ZZN3cub18CUB_300001_SM_10006detail6reduce28DeviceReduceSingleTileKernelINS2_10policy_hubIijN4cuda3__47maximumIiEEE10Policy1000EPiSB_iS8_iiNS5_3std3__410__identityEEEvT0_T1_T2_T3_T4_T6_E12temp_storage+16];
	max.s32 	%r495, %r493, %r494;
	ld.shared.u32 	%r496, [_ZZN3cub18CUB_300001_SM_10006detail6reduce28DeviceReduceSingleTileKernelINS2_10policy_hubIijN4cuda3__47maximumIiEEE10Policy1000EPiSB_iS8_iiNS5_3std3__410__identityEEEvT0_T1_T2_T3_T4_T6_E12temp_storage+20];
	max.s32 	%r497, %r495, %r496;
	ld.shared.u32 	%r498, [_ZZN3cub18CUB_300001_SM_10006detail6reduce28DeviceReduceSingleTileKernelINS2_10policy_hubIijN4cuda3__47maximumIiEEE10Policy1000EPiSB_iS8_iiNS5_3std3__410__identityEEEvT0_T1_T2_T3_T4_T6_E12temp_storage+24];
	max.s32 	%r499, %r497, %r498;
	ld.shared.u32 	%r500, [_ZZN3cub18CUB_300001_SM_10006detail6reduce28DeviceReduceSingleTileKernelINS2_10policy_hubIijN4cuda3__47maximumIiEEE10Policy1000EPiSB_iS8_iiNS5_3std3__410__identityEEEvT0_T1_T2_T3_T4_T6_E12temp_storage+28];
	max.s32 	%r501, %r499, %r500;
	ld.shared.u32 	%r502, [_ZZN3cub18CUB_300001_SM_10006detail6reduce28DeviceReduceSingleTileKernelINS2_10policy_hubIijN4cuda3__47maximumIiEEE10Policy1000EPiSB_iS8_iiNS5_3std3__410__identityEEEvT0_T1_T2_T3_T4_T6_E12temp_storage+32];
	max.s32 	%r503, %r501, %r502;
	ld.shared.u32 	%r504, [_ZZN3cub18CUB_300001_SM_10006detail6reduce28DeviceReduceSingleTileKernelINS2_10policy_hubIijN4cuda3__47maximumIiEEE10Policy1000EPiSB_iS8_iiNS5_3std3__410__identityEEEvT0_T1_T2_T3_T4_T6_E12temp_storage+36];
	max.s32 	%r686, %r503, %r504;
	bra.uni 	$L__BB8_72;
$L__BB8_38:
	setp.gt.s32 	%p3, %r124, 4095;
	@%p3 bra 	$L__BB8_56;
	mov.u32 	%r62, %tid.x;
	setp.ge.s32 	%p20, %r62, %r124;
	mov.b32 	%r670, 0;
	mov.u32 	%r665, %r62;
	@%p20 bra 	$L__BB8_41;
	mul.wide.u32 	%rd66, %r62, 4;
	add.s64 	%rd65, %rd16, %rd66;
	// begin inline asm
	ld.global.nc.u32 %r670, [%rd65];
	// end inline asm
	add.s32 	%r665, %r62, 256;
$L__BB8_41:
	setp.ge.s32 	%p21, %r665, %r124;
	@%p21 bra 	$L__BB8_47;
	not.b32 	%r255, %r665;
	add.s32 	%r67, %r124, %r255;
	and.b32  	%r256, %r67, 768;
	setp.eq.s32 	%p22, %r256, 768;
	@%p22 bra 	$L__BB8_45;
	mul.wide.u32 	%rd67, %r665, 4;
	add.s64 	%rd123, %rd16, %rd67;
	shr.u32 	%r257, %r67, 8;
	add.s32 	%r258, %r257, 1;
	and.b32  	%r259, %r258, 3;
	neg.s32 	%r662, %r259;
$L__BB8_44:
	.pragma "nounroll";
	// begin inline asm
	ld.global.nc.u32 %r260, [%rd123];
	// end inline asm
	max.s32 	%r670, %r670, %r260;
	add.s32 	%r665, %r665, 256;
	add.s64 	%rd123, %rd123, 1024;
	add.s32 	%r662, %r662, 1;
	setp.ne.s32 	%p23, %r662, 0;
	@%p23 bra 	$L__BB8_44;
$L__BB8_45:
	setp.lt.u32 	%p24, %r67, 768;
	@%p24 bra 	$L__BB8_47;
$L__BB8_46:
	mul.wide.s32 	%rd73, %r665, 4;
	add.s64 	%rd69, %rd16, %rd73;
	// begin inline asm
	ld.global.nc.u32 %r261, [%rd69];
	// end inline asm
	max.s32 	%r265, %r670, %r261;
	add.s64 	%rd70, %rd69, 1024;
	// begin inline asm
	ld.global.nc.u32 %r262, [%rd70];
	// end inline asm
	max.s32 	%r266, %r265, %r262;
	add.s64 	%rd71, %rd69, 2048;
	// begin inline asm
	ld.global.nc.u32 %r263, [%rd71];
	// end inline asm
	max.s32 	%r267, %r266, %r263;
	add.s64 	%rd72, %rd69, 3072;
	// begin inline asm
	ld.global.nc.u32 %r264, [%rd72];
	// end inline asm
	max.s32 	%r670, %r267, %r264;
	add.s32 	%r665, %r665, 1024;
	setp.lt.s32 	%p25, %r665, %r124;
	@%p25 bra 	$L__BB8_46;
$L__BB8_47:
	setp.lt.s32 	%p26, %r124, 256;
	@%p26 bra 	$L__BB8_52;
	// begin inline asm
	mov.u32 %r331, %laneid;
	// end inline asm
	mov.b32 	%r334, 1;
	mov.b32 	%r355, 31;
	mov.b32 	%r356, -1;
	// begin inline asm
	shfl.sync.down.b32 %r332, %r670, %r334, %r355, %r356;
	// end inline asm
	setp.gt.s32 	%p42, %r331, 30;
	max.s32 	%r357, %r670, %r332;
	selp.b32 	%r338, %r670, %r357, %p42;
	mov.b32 	%r339, 2;
	// begin inline asm
	shfl.sync.down.b32 %r337, %r338, %r339, %r355, %r356;
	// end inline asm
	setp.gt.s32 	%p43, %r331, 29;
	max.s32 	%r358, %r338, %r337;
	selp.b32 	%r343, %r338, %r358, %p43;
	mov.b32 	%r344, 4;
	// begin inline asm
	shfl.sync.down.b32 %r342, %r343, %r344, %r355, %r356;
	// end inline asm
	setp.gt.s32 	%p44, %r331, 27;
	max.s32 	%r359, %r343, %r342;
	selp.b32 	%r348, %r343, %r359, %p44;
	mov.b32 	%r349, 8;
	// begin inline asm
	shfl.sync.down.b32 %r347, %r348, %r349, %r355, %r356;
	// end inline asm
	setp.gt.s32 	%p45, %r331, 23;
	max.s32 	%r360, %r348, %r347;
	selp.b32 	%r353, %r348, %r360, %p45;
	mov.b32 	%r354, 16;
	// begin inline asm
	shfl.sync.down.b32 %r352, %r353, %r354, %r355, %r356;
	// end inline asm
	setp.gt.s32 	%p46, %r331, 15;
	max.s32 	%r83, %r353, %r352;
	selp.b32 	%r686, %r353, %r83, %p46;
	setp.ne.s32 	%p47, %r331, 0;
	@%p47 bra 	$L__BB8_50;
	shr.u32 	%r361, %r62, 3;
	and.b32  	%r362, %r361, 124;
	mov.u32 	%r363, _ZZN3cub18CUB_300001_SM_10006detail6reduce28DeviceReduceSingleTileKernelINS2_10policy_hubIijN4cuda3__47maximumIiEEE10Policy1000EPiSB_iS8_iiNS5_3std3__410__identityEEEvT0_T1_T2_T3_T4_T6_E12temp_storage;
	add.s32 	%r364, %r363, %r362;
	st.shared.u32 	[%r364+8], %r83;
$L__BB8_50:
	bar.sync 	0;
	setp.ne.s32 	%p48, %r62, 0;
	@%p48 bra 	$L__BB8_72;
	ld.shared.u32 	%r365, [_ZZN3cub18CUB_300001_SM_10006detail6reduce28DeviceReduceSingleTileKernelINS2_10policy_hubIijN4cuda3__47maximumIiEEE10Policy1000EPiSB_iS8_iiNS5_3std3__410__identityEEEvT0_T1_T2_T3_T4_T6_E12temp_storage+12];
	max.s32 	%r366, %r686, %r365;
	ld.shared.u32 	%r367, [_ZZN3cub18CUB_300001_SM_10006detail6reduce28DeviceReduceSingleTileKernelINS2_10policy_hubIijN4cuda3__47maximumIiEEE10Policy1000EPiSB_iS8_iiNS5_3std3__410__identityEEEvT0_T1_T2_T3_T4_T6_E12temp_storage+16];
	max.s32 	%r368, %r366, %r367;
	ld.shared.u32 	%r369, [_ZZN3cub18CUB_300001_SM_10006detail6reduce28DeviceReduceSingleTileKernelINS2_10policy_hubIijN4cuda3__47maximumIiEEE10Policy1000EPiSB_iS8_iiNS5_3std3__410__identityEEEvT0_T1_T2_T3_T4_T6_E12temp_storage+20];
	max.s32 	%r370, %r368, %r369;
	ld.shared.u32 	%r371, [_ZZN3cub18CUB_300001_SM_10006detail6reduce28DeviceReduceSingleTileKernelINS2_10policy_hubIijN4cuda3__47maximumIiEEE10Policy1000EPiSB_iS8_iiNS5_3std3__410__identityEEEvT0_T1_T2_T3_T4_T6_E12temp_storage+24];
	max.s32 	%r372, %r370, %r371;
	ld.shared.u32 	%r373, [_ZZN3cub18CUB_300001_SM_10006detail6reduce28DeviceReduceSingleTileKernelINS2_10policy_hubIijN4cuda3__47maximumIiEEE10Policy1000EPiSB_iS8_iiNS5_3std3__410__identityEEEvT0_T1_T2_T3_T4_T6_E12temp_storage+28];
	max.s32 	%r374, %r372, %r373;
	ld.shared.u32 	%r375, [_ZZN3cub18CUB_300001_SM_10006detail6reduce28DeviceReduceSingleTileKernelINS2_10policy_hubIijN4cuda3__47maximumIiEEE10Policy1000EPiSB_iS8_iiNS5_3std3__410__identityEEEvT0_T1_T2_T3_T4_T6_E12temp_storage+32];
	max.s32 	%r376, %r374, %r375;
	ld.shared.u32 	%r377, [_ZZN3cub18CUB_300001_SM_10006detail6reduce28DeviceReduceSingleTileKernelINS2_10policy_hubIijN4cuda3__47maximumIiEEE10Policy1000EPiSB_iS8_iiNS5_3std3__410__identityEEEvT0_T1_T2_T3_T4_T6_E12temp_storage+36];
	max.s32 	%r686, %r376, %r377;
	bra.uni 	$L__BB8_72;
$L__BB8_52:
	// begin inline asm
	mov.u32 %r268, %laneid;
	// end inline asm
	and.b32  	%r294, %r62, 992;
	add.s32 	%r295, %r294, 32;
	setp.gt.s32 	%p27, %r295, %r124;
	not.b32 	%r296, %r294;
	add.s32 	%r297, %r124, %r296;
	selp.b32 	%r292, %r297, 31, %p27;
	mov.b32 	%r271, 1;
	mov.b32 	%r293, -1;
	// begin inline asm
	shfl.sync.down.b32 %r269, %r670, %r271, %r292, %r293;
	// end inline asm
	setp.lt.s32 	%p28, %r268, %r292;
	max.s32 	%r298, %r670, %r269;
	selp.b32 	%r275, %r298, %r670, %p28;
	mov.b32 	%r276, 2;
	// begin inline asm
	shfl.sync.down.b32 %r274, %r275, %r276, %r292, %r293;
	// end inline asm
	add.s32 	%r299, %r268, 2;
	setp.gt.s32 	%p29, %r299, %r292;
	max.s32 	%r300, %r275, %r274;
	selp.b32 	%r280, %r275, %r300, %p29;
	mov.b32 	%r281, 4;
	// begin inline asm
	shfl.sync.down.b32 %r279, %r280, %r281, %r292, %r293;
	// end inline asm
	add.s32 	%r301, %r268, 4;
	setp.gt.s32 	%p30, %r301, %r292;
	max.s32 	%r302, %r280, %r279;
	selp.b32 	%r285, %r280, %r302, %p30;
	mov.b32 	%r286, 8;
	// begin inline asm
	shfl.sync.down.b32 %r284, %r285, %r286, %r292, %r293;
	// end inline asm
	add.s32 	%r303, %r268, 8;
	setp.gt.s32 	%p31, %r303, %r292;
	max.s32 	%r304, %r285, %r284;
	selp.b32 	%r290, %r285, %r304, %p31;
	mov.b32 	%r291, 16;
	// begin inline asm
	shfl.sync.down.b32 %r289, %r290, %r291, %r292, %r293;
	// end inline asm
	add.s32 	%r305, %r268, 16;
	setp.gt.s32 	%p32, %r305, %r292;
	max.s32 	%r306, %r290, %r289;
	selp.b32 	%r686, %r290, %r306, %p32;
	setp.ne.s32 	%p33, %r268, 0;
	@%p33 bra 	$L__BB8_54;
	shr.u32 	%r307, %r62, 3;
	and.b32  	%r308, %r307, 124;
	mov.u32 	%r309, _ZZN3cub18CUB_300001_SM_10006detail6reduce28DeviceReduceSingleTileKernelINS2_10policy_hubIijN4cuda3__47maximumIiEEE10Policy1000EPiSB_iS8_iiNS5_3std3__410__identityEEEvT0_T1_T2_T3_T4_T6_E12temp_storage;
	add.s32 	%r310, %r309, %r308;
	st.shared.u32 	[%r310+8], %r686;
$L__BB8_54:
	bar.sync 	0;
	setp.ne.s32 	%p34, %r62, 0;
	@%p34 bra 	$L__BB8_72;
	setp.gt.s32 	%p35, %r124, 32;
	ld.shared.u32 	%r311, [_ZZN3cub18CUB_300001_SM_10006detail6reduce28DeviceReduceSingleTileKernelINS2_10policy_hubIijN4cuda3__47maximumIiEEE10Policy1000EPiSB_iS8_iiNS5_3std3__410__identityEEEvT0_T1_T2_T3_T4_T6_E12temp_storage+12];
	max.s32 	%r312, %r686, %r311;
	selp.b32 	%r313, %r312, %r686, %p35;
	setp.gt.s32 	%p36, %r124, 64;
	ld.shared.u32 	%r314, [_ZZN3cub18CUB_300001_SM_10006detail6reduce28DeviceReduceSingleTileKernelINS2_10policy_hubIijN4cuda3__47maximumIiEEE10Policy1000EPiSB_iS8_iiNS5_3std3__410__identityEEEvT0_T1_T2_T3_T4_T6_E12temp_storage+16];
	max.s32 	%r315, %r313, %r314;
	selp.b32 	%r316, %r315, %r313, %p36;
	setp.gt.s32 	%p37, %r124, 96;
	ld.shared.u32 	%r317, [_ZZN3cub18CUB_300001_SM_10006detail6reduce28DeviceReduceSingleTileKernelINS2_10policy_hubIijN4cuda3__47maximumIiEEE10Policy1000EPiSB_iS8_iiNS5_3std3__410__identityEEEvT0_T1_T2_T3_T4_T6_E12temp_storage+20];
	max.s32 	%r318, %r316, %r317;
	selp.b32 	%r319, %r318, %r316, %p37;
	setp.gt.s32 	%p38, %r124, 128;
	ld.shared.u32 	%r320, [_ZZN3cub18CUB_300001_SM_10006detail6reduce28DeviceReduceSingleTileKernelINS2_10policy_hubIijN4cuda3__47maximumIiEEE10Policy1000EPiSB_iS8_iiNS5_3std3__410__identityEEEvT0_T1_T2_T3_T4_T6_E12temp_storage+24];
	max.s32 	%r321, %r319, %r320;
	selp.b32 	%r322, %r321, %r319, %p38;
	setp.gt.s32 	%p39, %r124, 160;
	ld.shared.u32 	%r323, [_ZZN3cub18CUB_300001_SM_10006detail6reduce28DeviceReduceSingleTileKernelINS2_10policy_hubIijN4cuda3__47maximumIiEEE10Policy1000EPiSB_iS8_iiNS5_3std3__410__identityEEEvT0_T1_T2_T3_T4_T6_E12temp_storage+28];
	max.s32 	%r324, %r322, %r323;
	selp.b32 	%r325, %r324, %r322, %p39;
	setp.gt.s32 	%p40, %r124, 192;
	ld.shared.u32 	%r326, [_ZZN3cub18CUB_300001_SM_10006detail6reduce28DeviceReduceSingleTileKernelINS2_10policy_hubIijN4cuda3__47maximumIiEEE10Policy1000EPiSB_iS8_iiNS5_3std3__410__identityEEEvT0_T1_T2_T3_T4_T6_E12temp_storage+32];
	max.s32 	%r327, %r325, %r326;
	selp.b32 	%r328, %r327, %r325, %p40;
	setp.gt.s32 	%p41, %r124, 224;
	ld.shared.u32 	%r329, [_ZZN3cub18CUB_300001_SM_10006detail6reduce28DeviceReduceSingleTileKernelINS2_10policy_hubIijN4cuda3__47maximumIiEEE10Policy1000EPiSB_iS8_iiNS5_3std3__410__identityEEEvT0_T1_T2_T3_T4_T6_E12temp_storage+36];
	max.s32 	%r330, %r328, %r329;
	selp.b32 	%r686, %r330, %r328, %p41;
	bra.uni 	$L__BB8_72;
$L__BB8_56:
	mov.u32 	%r88, %tid.x;
	mul.wide.u32 	%rd35, %r88, 4;
	add.s64 	%rd19, %rd16, %rd35;
	// begin inline asm
	ld.global.nc.u32 %r126, [%rd19];
	// end inline asm
	add.s64 	%rd20, %rd19, 1024;
	// begin inline asm
	ld.global.nc.u32 %r127, [%rd20];
	// end inline asm
	add.s64 	%rd21, %rd19, 2048;
	// begin inline asm
	ld.global.nc.u32 %r128, [%rd21];
	// end inline asm
	add.s64 	%rd22, %rd19, 3072;
	// begin inline asm
	ld.global.nc.u32 %r129, [%rd22];
	// end inline asm
	add.s64 	%rd23, %rd19, 4096;
	// begin inline asm
	ld.global.nc.u32 %r130, [%rd23];
	// end inline asm
	add.s64 	%rd24, %rd19, 5120;
	// begin inline asm
	ld.global.nc.u32 %r131, [%rd24];
	// end inline asm
	add.s64 	%rd25, %rd19, 6144;
	// begin inline asm
	ld.global.nc.u32 %r132, [%rd25];
	// end inline asm
	add.s64 	%rd26, %rd19, 7168;
	// begin inline asm
	ld.global.nc.u32 %r133, [%rd26];
	// end inline asm
	add.s64 	%rd27, %rd19, 8192;
	// begin inline asm
	ld.global.nc.u32 %r134, [%rd27];
	// end inline asm
	add.s64 	%rd28, %rd19, 9216;
	// begin inline asm
	ld.global.nc.u32 %r135, [%rd28];
	// end inline asm
	add.s64 	%rd29, %rd19, 10240;
	// begin inline asm
	ld.global.nc.u32 %r136, [%rd29];
	// end inline asm
	add.s64 	%rd30, %rd19, 11264;
	// begin inline asm
	ld.global.nc.u32 %r137, [%rd30];
	// end inline asm
	add.s64 	%rd31, %rd19, 12288;
	// begin inline asm
	ld.global.nc.u32 %r138, [%rd31];
	// end inline asm
	add.s64 	%rd32, %rd19, 13312;
	// begin inline asm
	ld.global.nc.u32 %r139, [%rd32];
	// end inline asm
	add.s64 	%rd33, %rd19, 14336;
	// begin inline asm
	ld.global.nc.u32 %r140, [%rd33];
	// end inline asm
	add.s64 	%rd34, %rd19, 15360;
	// begin inline asm
	ld.global.nc.u32 %r141, [%rd34];
	// end inline asm
	max.s32 	%r143, %r126, %r127;
	max.s32 	%r144, %r143, %r128;
	max.s32 	%r145, %r129, %r130;
	max.s32 	%r146, %r145, %r131;
	max.s32 	%r147, %r132, %r133;
	max.s32 	%r148, %r147, %r134;
	max.s32 	%r149, %r135, %r136;
	max.s32 	%r150, %r149, %r137;
	max.s32 	%r151, %r138, %r139;
	max.s32 	%r152, %r151, %r140;
	max.s32 	%r153, %r144, %r146;
	max.s32 	%r154, %r153, %r148;
	max.s32 	%r155, %r150, %r152;
	max.s32 	%r156, %r155, %r141;
	max.s32 	%r685, %r154, %r156;
	setp.lt.u32 	%p4, %r124, 8192;
	mov.b32 	%r674, 4096;
	@%p4 bra 	$L__BB8_60;
	add.s32 	%r90, %r124, -4096;
	mov.b32 	%r674, 4096;
$L__BB8_58:
	mul.wide.s32 	%rd52, %r674, 4;
	add.s64 	%rd36, %rd19, %rd52;
	// begin inline asm
	ld.global.nc.u32 %r158, [%rd36];
	// end inline asm
	add.s64 	%rd37, %rd36, 1024;
	// begin inline asm
	ld.global.nc.u32 %r159, [%rd37];
	// end inline asm
	add.s64 	%rd38, %rd36, 2048;
	// begin inline asm
	ld.global.nc.u32 %r160, [%rd38];
	// end inline asm
	add.s64 	%rd39, %rd36, 3072;
	// begin inline asm
	ld.global.nc.u32 %r161, [%rd39];
	// end inline asm
	add.s64 	%rd40, %rd36, 4096;
	// begin inline asm
	ld.global.nc.u32 %r162, [%rd40];
	// end inline asm
	add.s64 	%rd41, %rd36, 5120;
	// begin inline asm
	ld.global.nc.u32 %r163, [%rd41];
	// end inline asm
	add.s64 	%rd42, %rd36, 6144;
	// begin inline asm
	ld.global.nc.u32 %r164, [%rd42];
	// end inline asm
	add.s64 	%rd43, %rd36, 7168;
	// begin inline asm
	ld.global.nc.u32 %r165, [%rd43];
	// end inline asm
	add.s64 	%rd44, %rd36, 8192;
	// begin inline asm
	ld.global.nc.u32 %r166, [%rd44];
	// end inline asm
	add.s64 	%rd45, %rd36, 9216;
	// begin inline asm
	ld.global.nc.u32 %r167, [%rd45];
	// end inline asm
	add.s64 	%rd46, %rd36, 10240;
	// begin inline asm
	ld.global.nc.u32 %r168, [%rd46];
	// end inline asm
	add.s64 	%rd47, %rd36, 11264;
	// begin inline asm
	ld.global.nc.u32 %r169, [%rd47];
	// end inline asm
	add.s64 	%rd48, %rd36, 12288;
	// begin inline asm
	ld.global.nc.u32 %r170, [%rd48];
	// end inline asm
	add.s64 	%rd49, %rd36, 13312;
	// begin inline asm
	ld.global.nc.u32 %r171, [%rd49];
	// end inline asm
	add.s64 	%rd50, %rd36, 14336;
	// begin inline asm
	ld.global.nc.u32 %r172, [%rd50];
	// end inline asm
	add.s64 	%rd51, %rd36, 15360;
	// begin inline asm
	ld.global.nc.u32 %r173, [%rd51];
	// end inline asm
	max.s32 	%r174, %r685, %r158;
	max.s32 	%r175, %r174, %r159;
	max.s32 	%r176, %r160, %r161;
	max.s32 	%r177, %r176, %r162;
	max.s32 	%r178, %r163, %r164;
	max.s32 	%r179, %r178, %r165;
	max.s32 	%r180, %r166, %r167;
	max.s32 	%r181, %r180, %r168;
	max.s32 	%r182, %r169, %r170;
	max.s32 	%r183, %r182, %r171;
	max.s32 	%r184, %r172, %r173;
	max.s32 	%r185, %r175, %r177;
	max.s32 	%r186, %r185, %r179;
	max.s32 	%r187, %r181, %r183;
	max.s32 	%r188, %r187, %r184;
	max.s32 	%r685, %r186, %r188;
	sub.s32 	%r189, %r124, %r674;
	setp.lt.s32 	%p5, %r189, 4096;
	@%p5 bra 	$L__BB8_68;
	add.s32 	%r674, %r674, 4096;
	setp.le.s32 	%p6, %r674, %r90;
	@%p6 bra 	$L__BB8_58;
$L__BB8_60:
	setp.le.s32 	%p7, %r124, %r674;
	@%p7 bra 	$L__BB8_68;
	sub.s32 	%r97, %r124, %r674;
	setp.ge.s32 	%p8, %r88, %r97;
	@%p8 bra 	$L__BB8_68;
	not.b32 	%r191, %r88;
	add.s32 	%r192, %r124, %r191;
	sub.s32 	%r98, %r192, %r674;
	and.b32  	%r193, %r98, 768;
	setp.eq.s32 	%p9, %r193, 768;
	mov.u32 	%r679, %r88;
	@%p9 bra 	$L__BB8_65;
	add.s32 	%r676, %r88, %r674;
	shr.u32 	%r194, %r98, 8;
	add.s32 	%r195, %r194, 1;
	and.b32  	%r196, %r195, 3;
	neg.s32 	%r675, %r196;
	mov.u32 	%r679, %r88;
$L__BB8_64:
	.pragma "nounroll";
	mul.wide.u32 	%rd54, %r676, 4;
	add.s64 	%rd53, %rd16, %rd54;
	// begin inline asm
	ld.global.nc.u32 %r197, [%rd53];
	// end inline asm
	max.s32 	%r685, %r685, %r197;
	add.s32 	%r679, %r679, 256;
	add.s32 	%r676, %r676, 256;
	add.s32 	%r675, %r675, 1;
	setp.ne.s32 	%p10, %r675, 0;
	@%p10 bra 	$L__BB8_64;
$L__BB8_65:
	setp.lt.u32 	%p11, %r98, 768;
	@%p11 bra 	$L__BB8_68;
	cvt.u64.u32 	%rd55, %r679;
	cvt.u64.u32 	%rd56, %r674;
	add.s64 	%rd57, %rd55, %rd56;
	shl.b64 	%rd58, %rd57, 2;
	add.s64 	%rd59, %rd58, %rd16;
	add.s64 	%rd124, %rd59, 2048;
	add.s32 	%r682, %r679, %r674;
$L__BB8_67:
	mul.wide.u32 	%rd64, %r682, 4;
	add.s64 	%rd60, %rd16, %rd64;
	// begin inline asm
	ld.global.nc.u32 %r198, [%rd60];
	// end inline asm
	max.s32 	%r202, %r685, %r198;
	add.s64 	%rd61, %rd124, -1024;
	// begin inline asm
	ld.global.nc.u32 %r199, [%rd61];
	// end inline asm
	max.s32 	%r203, %r202, %r199;
	// begin inline asm
	ld.global.nc.u32 %r200, [%rd124];
	// end inline asm
	max.s32 	%r204, %r203, %r200;
	add.s64 	%rd63, %rd124, 1024;
	// begin inline asm
	ld.global.nc.u32 %r201, [%rd63];
	// end inline asm
	max.s32 	%r685, %r204, %r201;
	add.s32 	%r679, %r679, 1024;
	add.s64 	%rd124, %rd124, 4096;
	add.s32 	%r682, %r682, 1024;
	setp.lt.s32 	%p12, %r679, %r97;
	@%p12 bra 	$L__BB8_67;
$L__BB8_68:
	// begin inline asm
	mov.u32 %r205, %laneid;
	// end inline asm
	mov.b32 	%r208, 1;
	mov.b32 	%r229, 31;
	mov.b32 	%r230, -1;
	// begin inline asm
	shfl.sync.down.b32 %r206, %r685, %r208, %r229, %r230;
	// end inline asm
	setp.gt.s32 	%p13, %r205, 30;
	max.s32 	%r231, %r685, %r206;
	selp.b32 	%r212, %r685, %r231, %p13;
	mov.b32 	%r213, 2;
	// begin inline asm
	shfl.sync.down.b32 %r211, %r212, %r213, %r229, %r230;
	// end inline asm
	setp.gt.s32 	%p14, %r205, 29;
	max.s32 	%r232, %r212, %r211;
	selp.b32 	%r217, %r212, %r232, %p14;
	mov.b32 	%r218, 4;
	// begin inline asm
	shfl.sync.down.b32 %r216, %r217, %r218, %r229, %r230;
	// end inline asm
	setp.gt.s32 	%p15, %r205, 27;
	max.s32 	%r233, %r217, %r216;
	selp.b32 	%r222, %r217, %r233, %p15;
	mov.b32 	%r223, 8;
	// begin inline asm
	shfl.sync.down.b32 %r221, %r222, %r223, %r229, %r230;
	// end inline asm
	setp.gt.s32 	%p16, %r205, 23;
	max.s32 	%r234, %r222, %r221;
	selp.b32 	%r227, %r222, %r234, %p16;
	mov.b32 	%r228, 16;
	// begin inline asm
	shfl.sync.down.b32 %r226, %r227, %r228, %r229, %r230;
	// end inline asm
	setp.gt.s32 	%p17, %r205, 15;
	max.s32 	%r120, %r227, %r226;
	selp.b32 	%r686, %r227, %r120, %p17;
	setp.ne.s32 	%p18, %r205, 0;
	@%p18 bra 	$L__BB8_70;
	shr.u32 	%r235, %r88, 3;
	and.b32  	%r236, %r235, 124;
	mov.u32 	%r237, _ZZN3cub18CUB_300001_SM_10006detail6reduce28DeviceReduceSingleTileKernelINS2_10policy_hubIijN4cuda3__47maximumIiEEE10Policy1000EPiSB_iS8_iiNS5_3std3__410__identityEEEvT0_T1_T2_T3_T4_T6_E12temp_storage;
	add.s32 	%r238, %r237, %r236;
	st.shared.u32 	[%r238+8], %r120;
$L__BB8_70:
	bar.sync 	0;
	setp.ne.s32 	%p19, %r88, 0;
	@%p19 bra 	$L__BB8_72;
	ld.shared.u32 	%r239, [_ZZN3cub18CUB_300001_SM_10006detail6reduce28DeviceReduceSingleTileKernelINS2_10policy_hubIijN4cuda3__47maximumIiEEE10Policy1000EPiSB_iS8_iiNS5_3std3__410__identityEEEvT0_T1_T2_T3_T4_T6_E12temp_storage+12];
	max.s32 	%r240, %r686, %r239;
	ld.shared.u32 	%r241, [_ZZN3cub18CUB_300001_SM_10006detail6reduce28DeviceReduceSingleTileKernelINS2_10policy_hubIijN4cuda3__47maximumIiEEE10Policy1000EPiSB_iS8_iiNS5_3std3__410__identityEEEvT0_T1_T2_T3_T4_T6_E12temp_storage+16];
	max.s32 	%r242, %r240, %r241;
	ld.shared.u32 	%r243, [_ZZN3cub18CUB_300001_SM_10006detail6reduce28DeviceReduceSingleTileKernelINS2_10policy_hubIijN4cuda3__47maximumIiEEE10Policy1000EPiSB_iS8_iiNS5_3std3__410__identityEEEvT0_T1_T2_T3_T4_T6_E12temp_storage+20];
	max.s32 	%r244, %r242, %r243;
	ld.shared.u32 	%r245, [_ZZN3cub18CUB_300001_SM_10006detail6reduce28DeviceReduceSingleTileKernelINS2_10policy_hubIijN4cuda3__47maximumIiEEE10Policy1000EPiSB_iS8_iiNS5_3std3__410__identityEEEvT0_T1_T2_T3_T4_T6_E12temp_storage+24];
	max.s32 	%r246, %r244, %r245;
	ld.shared.u32 	%r247, [_ZZN3cub18CUB_300001_SM_10006detail6reduce28DeviceReduceSingleTileKernelINS2_10policy_hubIijN4cuda3__47maximumIiEEE10Policy1000EPiSB_iS8_iiNS5_3std3__410__identityEEEvT0_T1_T2_T3_T4_T6_E12temp_storage+28];
	max.s32 	%r248, %r246, %r247;
	ld.shared.u32 	%r249, [_ZZN3cub18CUB_300001_SM_10006detail6reduce28DeviceReduceSingleTileKernelINS2_10policy_hubIijN4cuda3__47maximumIiEEE10Policy1000EPiSB_iS8_iiNS5_3std3__410__identityEEEvT0_T1_T2_T3_T4_T6_E12temp_storage+32];
	max.s32 	%r250, %r248, %r249;
	ld.shared.u32 	%r251, [_ZZN3cub18CUB_300001_SM_10006detail6reduce28DeviceReduceSingleTileKernelINS2_10policy_hubIijN4cuda3__47maximumIiEEE10Policy1000EPiSB_iS8_iiNS5_3std3__410__identityEEEvT0_T1_T2_T3_T4_T6_E12temp_storage+36];
	max.s32 	%r686, %r250, %r251;
$L__BB8_72:
	mov.u32 	%r631, %tid.x;
	setp.ne.s32 	%p95, %r631, 0;
	@%p95 bra 	$L__BB8_74;
	max.s32 	%r632, %r125, %r686;
	st.global.u32 	[%rd1], %r632;
$L__BB8_74:
	ret;

}
	// .globl	_ZN3cub18CUB_300001_SM_10006detail6reduce28DeviceReduceSingleTileKernelINS2_10policy_hubIiyN4cuda3__47maximumIiEEE10Policy1000EN6thrust24THRUST_300001_SM_1000_NS6detail15normal_iteratorINSC_10device_ptrIiEEEEPiyS8_iiNS5_3std3__410__identityEEEvT0_T1_T2_T3_T4_T6_
.visible .entry _ZN3cub18CUB_300001_SM_10006detail6reduce28DeviceReduceSingleTileKernelINS2_10policy_hubIiyN4cuda3__47maximumIiEEE10Policy1000EN6thrust24THRUST_300001_SM_1000_NS6detail15normal_iteratorINSC_10device_ptrIiEEEEPiyS8_iiNS5_3std3__410__identityEEEvT0_T1_T2_T3_T4_T6_(
	.param .align 8 .b8 _ZN3cub18CUB_300001_SM_10006detail6reduce28DeviceReduceSingleTileKernelINS2_10policy_hubIiyN4cuda3__47maximumIiEEE10Policy1000EN6thrust24THRUST_300001_SM_1000_NS6detail15normal_iteratorINSC_10device_ptrIiEEEEPiyS8_iiNS5_3std3__410__identityEEEvT0_T1_T2_T3_T4_T6__param_0[8],
	.param .u64 .ptr .align 1 _ZN3cub18CUB_300001_SM_10006detail6reduce28DeviceReduceSingleTileKernelINS2_10policy_hubIiyN4cuda3__47maximumIiEEE10Policy1000EN6thrust24THRUST_300001_SM_1000_NS6detail15normal_iteratorINSC_10device_ptrIiEEEEPiyS8_iiNS5_3std3__410__identityEEEvT0_T1_T2_T3_T4_T6__param_1,
	.param .u64 _ZN3cub18CUB_300001_SM_10006detail6reduce28DeviceReduceSingleTileKernelINS2_10policy_hubIiyN4cuda3__47maximumIiEEE10Policy1000EN6thrust24THRUST_300001_SM_1000_NS6detail15normal_iteratorINSC_10device_ptrIiEEEEPiyS8_iiNS5_3std3__410__identityEEEvT0_T1_T2_T3_T4_T6__param_2,
	.param .align 1 .b8 _ZN3cub18CUB_300001_SM_10006detail6reduce28DeviceReduceSingleTileKernelINS2_10policy_hubIiyN4cuda3__47maximumIiEEE10Policy1000EN6thrust24THRUST_300001_SM_1000_NS6detail15normal_iteratorINSC_10device_ptrIiEEEEPiyS8_iiNS5_3std3__410__identityEEEvT0_T1_T2_T3_T4_T6__param_3[1],
	.param .u32 _ZN3cub18CUB_300001_SM_10006detail6reduce28DeviceReduceSingleTileKernelINS2_10policy_hubIiyN4cuda3__47maximumIiEEE10Policy1000EN6thrust24THRUST_300001_SM_1000_NS6detail15normal_iteratorINSC_10device_ptrIiEEEEPiyS8_iiNS5_3std3__410__identityEEEvT0_T1_T2_T3_T4_T6__param_4,
	.param .align 1 .b8 _ZN3cub18CUB_300001_SM_10006detail6reduce28DeviceReduceSingleTileKernelINS2_10policy_hubIiyN4cuda3__47maximumIiEEE10Policy1000EN6thrust24THRUST_300001_SM_1000_NS6detail15normal_iteratorINSC_10device_ptrIiEEEEPiyS8_iiNS5_3std3__410__identityEEEvT0_T1_T2_T3_T4_T6__param_5[1]
)
.maxntid 256
.minnctapersm 1
{
	.reg .pred 	%p<59>;
	.reg .b32 	%r<471>;
	.reg .b64 	%rd<56>;
	// demoted variable
	.shared .align 4 .b8 _ZZN3cub18CUB_300001_SM_10006detail6reduce28DeviceReduceSingleTileKernelINS2_10policy_hubIiyN4cuda3__47maximumIiEEE10Policy1000EN6thrust24THRUST_300001_SM_1000_NS6detail15normal_iteratorINSC_10device_ptrIiEEEEPiyS8_iiNS5_3std3__410__identityEEEvT0_T1_T2_T3_T4_T6_E12temp_storage[44];
	ld.param.u64 	%rd18, [_ZN3cub18CUB_300001_SM_10006detail6reduce28DeviceReduceSingleTileKernelINS2_10policy_hubIiyN4cuda3__47maximumIiEEE10Policy1000EN6thrust24THRUST_300001_SM_1000_NS6detail15normal_iteratorINSC_10device_ptrIiEEEEPiyS8_iiNS5_3std3__410__identityEEEvT0_T1_T2_T3_T4_T6__param_0];
	ld.param.u64 	%rd20, [_ZN3cub18CUB_300001_SM_10006detail6reduce28DeviceReduceSingleTileKernelINS2_10policy_hubIiyN4cuda3__47maximumIiEEE10Policy1000EN6thrust24THRUST_300001_SM_1000_NS6detail15normal_iteratorINSC_10device_ptrIiEEEEPiyS8_iiNS5_3std3__410__identityEEEvT0_T1_T2_T3_T4_T6__param_1];
	ld.param.u64 	%rd19, [_ZN3cub18CUB_300001_SM_10006detail6reduce28DeviceReduceSingleTileKernelINS2_10policy_hubIiyN4cuda3__47maximumIiEEE10Policy1000EN6thrust24THRUST_300001_SM_1000_NS6detail15normal_iteratorINSC_10device_ptrIiEEEEPiyS8_iiNS5_3std3__410__identityEEEvT0_T1_T2_T3_T4_T6__param_2];
	ld.param.u32 	%r83, [_ZN3cub18CUB_300001_SM_10006detail6reduce28DeviceReduceSingleTileKernelINS2_10policy_hubIiyN4cuda3__47maximumIiEEE10Policy1000EN6thrust24THRUST_300001_SM_1000_NS6detail15normal_iteratorINSC_10device_ptrIiEEEEPiyS8_iiNS5_3std3__410__identityEEEvT0_T1_T2_T3_T4_T6__param_4];
	cvta.to.global.u64 	%rd1, %rd20;
	setp.ne.s64 	%p1, %rd19, 0;
	@%p1 bra 	$L__BB9_3;
	mov.u32 	%r434, %tid.x;
	setp.ne.s32 	%p58, %r434, 0;
	@%p58 bra 	$L__BB9_51;
	st.global.u32 	[%rd1], %r83;
	bra.uni 	$L__BB9_51;
$L__BB9_3:
	cvta.to.global.u64 	%rd2, %rd18;
	setp.gt.u64 	%p2, %rd19, 4095;
	@%p2 bra 	$L__BB9_28;
	cvt.u32.u64 	%r1, %rd19;
	mov.u32 	%r2, %tid.x;
	setp.ge.u32 	%p24, %r2, %r1;
	mov.b32 	%r452, 0;
	mov.u32 	%r441, %r2;
	@%p24 bra 	$L__BB9_6;
	mul.wide.u32 	%rd41, %r2, 4;
	add.s64 	%rd42, %rd2, %rd41;
	ld.global.u32 	%r452, [%rd42];
	add.s32 	%r441, %r2, 256;
$L__BB9_6:
	setp.ge.u32 	%p25, %r441, %r1;
	@%p25 bra 	$L__BB9_19;
	not.b32 	%r262, %r441;
	add.s32 	%r263, %r262, %r1;
	shr.u32 	%r264, %r263, 8;
	add.s32 	%r7, %r264, 1;
	and.b32  	%r8, %r7, 15;
	setp.lt.u32 	%p26, %r263, 3840;
	@%p26 bra 	$L__BB9_10;
	and.b32  	%r265, %r7, 33554416;
	neg.s32 	%r437, %r265;
	mul.wide.u32 	%rd43, %r441, 4;
	add.s64 	%rd44, %rd43, %rd2;
	add.s64 	%rd51, %rd44, 8192;
$L__BB9_9:
	.pragma "nounroll";
	ld.global.u32 	%r266, [%rd51+-8192];
	max.s32 	%r267, %r452, %r266;
	ld.global.u32 	%r268, [%rd51+-7168];
	max.s32 	%r269, %r267, %r268;
	ld.global.u32 	%r270, [%rd51+-6144];
	max.s32 	%r271, %r269, %r270;
	ld.global.u32 	%r272, [%rd51+-5120];
	max.s32 	%r273, %r271, %r272;
	ld.global.u32 	%r274, [%rd51+-4096];
	max.s32 	%r275, %r273, %r274;
	ld.global.u32 	%r276, [%rd51+-3072];
	max.s32 	%r277, %r275, %r276;
	ld.global.u32 	%r278, [%rd51+-2048];
	max.s32 	%r279, %r277, %r278;
	ld.global.u32 	%r280, [%rd51+-1024];
	max.s32 	%r281, %r279, %r280;
	ld.global.u32 	%r282, [%rd51];
	max.s32 	%r283, %r281, %r282;
	ld.global.u32 	%r284, [%rd51+1024];
	max.s32 	%r285, %r283, %r284;
	ld.global.u32 	%r286, [%rd51+2048];
	max.s32 	%r287, %r285, %r286;
	ld.global.u32 	%r288, [%rd51+3072];
	max.s32 	%r289, %r287, %r288;
	ld.global.u32 	%r290, [%rd51+4096];
	max.s32 	%r291, %r289, %r290;
	ld.global.u32 	%r292, [%rd51+5120];
	max.s32 	%r293, %r291, %r292;
	ld.global.u32 	%r294, [%rd51+6144];
	max.s32 	%r295, %r293, %r294;
	ld.global.u32 	%r296, [%rd51+7168];
	max.s32 	%r452, %r295, %r296;
	add.s32 	%r441, %r441, 4096;
	add.s32 	%r437, %r437, 16;
	add.s64 	%rd51, %rd51, 16384;
	setp.ne.s32 	%p27, %r437, 0;
	@%p27 bra 	$L__BB9_9;
$L__BB9_10:
	setp.eq.s32 	%p28, %r8, 0;
	@%p28 bra 	$L__BB9_19;
	and.b32  	%r19, %r7, 7;
	setp.lt.u32 	%p29, %r8, 8;
	@%p29 bra 	$L__BB9_13;
	mul.wide.s32 	%rd45, %r441, 4;
	add.s64 	%rd46, %rd2, %rd45;
	ld.global.u32 	%r298, [%rd46];
	max.s32 	%r299, %r452, %r298;
	ld.global.u32 	%r300, [%rd46+1024];
	max.s32 	%r301, %r299, %r300;
	ld.global.u32 	%r302, [%rd46+2048];
	max.s32 	%r303, %r301, %r302;
	ld.global.u32 	%r304, [%rd46+3072];
	max.s32 	%r305, %r303, %r304;
	ld.global.u32 	%r306, [%rd46+4096];
	max.s32 	%r307, %r305, %r306;
	ld.global.u32 	%r308, [%rd46+5120];
	max.s32 	%r309, %r307, %r308;
	ld.global.u32 	%r310, [%rd46+6144];
	max.s32 	%r311, %r309, %r310;
	ld.global.u32 	%r312, [%rd46+7168];
	max.s32 	%r452, %r311, %r312;
	add.s32 	%r441, %r441, 2048;
$L__BB9_13:
	setp.eq.s32 	%p30, %r19, 0;
	@%p30 bra 	$L__BB9_19;
	and.b32  	%r25, %r7, 3;
	setp.lt.u32 	%p31, %r19, 4;
	@%p31 bra 	$L__BB9_16;
	mul.wide.s32 	%rd47, %r441, 4;
	add.s64 	%rd48, %rd2, %rd47;
	ld.global.u32 	%r314, [%rd48];
	max.s32 	%r315, %r452, %r314;
	ld.global.u32 	%r316, [%rd48+1024];
	max.s32 	%r317, %r315, %r316;
	ld.global.u32 	%r318, [%rd48+2048];
	max.s32 	%r319, %r317, %r318;
	ld.global.u32 	%r320, [%rd48+3072];
	max.s32 	%r452, %r319, %r320;
	add.s32 	%r441, %r441, 1024;
$L__BB9_16:
	setp.eq.s32 	%p32, %r25, 0;
	@%p32 bra 	$L__BB9_19;
	neg.s32 	%r449, %r25;
$L__BB9_18:
	.pragma "nounroll";
	mul.wide.s32 	%rd49, %r441, 4;
	add.s64 	%rd50, %rd2, %rd49;
	ld.global.u32 	%r321, [%rd50];
	max.s32 	%r452, %r452, %r321;
	add.s32 	%r441, %r441, 256;
	add.s32 	%r449, %r449, 1;
	setp.ne.s32 	%p33, %r449, 0;
	@%p33 bra 	$L__BB9_18;
$L__BB9_19:
	setp.lt.u64 	%p34, %rd19, 256;
	@%p34 bra 	$L__BB9_24;
	// begin inline asm
	mov.u32 %r385, %laneid;
	// end inline asm
	mov.b32 	%r388, 1;
	mov.b32 	%r409, 31;
	mov.b32 	%r410, -1;
	// begin inline asm
	shfl.sync.down.b32 %r386, %r452, %r388, %r409, %r410;
	// end inline asm
	setp.gt.s32 	%p50, %r385, 30;
	max.s32 	%r411, %r452, %r386;
	selp.b32 	%r392, %r452, %r411, %p50;
	mov.b32 	%r393, 2;
	// begin inline asm
	shfl.sync.down.b32 %r391, %r392, %r393, %r409, %r410;
	// end inline asm
	setp.gt.s32 	%p51, %r385, 29;
	max.s32 	%r412, %r392, %r391;
	selp.b32 	%r397, %r392, %r412, %p51;
	mov.b32 	%r398, 4;
	// begin inline asm
	shfl.sync.down.b32 %r396, %r397, %r398, %r409, %r410;
	// end inline asm
	setp.gt.s32 	%p52, %r385, 27;
	max.s32 	%r413, %r397, %r396;
	selp.b32 	%r402, %r397, %r413, %p52;
	mov.b32 	%r403, 8;
	// begin inline asm
	shfl.sync.down.b32 %r401, %r402, %r403, %r409, %r410;
	// end inline asm
	setp.gt.s32 	%p53, %r385, 23;
	max.s32 	%r414, %r402, %r401;
	selp.b32 	%r407, %r402, %r414, %p53;
	mov.b32 	%r408, 16;
	// begin inline asm
	shfl.sync.down.b32 %r406, %r407, %r408, %r409, %r410;
	// end inline asm
	setp.gt.s32 	%p54, %r385, 15;
	max.s32 	%r39, %r407, %r406;
	selp.b32 	%r470, %r407, %r39, %p54;
	setp.ne.s32 	%p55, %r385, 0;
	@%p55 bra 	$L__BB9_22;
	shr.u32 	%r415, %r2, 3;
	and.b32  	%r416, %r415, 124;
	mov.u32 	%r417, _ZZN3cub18CUB_300001_SM_10006detail6reduce28DeviceReduceSingleTileKernelINS2_10policy_hubIiyN4cuda3__47maximumIiEEE10Policy1000EN6thrust24THRUST_300001_SM_1000_NS6detail15normal_iteratorINSC_10device_ptrIiEEEEPiyS8_iiNS5_3std3__410__identityEEEvT0_T1_T2_T3_T4_T6_E12temp_storage;
	add.s32 	%r418, %r417, %r416;
	st.shared.u32 	[%r418+8], %r39;
$L__BB9_22:
	bar.sync 	0;
	setp.ne.s32 	%p56, %r2, 0;
	@%p56 bra 	$L__BB9_49;
	ld.shared.u32 	%r419, [_ZZN3cub18CUB_300001_SM_10006detail6reduce28DeviceReduceSingleTileKernelINS2_10policy_hubIiyN4cuda3__47maximumIiEEE10Policy1000EN6thrust24THRUST_300001_SM_1000_NS6detail15normal_iteratorINSC_10device_ptrIiEEEEPiyS8_iiNS5_3std3__410__identityEEEvT0_T1_T2_T3_T4_T6_E12temp_storage+12];
	max.s32 	%r420, %r470, %r419;
	ld.shared.u32 	%r421, [_ZZN3cub18CUB_300001_SM_10006detail6reduce28DeviceReduceSingleTileKernelINS2_10policy_hubIiyN4cuda3__47maximumIiEEE10Policy1000EN6thrust24THRUST_300001_SM_1000_NS6detail15normal_iteratorINSC_10device_ptrIiEEEEPiyS8_iiNS5_3std3__410__identityEEEvT0_T1_T2_T3_T4_T6_E12temp_storage+16];
	max.s32 	%r422, %r420, %r421;
	ld.shared.u32 	%r423, [_ZZN3cub18CUB_300001_SM_10006detail6reduce28DeviceReduceSingleTileKernelINS2_10policy_hubIiyN4cuda3__47maximumIiEEE10Policy1000EN6thrust24THRUST_300001_SM_1000_NS6detail15normal_iteratorINSC_10device_ptrIiEEEEPiyS8_iiNS5_3std3__410__identityEEEvT0_T1_T2_T3_T4_T6_E12temp_storage+20];
	max.s32 	%r424, %r422, %r423;
	ld.shared.u32 	%r425, [_ZZN3cub18CUB_300001_SM_10006detail6reduce28DeviceReduceSingleTileKernelINS2_10policy_hubIiyN4cuda3__47maximumIiEEE10Policy1000EN6thrust24THRUST_300001_SM_1000_NS6detail15normal_iteratorINSC_10device_ptrIiEEEEPiyS8_iiNS5_3std3__410__identityEEEvT0_T1_T2_T3_T4_T6_E12temp_storage+24];
	max.s32 	%r426, %r424, %r425;
	ld.shared.u32 	%r427, [_ZZN3cub18CUB_300001_SM_10006detail6reduce28DeviceReduceSingleTileKernelINS2_10policy_hubIiyN4cuda3__47maximumIiEEE10Policy1000EN6thrust24THRUST_300001_SM_1000_NS6detail15normal_iteratorINSC_10device_ptrIiEEEEPiyS8_iiNS5_3std3__410__identityEEEvT0_T1_T2_T3_T4_T6_E12temp_storage+28];
	max.s32 	%r428, %r426, %r427;
	ld.shared.u32 	%r429, [_ZZN3cub18CUB_300001_SM_10006detail6reduce28DeviceReduceSingleTileKernelINS2_10policy_hubIiyN4cuda3__47maximumIiEEE10Policy1000EN6thrust24THRUST_300001_SM_1000_NS6detail15normal_iteratorINSC_10device_ptrIiEEEEPiyS8_iiNS5_3std3__410__identityEEEvT0_T1_T2_T3_T4_T6_E12temp_storage+32];
	max.s32 	%r430, %r428, %r429;
	ld.shared.u32 	%r431, [_ZZN3cub18CUB_300001_SM_10006detail6reduce28DeviceReduceSingleTileKernelINS2_10policy_hubIiyN4cuda3__47maximumIiEEE10Policy1000EN6thrust24THRUST_300001_SM_1000_NS6detail15normal_iteratorINSC_10device_ptrIiEEEEPiyS8_iiNS5_3std3__410__identityEEEvT0_T1_T2_T3_T4_T6_E12temp_storage+36];
	max.s32 	%r470, %r430, %r431;
	bra.uni 	$L__BB9_49;
$L__BB9_24:
	// begin inline asm
	mov.u32 %r322, %laneid;
	// end inline asm
	and.b32  	%r348, %r2, 992;
	add.s32 	%r349, %r348, 32;
	setp.gt.u32 	%p35, %r349, %r1;
	not.b32 	%r350, %r348;
	add.s32 	%r351, %r1, %r350;
	selp.b32 	%r346, %r351, 31, %p35;
	mov.b32 	%r325, 1;
	mov.b32 	%r347, -1;
	// begin inline asm
	shfl.sync.down.b32 %r323, %r452, %r325, %r346, %r347;
	// end inline asm
	setp.lt.s32 	%p36, %r322, %r346;
	max.s32 	%r352, %r452, %r323;
	selp.b32 	%r329, %r352, %r452, %p36;
	mov.b32 	%r330, 2;
	// begin inline asm
	shfl.sync.down.b32 %r328, %r329, %r330, %r346, %r347;
	// end inline asm
	add.s32 	%r353, %r322, 2;
	setp.gt.s32 	%p37, %r353, %r346;
	max.s32 	%r354, %r329, %r328;
	selp.b32 	%r334, %r329, %r354, %p37;
	mov.b32 	%r335, 4;
	// begin inline asm
	shfl.sync.down.b32 %r333, %r334, %r335, %r346, %r347;
	// end inline asm
	add.s32 	%r355, %r322, 4;
	setp.gt.s32 	%p38, %r355, %r346;
	max.s32 	%r356, %r334, %r333;
	selp.b32 	%r339, %r334, %r356, %p38;
	mov.b32 	%r340, 8;
	// begin inline asm
	shfl.sync.down.b32 %r338, %r339, %r340, %r346, %r347;
	// end inline asm
	add.s32 	%r357, %r322, 8;
	setp.gt.s32 	%p39, %r357, %r346;
	max.s32 	%r358, %r339, %r338;
	selp.b32 	%r344, %r339, %r358, %p39;
	mov.b32 	%r345, 16;
	// begin inline asm
	shfl.sync.down.b32 %r343, %r344, %r345, %r346, %r347;
	// end inline asm
	add.s32 	%r359, %r322, 16;
	setp.gt.s32 	%p40, %r359, %r346;
	max.s32 	%r360, %r344, %r343;
	selp.b32 	%r470, %r344, %r360, %p40;
	setp.ne.s32 	%p41, %r322, 0;
	@%p41 bra 	$L__BB9_26;
	shr.u32 	%r361, %r2, 3;
	and.b32  	%r362, %r361, 124;
	mov.u32 	%r363, _ZZN3cub18CUB_300001_SM_10006detail6reduce28DeviceReduceSingleTileKernelINS2_10policy_hubIiyN4cuda3__47maximumIiEEE10Policy1000EN6thrust24THRUST_300001_SM_1000_NS6detail15normal_iteratorINSC_10device_ptrIiEEEEPiyS8_iiNS5_3std3__410__identityEEEvT0_T1_T2_T3_T4_T6_E12temp_storage;
	add.s32 	%r364, %r363, %r362;
	st.shared.u32 	[%r364+8], %r470;
$L__BB9_26:
	bar.sync 	0;
	setp.ne.s32 	%p42, %r2, 0;
	@%p42 bra 	$L__BB9_49;
	setp.gt.u64 	%p43, %rd19, 32;
	ld.shared.u32 	%r365, [_ZZN3cub18CUB_300001_SM_10006detail6reduce28DeviceReduceSingleTileKernelINS2_10policy_hubIiyN4cuda3__47maximumIiEEE10Policy1000EN6thrust24THRUST_300001_SM_1000_NS6detail15normal_iteratorINSC_10device_ptrIiEEEEPiyS8_iiNS5_3std3__410__identityEEEvT0_T1_T2_T3_T4_T6_E12temp_storage+12];
	max.s32 	%r366, %r470, %r365;
	selp.b32 	%r367, %r366, %r470, %p43;
	setp.gt.u64 	%p44, %rd19, 64;
	ld.shared.u32 	%r368, [_ZZN3cub18CUB_300001_SM_10006detail6reduce28DeviceReduceSingleTileKernelINS2_10policy_hubIiyN4cuda3__47maximumIiEEE10Policy1000EN6thrust24THRUST_300001_SM_1000_NS6detail15normal_iteratorINSC_10device_ptrIiEEEEPiyS8_iiNS5_3std3__410__identityEEEvT0_T1_T2_T3_T4_T6_E12temp_storage+16];
	max.s32 	%r369, %r367, %r368;
	selp.b32 	%r370, %r369, %r367, %p44;
	setp.gt.u64 	%p45, %rd19, 96;
	ld.shared.u32 	%r371, [_ZZN3cub18CUB_300001_SM_10006detail6reduce28DeviceReduceSingleTileKernelINS2_10policy_hubIiyN4cuda3__47maximumIiEEE10Policy1000EN6thrust24THRUST_300001_SM_1000_NS6detail15normal_iteratorINSC_10device_ptrIiEEEEPiyS8_iiNS5_3std3__410__identityEEEvT0_T1_T2_T3_T4_T6_E12temp_storage+20];
	max.s32 	%r372, %r370, %r371;
	selp.b32 	%r373, %r372, %r370, %p45;
	setp.gt.u64 	%p46, %rd19, 128;
	ld.shared.u32 	%r374, [_ZZN3cub18CUB_300001_SM_10006detail6reduce28DeviceReduceSingleTileKernelINS2_10policy_hubIiyN4cuda3__47maximumIiEEE10Policy1000EN6thrust24THRUST_300001_SM_1000_NS6detail15normal_iteratorINSC_10device_ptrIiEEEEPiyS8_iiNS5_3std3__410__identityEEEvT0_T1_T2_T3_T4_T6_E12temp_storage+24];
	max.s32 	%r375, %r373, %r374;
	selp.b32 	%r376, %r375, %r373, %p46;
	setp.gt.u64 	%p47, %rd19, 160;
	ld.shared.u32 	%r377, [_ZZN3cub18CUB_300001_SM_10006detail6reduce28DeviceReduceSingleTileKernelINS2_10policy_hubIiyN4cuda3__47maximumIiEEE10Policy1000EN6thrust24THRUST_300001_SM_1000_NS6detail15normal_iteratorINSC_10device_ptrIiEEEEPiyS8_iiNS5_3std3__410__identityEEEvT0_T1_T2_T3_T4_T6_E12temp_storage+28];
	max.s32 	%r378, %r376, %r377;
	selp.b32 	%r379, %r378, %r376, %p47;
	setp.gt.u64 	%p48, %rd19, 192;
	ld.shared.u32 	%r380, [_ZZN3cub18CUB_300001_SM_10006detail6reduce28DeviceReduceSingleTileKernelINS2_10policy_hubIiyN4cuda3__47maximumIiEEE10Policy1000EN6thrust24THRUST_300001_SM_1000_NS6detail15normal_iteratorINSC_10device_ptrIiEEEEPiyS8_iiNS5_3std3__410__identityEEEvT0_T1_T2_T3_T4_T6_E12temp_storage+32];
	max.s32 	%r381, %r379, %r380;
	selp.b32 	%r382, %r381, %r379, %p48;
	setp.gt.u64 	%p49, %rd19, 224;
	ld.shared.u32 	%r383, [_ZZN3cub18CUB_300001_SM_10006detail6reduce28DeviceReduceSingleTileKernelINS2_10policy_hubIiyN4cuda3__47maximumIiEEE10Policy1000EN6thrust24THRUST_300001_SM_1000_NS6detail15normal_iteratorINSC_10device_ptrIiEEEEPiyS8_iiNS5_3std3__410__identityEEEvT0_T1_T2_T3_T4_T6_E12temp_storage+36];
	max.s32 	%r384, %r382, %r383;
	selp.b32 	%r470, %r384, %r382, %p49;
	bra.uni 	$L__BB9_49;
$L__BB9_28:
	mov.u32 	%r44, %tid.x;
	cvt.u64.u32 	%rd6, %r44;
	mul.wide.u32 	%rd22, %r44, 4;
	add.s64 	%rd7, %rd2, %rd22;
	ld.global.u32 	%r84, [%rd7];
	ld.global.u32 	%r85, [%rd7+1024];
	ld.global.u32 	%r86, [%rd7+2048];
	ld.global.u32 	%r87, [%rd7+3072];
	ld.global.u32 	%r88, [%rd7+4096];
	ld.global.u32 	%r89, [%rd7+5120];
	ld.global.u32 	%r90, [%rd7+6144];
	ld.global.u32 	%r91, [%rd7+7168];
	ld.global.u32 	%r92, [%rd7+8192];
	ld.global.u32 	%r93, [%rd7+9216];
	ld.global.u32 	%r94, [%rd7+10240];
	ld.global.u32 	%r95, [%rd7+11264];
	ld.global.u32 	%r96, [%rd7+12288];
	ld.global.u32 	%r97, [%rd7+13312];
	ld.global.u32 	%r98, [%rd7+14336];
	ld.global.u32 	%r99, [%rd7+15360];
	max.s32 	%r100, %r84, %r85;
	max.s32 	%r101, %r100, %r86;
	max.s32 	%r102, %r87, %r88;
	max.s32 	%r103, %r102, %r89;
	max.s32 	%r104, %r90, %r91;
	max.s32 	%r105, %r104, %r92;
	max.s32 	%r106, %r93, %r94;
	max.s32 	%r107, %r106, %r95;
	max.s32 	%r108, %r96, %r97;
	max.s32 	%r109, %r108, %r98;
	max.s32 	%r110, %r101, %r103;
	max.s32 	%r111, %r110, %r105;
	max.s32 	%r112, %r107, %r109;
	max.s32 	%r113, %r112, %r99;
	max.s32 	%r469, %r111, %r113;
	add.s64 	%rd8, %rd19, -4096;
	setp.lt.u64 	%p3, %rd8, 4096;
	mov.b64 	%rd53, 4096;
	@%p3 bra 	$L__BB9_32;
	mov.b64 	%rd53, 4096;
$L__BB9_30:
	shl.b64 	%rd24, %rd53, 2;
	add.s64 	%rd25, %rd7, %rd24;
	ld.global.u32 	%r114, [%rd25];
	ld.global.u32 	%r115, [%rd25+1024];
	ld.global.u32 	%r116, [%rd25+2048];
	ld.global.u32 	%r117, [%rd25+3072];
	ld.global.u32 	%r118, [%rd25+4096];
	ld.global.u32 	%r119, [%rd25+5120];
	ld.global.u32 	%r120, [%rd25+6144];
	ld.global.u32 	%r121, [%rd25+7168];
	ld.global.u32 	%r122, [%rd25+8192];
	ld.global.u32 	%r123, [%rd25+9216];
	ld.global.u32 	%r124, [%rd25+10240];
	ld.global.u32 	%r125, [%rd25+11264];
	ld.global.u32 	%r126, [%rd25+12288];
	ld.global.u32 	%r127, [%rd25+13312];
	ld.global.u32 	%r128, [%rd25+14336];
	ld.global.u32 	%r129, [%rd25+15360];
	max.s32 	%r130, %r469, %r114;
	max.s32 	%r131, %r130, %r115;
	max.s32 	%r132, %r116, %r117;
	max.s32 	%r133, %r132, %r118;
	max.s32 	%r134, %r119, %r120;
	max.s32 	%r135, %r134, %r121;
	max.s32 	%r136, %r122, %r123;
	max.s32 	%r137, %r136, %r124;
	max.s32 	%r138, %r125, %r126;
	max.s32 	%r139, %r138, %r127;
	max.s32 	%r140, %r128, %r129;
	max.s32 	%r141, %r131, %r133;
	max.s32 	%r142, %r141, %r135;
	max.s32 	%r143, %r137, %r139;
	max.s32 	%r144, %r143, %r140;
	max.s32 	%r469, %r142, %r144;
	sub.s64 	%rd26, %rd19, %rd53;
	setp.lt.u64 	%p4, %rd26, 4096;
	@%p4 bra 	$L__BB9_45;
	add.s64 	%rd53, %rd53, 4096;
	setp.le.u64 	%p5, %rd53, %rd8;
	@%p5 bra 	$L__BB9_30;
$L__BB9_32:
	setp.le.u64 	%p6, %rd19, %rd53;
	cvt.u32.u64 	%r145, %rd53;
	cvt.u32.u64 	%r146, %rd19;
	sub.s32 	%r147, %r146, %r145;
	setp.ge.s32 	%p7, %r44, %r147;
	or.pred  	%p8, %p6, %p7;
	@%p8 bra 	$L__BB9_45;
	not.b32 	%r151, %r44;
	add.s32 	%r152, %r151, %r146;
	sub.s32 	%r154, %r152, %r145;
	shr.u32 	%r155, %r154, 8;
	add.s32 	%r49, %r155, 1;
	and.b32  	%r50, %r49, 15;
	setp.lt.u32 	%p9, %r154, 3840;
	mov.u32 	%r459, %r44;
	@%p9 bra 	$L__BB9_36;
	and.b32  	%r156, %r49, 33554416;
	neg.s32 	%r455, %r156;
	add.s64 	%rd27, %rd53, %rd6;
	shl.b64 	%rd28, %rd27, 2;
	add.s64 	%rd29, %rd28, %rd2;
	add.s64 	%rd54, %rd29, 8192;
	mov.u32 	%r459, %r44;
$L__BB9_35:
	.pragma "nounroll";
	ld.global.u32 	%r157, [%rd54+-8192];
	max.s32 	%r158, %r469, %r157;
	ld.global.u32 	%r159, [%rd54+-7168];
	max.s32 	%r160, %r158, %r159;
	ld.global.u32 	%r161, [%rd54+-6144];
	max.s32 	%r162, %r160, %r161;
	ld.global.u32 	%r163, [%rd54+-5120];
	max.s32 	%r164, %r162, %r163;
	ld.global.u32 	%r165, [%rd54+-4096];
	max.s32 	%r166, %r164, %r165;
	ld.global.u32 	%r167, [%rd54+-3072];
	max.s32 	%r168, %r166, %r167;
	ld.global.u32 	%r169, [%rd54+-2048];
	max.s32 	%r170, %r168, %r169;
	ld.global.u32 	%r171, [%rd54+-1024];
	max.s32 	%r172, %r170, %r171;
	ld.global.u32 	%r173, [%rd54];
	max.s32 	%r174, %r172, %r173;
	ld.global.u32 	%r175, [%rd54+1024];
	max.s32 	%r176, %r174, %r175;
	ld.global.u32 	%r177, [%rd54+2048];
	max.s32 	%r178, %r176, %r177;
	ld.global.u32 	%r179, [%rd54+3072];
	max.s32 	%r180, %r178, %r179;
	ld.global.u32 	%r181, [%rd54+4096];
	max.s32 	%r182, %r180, %r181;
	ld.global.u32 	%r183, [%rd54+5120];
	max.s32 	%r184, %r182, %r183;
	ld.global.u32 	%r185, [%rd54+6144];
	max.s32 	%r186, %r184, %r185;
	ld.global.u32 	%r187, [%rd54+7168];
	max.s32 	%r469, %r186, %r187;
	add.s32 	%r459, %r459, 4096;
	add.s32 	%r455, %r455, 16;
	add.s64 	%rd54, %rd54, 16384;
	setp.ne.s32 	%p10, %r455, 0;
	@%p10 bra 	$L__BB9_35;
$L__BB9_36:
	setp.eq.s32 	%p11, %r50, 0;
	@%p11 bra 	$L__BB9_45;
	and.b32  	%r61, %r49, 7;
	setp.lt.u32 	%p12, %r50, 8;
	@%p12 bra 	$L__BB9_39;
	cvt.u64.u32 	%rd30, %r459;
	add.s64 	%rd31, %rd53, %rd30;
	shl.b64 	%rd32, %rd31, 2;
	add.s64 	%rd33, %rd2, %rd32;
	ld.global.u32 	%r189, [%rd33];
	max.s32 	%r190, %r469, %r189;
	ld.global.u32 	%r191, [%rd33+1024];
	max.s32 	%r192, %r190, %r191;
	ld.global.u32 	%r193, [%rd33+2048];
	max.s32 	%r194, %r192, %r193;
	ld.global.u32 	%r195, [%rd33+3072];
	max.s32 	%r196, %r194, %r195;
	ld.global.u32 	%r197, [%rd33+4096];
	max.s32 	%r198, %r196, %r197;
	ld.global.u32 	%r199, [%rd33+5120];
	max.s32 	%r200, %r198, %r199;
	ld.global.u32 	%r201, [%rd33+6144];
	max.s32 	%r202, %r200, %r201;
	ld.global.u32 	%r203, [%rd33+7168];
	max.s32 	%r469, %r202, %r203;
	add.s32 	%r459, %r459, 2048;
$L__BB9_39:
	setp.eq.s32 	%p13, %r61, 0;
	@%p13 bra 	$L__BB9_45;
	and.b32  	%r67, %r49, 3;
	setp.lt.u32 	%p14, %r61, 4;
	@%p14 bra 	$L__BB9_42;
	cvt.u64.u32 	%rd34, %r459;
	add.s64 	%rd35, %rd53, %rd34;
	shl.b64 	%rd36, %rd35, 2;
	add.s64 	%rd37, %rd2, %rd36;
	ld.global.u32 	%r205, [%rd37];
	max.s32 	%r206, %r469, %r205;
	ld.global.u32 	%r207, [%rd37+1024];
	max.s32 	%r208, %r206, %r207;
	ld.global.u32 	%r209, [%rd37+2048];
	max.s32 	%r210, %r208, %r209;
	ld.global.u32 	%r211, [%rd37+3072];
	max.s32 	%r469, %r210, %r211;
	add.s32 	%r459, %r459, 1024;
$L__BB9_42:
	setp.eq.s32 	%p15, %r67, 0;
	@%p15 bra 	$L__BB9_45;
	cvt.u64.u32 	%rd38, %r459;
	add.s64 	%rd39, %rd53, %rd38;
	shl.b64 	%rd40, %rd39, 2;
	add.s64 	%rd55, %rd2, %rd40;
	neg.s32 	%r467, %r67;
$L__BB9_44:
	.pragma "nounroll";
	ld.global.u32 	%r212, [%rd55];
	max.s32 	%r469, %r469, %r212;
	add.s64 	%rd55, %rd55, 1024;
	add.s32 	%r467, %r467, 1;
	setp.ne.s32 	%p16, %r467, 0;
	@%p16 bra 	$L__BB9_44;
$L__BB9_45:
	// begin inline asm
	mov.u32 %r213, %laneid;
	// end inline asm
	mov.b32 	%r216, 1;
	mov.b32 	%r237, 31;
	mov.b32 	%r238, -1;
	// begin inline asm
	shfl.sync.down.b32 %r214, %r469, %r216, %r237, %r238;
	// end inline asm
	setp.gt.s32 	%p17, %r213, 30;
	max.s32 	%r239, %r469, %r214;
	selp.b32 	%r220, %r469, %r239, %p17;
	mov.b32 	%r221, 2;
	// begin inline asm
	shfl.sync.down.b32 %r219, %r220, %r221, %r237, %r238;
	// end inline asm
	setp.gt.s32 	%p18, %r213, 29;
	max.s32 	%r240, %r220, %r219;
	selp.b32 	%r225, %r220, %r240, %p18;
	mov.b32 	%r226, 4;
	// begin inline asm
	shfl.sync.down.b32 %r224, %r225, %r226, %r237, %r238;
	// end inline asm
	setp.gt.s32 	%p19, %r213, 27;
	max.s32 	%r241, %r225, %r224;
	selp.b32 	%r230, %r225, %r241, %p19;
	mov.b32 	%r231, 8;
	// begin inline asm
	shfl.sync.down.b32 %r229, %r230, %r231, %r237, %r238;
	// end inline asm
	setp.gt.s32 	%p20, %r213, 23;
	max.s32 	%r242, %r230, %r229;
	selp.b32 	%r235, %r230, %r242, %p20;
	mov.b32 	%r236, 16;
	// begin inline asm
	shfl.sync.down.b32 %r234, %r235, %r236, %r237, %r238;
	// end inline asm
	setp.gt.s32 	%p21, %r213, 15;
	max.s32 	%r79, %r235, %r234;
	selp.b32 	%r470, %r235, %r79, %p21;
	setp.ne.s32 	%p22, %r213, 0;
	@%p22 bra 	$L__BB9_47;
	shr.u32 	%r243, %r44, 3;
	and.b32  	%r244, %r243, 124;
	mov.u32 	%r245, _ZZN3cub18CUB_300001_SM_10006detail6reduce28DeviceReduceSingleTileKernelINS2_10policy_hubIiyN4cuda3__47maximumIiEEE10Policy1000EN6thrust24THRUST_300001_SM_1000_NS6detail15normal_iteratorINSC_10device_ptrIiEEEEPiyS8_iiNS5_3std3__410__identityEEEvT0_T1_T2_T3_T4_T6_E12temp_storage;
	add.s32 	%r246, %r245, %r244;
	st.shared.u32 	[%r246+8], %r79;
$L__BB9_47:
	bar.sync 	0;
	setp.ne.s32 	%p23, %r44, 0;
	@%p23 bra 	$L__BB9_49;
	ld.shared.u32 	%r247, [_ZZN3cub18CUB_300001_SM_10006detail6reduce28DeviceReduceSingleTileKernelINS2_10policy_hubIiyN4cuda3__47maximumIiEEE10Policy1000EN6thrust24THRUST_300001_SM_1000_NS6detail15normal_iteratorINSC_10device_ptrIiEEEEPiyS8_iiNS5_3std3__410__identityEEEvT0_T1_T2_T3_T4_T6_E12temp_storage+12];
	max.s32 	%r248, %r470, %r247;
	ld.shared.u32 	%r249, [_ZZN3cub18CUB_300001_SM_10006detail6reduce28DeviceReduceSingleTileKernelINS2_10policy_hubIiyN4cuda3__47maximumIiEEE10Policy1000EN6thrust24THRUST_300001_SM_1000_NS6detail15normal_iteratorINSC_10device_ptrIiEEEEPiyS8_iiNS5_3std3__410__identityEEEvT0_T1_T2_T3_T4_T6_E12temp_storage+16];
	max.s32 	%r250, %r248, %r249;
	ld.shared.u32 	%r251, [_ZZN3cub18CUB_300001_SM_10006detail6reduce28DeviceReduceSingleTileKernelINS2_10policy_hubIiyN4cuda3__47maximumIiEEE10Policy1000EN6thrust24THRUST_300001_SM_1000_NS6detail15normal_iteratorINSC_10device_ptrIiEEEEPiyS8_iiNS5_3std3__410__identityEEEvT0_T1_T2_T3_T4_T6_E12temp_storage+20];
	max.s32 	%r252, %r250, %r251;
	ld.shared.u32 	%r253, [_ZZN3cub18CUB_300001_SM_10006detail6reduce28DeviceReduceSingleTileKernelINS2_10policy_hubIiyN4cuda3__47maximumIiEEE10Policy1000EN6thrust24THRUST_300001_SM_1000_NS6detail15normal_iteratorINSC_10device_ptrIiEEEEPiyS8_iiNS5_3std3__410__identityEEEvT0_T1_T2_T3_T4_T6_E12temp_storage+24];
	max.s32 	%r254, %r252, %r253;
	ld.shared.u32 	%r255, [_ZZN3cub18CUB_300001_SM_10006detail6reduce28DeviceReduceSingleTileKernelINS2_10policy_hubIiyN4cuda3__47maximumIiEEE10Policy1000EN6thrust24THRUST_300001_SM_1000_NS6detail15normal_iteratorINSC_10device_ptrIiEEEEPiyS8_iiNS5_3std3__410__identityEEEvT0_T1_T2_T3_T4_T6_E12temp_storage+28];
	max.s32 	%r256, %r254, %r255;
	ld.shared.u32 	%r257, [_ZZN3cub18CUB_300001_SM_10006detail6reduce28DeviceReduceSingleTileKernelINS2_10policy_hubIiyN4cuda3__47maximumIiEEE10Policy1000EN6thrust24THRUST_300001_SM_1000_NS6detail15normal_iteratorINSC_10device_ptrIiEEEEPiyS8_iiNS5_3std3__410__identityEEEvT0_T1_T2_T3_T4_T6_E12temp_storage+32];
	max.s32 	%r258, %r256, %r257;
	ld.shared.u32 	%r259, [_ZZN3cub18CUB_300001_SM_10006detail6reduce28DeviceReduceSingleTileKernelINS2_10policy_hubIiyN4cuda3__47maximumIiEEE10Policy1000EN6thrust24THRUST_300001_SM_1000_NS6detail15normal_iteratorINSC_10device_ptrIiEEEEPiyS8_iiNS5_3std3__410__identityEEEvT0_T1_T2_T3_T4_T6_E12temp_storage+36];
	max.s32 	%r470, %r258, %r259;
$L__BB9_49:
	mov.u32 	%r432, %tid.x;
	setp.ne.s32 	%p57, %r432, 0;
	@%p57 bra 	$L__BB9_51;
	max.s32 	%r433, %r83, %r470;
	st.global.u32 	[%rd1], %r433;
$L__BB9_51:
	ret;

}
	// .globl	_ZN3cub18CUB_300001_SM_10006detail6reduce18DeviceReduceKernelINS2_10policy_hubIiyN4cuda3__47maximumIiEEE10Policy1000EN6thrust24THRUST_300001_SM_1000_NS6detail15normal_iteratorINSC_10device_ptrIiEEEEyS8_iNS5_3std3__410__identityEEEvT0_PT3_T1_NS0_13GridEvenShareISO_EET2_T4_
.visible .entry _ZN3cub18CUB_300001_SM_10006detail6reduce18DeviceReduceKernelINS2_10policy_hubIiyN4cuda3__47maximumIiEEE10Policy1000EN6thrust24THRUST_300001_SM_1000_NS6detail15normal_iteratorINSC_10device_ptrIiEEEEyS8_iNS5_3std3__410__identityEEEvT0_PT3_T1_NS0_13GridEvenShareISO_EET2_T4_(
	.param .align 8 .b8 _ZN3cub18CUB_300001_SM_10006detail6reduce18DeviceReduceKernelINS2_10policy_hubIiyN4cuda3__47maximumIiEEE10Policy1000EN6thrust24THRUST_300001_SM_1000_NS6detail15normal_iteratorINSC_10device_ptrIiEEEEyS8_iNS5_3std3__410__identityEEEvT0_PT3_T1_NS0_13GridEvenShareISO_EET2_T4__param_0[8],
	.param .u64 .ptr .align 1 _ZN3cub18CUB_300001_SM_10006detail6reduce18DeviceReduceKernelINS2_10policy_hubIiyN4cuda3__47maximumIiEEE10Policy1000EN6thrust24THRUST_300001_SM_1000_NS6detail15normal_iteratorINSC_10device_ptrIiEEEEyS8_iNS5_3std3__410__identityEEEvT0_PT3_T1_NS0_13GridEvenShareISO_EET2_T4__param_1,
	.param .u64 _ZN3cub18CUB_300001_SM_10006detail6reduce18DeviceReduceKernelINS2_10policy_hubIiyN4cuda3__47maximumIiEEE10Policy1000EN6thrust24THRUST_300001_SM_1000_NS6detail15normal_iteratorINSC_10device_ptrIiEEEEyS8_iNS5_3std3__410__identityEEEvT0_PT3_T1_NS0_13GridEvenShareISO_EET2_T4__param_2,
	.param .align 8 .b8 _ZN3cub18CUB_300001_SM_10006detail6reduce18DeviceReduceKernelINS2_10policy_hubIiyN4cuda3__47maximumIiEEE10Policy1000EN6thrust24THRUST_300001_SM_1000_NS6detail15normal_iteratorINSC_10device_ptrIiEEEEyS8_iNS5_3std3__410__identityEEEvT0_PT3_T1_NS0_13GridEvenShareISO_EET2_T4__param_3[72],
	.param .align 1 .b8 _ZN3cub18CUB_300001_SM_10006detail6reduce18DeviceReduceKernelINS2_10policy_hubIiyN4cuda3__47maximumIiEEE10Policy1000EN6thrust24THRUST_300001_SM_1000_NS6detail15normal_iteratorINSC_10device_ptrIiEEEEyS8_iNS5_3std3__410__identityEEEvT0_PT3_T1_NS0_13GridEvenShareISO_EET2_T4__param_4[1],
	.param .align 1 .b8 _ZN3cub18CUB_300001_SM_10006detail6reduce18DeviceReduceKernelINS2_10policy_hubIiyN4cuda3__47maximumIiEEE10Policy1000EN6thrust24THRUST_300001_SM_1000_NS6detail15normal_iteratorINSC_10device_ptrIiEEEEyS8_iNS5_3std3__410__identityEEEvT0_PT3_T1_NS0_13GridEvenShareISO_EET2_T4__param_5[1]
)
.maxntid 256
{
	.reg .pred 	%p<57>;
	.reg .b16 	%rs<4>;
	.reg .b32 	%r<502>;
	.reg .b64 	%rd<78>;
	// demoted variable
	.shared .align 4 .b8 _ZZN3cub18CUB_300001_SM_10006detail6reduce18DeviceReduceKernelINS2_10policy_hubIiyN4cuda3__47maximumIiEEE10Policy1000EN6thrust24THRUST_300001_SM_1000_NS6detail15normal_iteratorINSC_10device_ptrIiEEEEyS8_iNS5_3std3__410__identityEEEvT0_PT3_T1_NS0_13GridEvenShareISO_EET2_T4_E12temp_storage[44];
	ld.param.u64 	%rd1, [_ZN3cub18CUB_300001_SM_10006detail6reduce18DeviceReduceKernelINS2_10policy_hubIiyN4cuda3__47maximumIiEEE10Policy1000EN6thrust24THRUST_300001_SM_1000_NS6detail15normal_iteratorINSC_10device_ptrIiEEEEyS8_iNS5_3std3__410__identityEEEvT0_PT3_T1_NS0_13GridEvenShareISO_EET2_T4__param_3+32];
	ld.param.u32 	%r1, [_ZN3cub18CUB_300001_SM_10006detail6reduce18DeviceReduceKernelINS2_10policy_hubIiyN4cuda3__47maximumIiEEE10Policy1000EN6thrust24THRUST_300001_SM_1000_NS6detail15normal_iteratorINSC_10device_ptrIiEEEEyS8_iNS5_3std3__410__identityEEEvT0_PT3_T1_NS0_13GridEvenShareISO_EET2_T4__param_3+40];
	ld.param.u64 	%rd25, [_ZN3cub18CUB_300001_SM_10006detail6reduce18DeviceReduceKernelINS2_10policy_hubIiyN4cuda3__47maximumIiEEE10Policy1000EN6thrust24THRUST_300001_SM_1000_NS6detail15normal_iteratorINSC_10device_ptrIiEEEEyS8_iNS5_3std3__410__identityEEEvT0_PT3_T1_NS0_13GridEvenShareISO_EET2_T4__param_0];
	cvta.to.global.u64 	%rd2, %rd25;
	mov.u32 	%r2, %ctaid.x;
	shl.b32 	%r90, %r1, 12;
	cvt.s64.s32 	%rd3, %r90;
	shl.b32 	%r91, %r2, 12;
	cvt.u64.u32 	%rd4, %r91;
	sub.s64 	%rd5, %rd1, %rd4;
	setp.gt.u64 	%p1, %rd5, 4095;
	@%p1 bra 	$L__BB10_25;
	cvt.u32.u64 	%r288, %rd4;
	cvt.u32.u64 	%r3, %rd1;
	sub.s32 	%r4, %r3, %r288;
	mov.u32 	%r5, %tid.x;
	setp.ge.s32 	%p23, %r5, %r4;
	mov.b32 	%r482, 0;
	mov.u32 	%r471, %r5;
	@%p23 bra 	$L__BB10_3;
	add.s32 	%r290, %r288, %r5;
	mul.wide.u32 	%rd51, %r290, 4;
	add.s64 	%rd52, %rd2, %rd51;
	ld.global.u32 	%r482, [%rd52];
	add.s32 	%r471, %r5, 256;
$L__BB10_3:
	setp.ge.s32 	%p24, %r471, %r4;
	@%p24 bra 	$L__BB10_16;
	not.b32 	%r293, %r471;
	add.s32 	%r294, %r293, %r3;
	sub.s32 	%r295, %r294, %r288;
	shr.u32 	%r296, %r295, 8;
	add.s32 	%r10, %r296, 1;
	and.b32  	%r11, %r10, 15;
	setp.lt.u32 	%p25, %r295, 3840;
	@%p25 bra 	$L__BB10_7;
	and.b32  	%r297, %r10, 33554416;
	neg.s32 	%r467, %r297;
	mul.wide.u32 	%rd53, %r2, 16384;
	mul.wide.u32 	%rd54, %r471, 4;
	or.b64  	%rd55, %rd53, %rd54;
	add.s64 	%rd56, %rd55, %rd2;
	add.s64 	%rd72, %rd56, 8192;
$L__BB10_6:
	.pragma "nounroll";
	ld.global.u32 	%r298, [%rd72+-8192];
	max.s32 	%r299, %r482, %r298;
	ld.global.u32 	%r300, [%rd72+-7168];
	max.s32 	%r301, %r299, %r300;
	ld.global.u32 	%r302, [%rd72+-6144];
	max.s32 	%r303, %r301, %r302;
	ld.global.u32 	%r304, [%rd72+-5120];
	max.s32 	%r305, %r303, %r304;
	ld.global.u32 	%r306, [%rd72+-4096];
	max.s32 	%r307, %r305, %r306;
	ld.global.u32 	%r308, [%rd72+-3072];
	max.s32 	%r309, %r307, %r308;
	ld.global.u32 	%r310, [%rd72+-2048];
	max.s32 	%r311, %r309, %r310;
	ld.global.u32 	%r312, [%rd72+-1024];
	max.s32 	%r313, %r311, %r312;
	ld.global.u32 	%r314, [%rd72];
	max.s32 	%r315, %r313, %r314;
	ld.global.u32 	%r316, [%rd72+1024];
	max.s32 	%r317, %r315, %r316;
	ld.global.u32 	%r318, [%rd72+2048];
	max.s32 	%r319, %r317, %r318;
	ld.global.u32 	%r320, [%rd72+3072];
	max.s32 	%r321, %r319, %r320;
	ld.global.u32 	%r322, [%rd72+4096];
	max.s32 	%r323, %r321, %r322;
	ld.global.u32 	%r324, [%rd72+5120];
	max.s32 	%r325, %r323, %r324;
	ld.global.u32 	%r326, [%rd72+6144];
	max.s32 	%r327, %r325, %r326;
	ld.global.u32 	%r328, [%rd72+7168];
	max.s32 	%r482, %r327, %r328;
	add.s32 	%r471, %r471, 4096;
	add.s32 	%r467, %r467, 16;
	add.s64 	%rd72, %rd72, 16384;
	setp.ne.s32 	%p26, %r467, 0;
	@%p26 bra 	$L__BB10_6;
$L__BB10_7:
	setp.eq.s32 	%p27, %r11, 0;
	@%p27 bra 	$L__BB10_16;
	and.b32  	%r22, %r10, 7;
	setp.lt.u32 	%p28, %r11, 8;
	@%p28 bra 	$L__BB10_10;
	cvt.s64.s32 	%rd57, %r471;
	add.s64 	%rd58, %rd57, %rd4;
	shl.b64 	%rd59, %rd58, 2;
	add.s64 	%rd60, %rd2, %rd59;
	ld.global.u32 	%r330, [%rd60];
	max.s32 	%r331, %r482, %r330;
	ld.global.u32 	%r332, [%rd60+1024];
	max.s32 	%r333, %r331, %r332;
	ld.global.u32 	%r334, [%rd60+2048];
	max.s32 	%r335, %r333, %r334;
	ld.global.u32 	%r336, [%rd60+3072];
	max.s32 	%r337, %r335, %r336;
	ld.global.u32 	%r338, [%rd60+4096];
	max.s32 	%r339, %r337, %r338;
	ld.global.u32 	%r340, [%rd60+5120];
	max.s32 	%r341, %r339, %r340;
	ld.global.u32 	%r342, [%rd60+6144];
	max.s32 	%r343, %r341, %r342;
	ld.global.u32 	%r344, [%rd60+7168];
	max.s32 	%r482, %r343, %r344;
	add.s32 	%r471, %r471, 2048;
$L__BB10_10:
	setp.eq.s32 	%p29, %r22, 0;
	@%p29 bra 	$L__BB10_16;
	and.b32  	%r28, %r10, 3;
	setp.lt.u32 	%p30, %r22, 4;
	@%p30 bra 	$L__BB10_13;
	cvt.s64.s32 	%rd61, %r471;
	add.s64 	%rd62, %rd61, %rd4;
	shl.b64 	%rd63, %rd62, 2;
	add.s64 	%rd64, %rd2, %rd63;
	ld.global.u32 	%r346, [%rd64];
	max.s32 	%r347, %r482, %r346;
	ld.global.u32 	%r348, [%rd64+1024];
	max.s32 	%r349, %r347, %r348;
	ld.global.u32 	%r350, [%rd64+2048];
	max.s32 	%r351, %r349, %r350;
	ld.global.u32 	%r352, [%rd64+3072];
	max.s32 	%r482, %r351, %r352;
	add.s32 	%r471, %r471, 1024;
$L__BB10_13:
	setp.eq.s32 	%p31, %r28, 0;
	@%p31 bra 	$L__BB10_16;
	mul.wide.u32 	%rd65, %r2, 16384;
	add.s64 	%rd9, %rd2, %rd65;
	neg.s32 	%r479, %r28;
$L__BB10_15:
	.pragma "nounroll";
	mul.wide.s32 	%rd66, %r471, 4;
	add.s64 	%rd67, %rd9, %rd66;
	ld.global.u32 	%r353, [%rd67];
	max.s32 	%r482, %r482, %r353;
	add.s32 	%r471, %r471, 256;
	add.s32 	%r479, %r479, 1;
	setp.ne.s32 	%p32, %r479, 0;
	@%p32 bra 	$L__BB10_15;
$L__BB10_16:
	setp.lt.s32 	%p33, %r4, 256;
	@%p33 bra 	$L__BB10_21;
	// begin inline asm
	mov.u32 %r417, %laneid;
	// end inline asm
	mov.b32 	%r420, 1;
	mov.b32 	%r441, 31;
	mov.b32 	%r442, -1;
	// begin inline asm
	shfl.sync.down.b32 %r418, %r482, %r420, %r441, %r442;
	// end inline asm
	setp.gt.s32 	%p49, %r417, 30;
	max.s32 	%r443, %r482, %r418;
	selp.b32 	%r424, %r482, %r443, %p49;
	mov.b32 	%r425, 2;
	// begin inline asm
	shfl.sync.down.b32 %r423, %r424, %r425, %r441, %r442;
	// end inline asm
	setp.gt.s32 	%p50, %r417, 29;
	max.s32 	%r444, %r424, %r423;
	selp.b32 	%r429, %r424, %r444, %p50;
	mov.b32 	%r430, 4;
	// begin inline asm
	shfl.sync.down.b32 %r428, %r429, %r430, %r441, %r442;
	// end inline asm
	setp.gt.s32 	%p51, %r417, 27;
	max.s32 	%r445, %r429, %r428;
	selp.b32 	%r434, %r429, %r445, %p51;
	mov.b32 	%r435, 8;
	// begin inline asm
	shfl.sync.down.b32 %r433, %r434, %r435, %r441, %r442;
	// end inline asm
	setp.gt.s32 	%p52, %r417, 23;
	max.s32 	%r446, %r434, %r433;
	selp.b32 	%r439, %r434, %r446, %p52;
	mov.b32 	%r440, 16;
	// begin inline asm
	shfl.sync.down.b32 %r438, %r439, %r440, %r441, %r442;
	// end inline asm
	setp.gt.s32 	%p53, %r417, 15;
	max.s32 	%r42, %r439, %r438;
	selp.b32 	%r501, %r439, %r42, %p53;
	setp.ne.s32 	%p54, %r417, 0;
	@%p54 bra 	$L__BB10_19;
	shr.u32 	%r447, %r5, 3;
	and.b32  	%r448, %r447, 124;
	mov.u32 	%r449, _ZZN3cub18CUB_300001_SM_10006detail6reduce18DeviceReduceKernelINS2_10policy_hubIiyN4cuda3__47maximumIiEEE10Policy1000EN6thrust24THRUST_300001_SM_1000_NS6detail15normal_iteratorINSC_10device_ptrIiEEEEyS8_iNS5_3std3__410__identityEEEvT0_PT3_T1_NS0_13GridEvenShareISO_EET2_T4_E12temp_storage;
	add.s32 	%r450, %r449, %r448;
	st.shared.u32 	[%r450+8], %r42;
$L__BB10_19:
	bar.sync 	0;
	setp.ne.s32 	%p55, %r5, 0;
	@%p55 bra 	$L__BB10_46;
	ld.shared.u32 	%r451, [_ZZN3cub18CUB_300001_SM_10006detail6reduce18DeviceReduceKernelINS2_10policy_hubIiyN4cuda3__47maximumIiEEE10Policy1000EN6thrust24THRUST_300001_SM_1000_NS6detail15normal_iteratorINSC_10device_ptrIiEEEEyS8_iNS5_3std3__410__identityEEEvT0_PT3_T1_NS0_13GridEvenShareISO_EET2_T4_E12temp_storage+12];
	max.s32 	%r452, %r501, %r451;
	ld.shared.u32 	%r453, [_ZZN3cub18CUB_300001_SM_10006detail6reduce18DeviceReduceKernelINS2_10policy_hubIiyN4cuda3__47maximumIiEEE10Policy1000EN6thrust24THRUST_300001_SM_1000_NS6detail15normal_iteratorINSC_10device_ptrIiEEEEyS8_iNS5_3std3__410__identityEEEvT0_PT3_T1_NS0_13GridEvenShareISO_EET2_T4_E12temp_storage+16];
	max.s32 	%r454, %r452, %r453;
	ld.shared.u32 	%r455, [_ZZN3cub18CUB_300001_SM_10006detail6reduce18DeviceReduceKernelINS2_10policy_hubIiyN4cuda3__47maximumIiEEE10Policy1000EN6thrust24THRUST_300001_SM_1000_NS6detail15normal_iteratorINSC_10device_ptrIiEEEEyS8_iNS5_3std3__410__identityEEEvT0_PT3_T1_NS0_13GridEvenShareISO_EET2_T4_E12temp_storage+20];
	max.s32 	%r456, %r454, %r455;
	ld.shared.u32 	%r457, [_ZZN3cub18CUB_300001_SM_10006detail6reduce18DeviceReduceKernelINS2_10policy_hubIiyN4cuda3__47maximumIiEEE10Policy1000EN6thrust24THRUST_300001_SM_1000_NS6detail15normal_iteratorINSC_10device_ptrIiEEEEyS8_iNS5_3std3__410__identityEEEvT0_PT3_T1_NS0_13GridEvenShareISO_EET2_T4_E12temp_storage+24];
	max.s32 	%r458, %r456, %r457;
	ld.shared.u32 	%r459, [_ZZN3cub18CUB_300001_SM_10006detail6reduce18DeviceReduceKernelINS2_10policy_hubIiyN4cuda3__47maximumIiEEE10Policy1000EN6thrust24THRUST_300001_SM_1000_NS6detail15normal_iteratorINSC_10device_ptrIiEEEEyS8_iNS5_3std3__410__identityEEEvT0_PT3_T1_NS0_13GridEvenShareISO_EET2_T4_E12temp_storage+28];
	max.s32 	%r460, %r458, %r459;
	ld.shared.u32 	%r461, [_ZZN3cub18CUB_300001_SM_10006detail6reduce18DeviceReduceKernelINS2_10policy_hubIiyN4cuda3__47maximumIiEEE10Policy1000EN6thrust24THRUST_300001_SM_1000_NS6detail15normal_iteratorINSC_10device_ptrIiEEEEyS8_iNS5_3std3__410__identityEEEvT0_PT3_T1_NS0_13GridEvenShareISO_EET2_T4_E12temp_storage+32];
	max.s32 	%r462, %r460, %r461;
	ld.shared.u32 	%r463, [_ZZN3cub18CUB_300001_SM_10006detail6reduce18DeviceReduceKernelINS2_10policy_hubIiyN4cuda3__47maximumIiEEE10Policy1000EN6thrust24THRUST_300001_SM_1000_NS6detail15normal_iteratorINSC_10device_ptrIiEEEEyS8_iNS5_3std3__410__identityEEEvT0_PT3_T1_NS0_13GridEvenShareISO_EET2_T4_E12temp_storage+36];
	max.s32 	%r501, %r462, %r463;
	bra.uni 	$L__BB10_46;
$L__BB10_21:
	// begin inline asm
	mov.u32 %r354, %laneid;
	// end inline asm
	and.b32  	%r380, %r5, 992;
	add.s32 	%r381, %r380, 32;
	setp.gt.s32 	%p34, %r381, %r4;
	not.b32 	%r382, %r380;
	add.s32 	%r383, %r4, %r382;
	selp.b32 	%r378, %r383, 31, %p34;
	mov.b32 	%r357, 1;
	mov.b32 	%r379, -1;
	// begin inline asm
	shfl.sync.down.b32 %r355, %r482, %r357, %r378, %r379;
	// end inline asm
	setp.lt.s32 	%p35, %r354, %r378;
	max.s32 	%r384, %r482, %r355;
	selp.b32 	%r361, %r384, %r482, %p35;
	mov.b32 	%r362, 2;
	// begin inline asm
	shfl.sync.down.b32 %r360, %r361, %r362, %r378, %r379;
	// end inline asm
	add.s32 	%r385, %r354, 2;
	setp.gt.s32 	%p36, %r385, %r378;
	max.s32 	%r386, %r361, %r360;
	selp.b32 	%r366, %r361, %r386, %p36;
	mov.b32 	%r367, 4;
	// begin inline asm
	shfl.sync.down.b32 %r365, %r366, %r367, %r378, %r379;
	// end inline asm
	add.s32 	%r387, %r354, 4;
	setp.gt.s32 	%p37, %r387, %r378;
	max.s32 	%r388, %r366, %r365;
	selp.b32 	%r371, %r366, %r388, %p37;
	mov.b32 	%r372, 8;
	// begin inline asm
	shfl.sync.down.b32 %r370, %r371, %r372, %r378, %r379;
	// end inline asm
	add.s32 	%r389, %r354, 8;
	setp.gt.s32 	%p38, %r389, %r378;
	max.s32 	%r390, %r371, %r370;
	selp.b32 	%r376, %r371, %r390, %p38;
	mov.b32 	%r377, 16;
	// begin inline asm
	shfl.sync.down.b32 %r375, %r376, %r377, %r378, %r379;
	// end inline asm
	add.s32 	%r391, %r354, 16;
	setp.gt.s32 	%p39, %r391, %r378;
	max.s32 	%r392, %r376, %r375;
	selp.b32 	%r501, %r376, %r392, %p39;
	setp.ne.s32 	%p40, %r354, 0;
	@%p40 bra 	$L__BB10_23;
	shr.u32 	%r393, %r5, 3;
	and.b32  	%r394, %r393, 124;
	mov.u32 	%r395, _ZZN3cub18CUB_300001_SM_10006detail6reduce18DeviceReduceKernelINS2_10policy_hubIiyN4cuda3__47maximumIiEEE10Policy1000EN6thrust24THRUST_300001_SM_1000_NS6detail15normal_iteratorINSC_10device_ptrIiEEEEyS8_iNS5_3std3__410__identityEEEvT0_PT3_T1_NS0_13GridEvenShareISO_EET2_T4_E12temp_storage;
	add.s32 	%r396, %r395, %r394;
	st.shared.u32 	[%r396+8], %r501;
$L__BB10_23:
	bar.sync 	0;
	setp.ne.s32 	%p41, %r5, 0;
	@%p41 bra 	$L__BB10_46;
	setp.gt.s32 	%p42, %r4, 32;
	ld.shared.u32 	%r397, [_ZZN3cub18CUB_300001_SM_10006detail6reduce18DeviceReduceKernelINS2_10policy_hubIiyN4cuda3__47maximumIiEEE10Policy1000EN6thrust24THRUST_300001_SM_1000_NS6detail15normal_iteratorINSC_10device_ptrIiEEEEyS8_iNS5_3std3__410__identityEEEvT0_PT3_T1_NS0_13GridEvenShareISO_EET2_T4_E12temp_storage+12];
	max.s32 	%r398, %r501, %r397;
	selp.b32 	%r399, %r398, %r501, %p42;
	setp.gt.s32 	%p43, %r4, 64;
	ld.shared.u32 	%r400, [_ZZN3cub18CUB_300001_SM_10006detail6reduce18DeviceReduceKernelINS2_10policy_hubIiyN4cuda3__47maximumIiEEE10Policy1000EN6thrust24THRUST_300001_SM_1000_NS6detail15normal_iteratorINSC_10device_ptrIiEEEEyS8_iNS5_3std3__410__identityEEEvT0_PT3_T1_NS0_13GridEvenShareISO_EET2_T4_E12temp_storage+16];
	max.s32 	%r401, %r399, %r400;
	selp.b32 	%r402, %r401, %r399, %p43;
	setp.gt.s32 	%p44, %r4, 96;
	ld.shared.u32 	%r403, [_ZZN3cub18CUB_300001_SM_10006detail6reduce18DeviceReduceKernelINS2_10policy_hubIiyN4cuda3__47maximumIiEEE10Policy1000EN6thrust24THRUST_300001_SM_1000_NS6detail15normal_iteratorINSC_10device_ptrIiEEEEyS8_iNS5_3std3__410__identityEEEvT0_PT3_T1_NS0_13GridEvenShareISO_EET2_T4_E12temp_storage+20];
	max.s32 	%r404, %r402, %r403;
	selp.b32 	%r405, %r404, %r402, %p44;
	setp.gt.s32 	%p45, %r4, 128;
	ld.shared.u32 	%r406, [_ZZN3cub18CUB_300001_SM_10006detail6reduce18DeviceReduceKernelINS2_10policy_hubIiyN4cuda3__47maximumIiEEE10Policy1000EN6thrust24THRUST_300001_SM_1000_NS6detail15normal_iteratorINSC_10device_ptrIiEEEEyS8_iNS5_3std3__410__identityEEEvT0_PT3_T1_NS0_13GridEvenShareISO_EET2_T4_E12temp_storage+24];
	max.s32 	%r407, %r405, %r406;
	selp.b32 	%r408, %r407, %r405, %p45;
	setp.gt.s32 	%p46, %r4, 160;
	ld.shared.u32 	%r409, [_ZZN3cub18CUB_300001_SM_10006detail6reduce18DeviceReduceKernelINS2_10policy_hubIiyN4cuda3__47maximumIiEEE10Policy1000EN6thrust24THRUST_300001_SM_1000_NS6detail15normal_iteratorINSC_10device_ptrIiEEEEyS8_iNS5_3std3__410__identityEEEvT0_PT3_T1_NS0_13GridEvenShareISO_EET2_T4_E12temp_storage+28];
	max.s32 	%r410, %r408, %r409;
	selp.b32 	%r411, %r410, %r408, %p46;
	setp.gt.s32 	%p47, %r4, 192;
	ld.shared.u32 	%r412, [_ZZN3cub18CUB_300001_SM_10006detail6reduce18DeviceReduceKernelINS2_10policy_hubIiyN4cuda3__47maximumIiEEE10Policy1000EN6thrust24THRUST_300001_SM_1000_NS6detail15normal_iteratorINSC_10device_ptrIiEEEEyS8_iNS5_3std3__410__identityEEEvT0_PT3_T1_NS0_13GridEvenShareISO_EET2_T4_E12temp_storage+32];
	max.s32 	%r413, %r411, %r412;
	selp.b32 	%r414, %r413, %r411, %p47;
	setp.gt.s32 	%p48, %r4, 224;
	ld.shared.u32 	%r415, [_ZZN3cub18CUB_300001_SM_10006detail6reduce18DeviceReduceKernelINS2_10policy_hubIiyN4cuda3__47maximumIiEEE10Policy1000EN6thrust24THRUST_300001_SM_1000_NS6detail15normal_iteratorINSC_10device_ptrIiEEEEyS8_iNS5_3std3__410__identityEEEvT0_PT3_T1_NS0_13GridEvenShareISO_EET2_T4_E12temp_storage+36];
	max.s32 	%r416, %r414, %r415;
	selp.b32 	%r501, %r416, %r414, %p48;
	bra.uni 	$L__BB10_46;
$L__BB10_25:
	cvt.u32.u64 	%r92, %rd4;
	mov.u32 	%r47, %tid.x;
	add.s32 	%r93, %r47, %r92;
	mul.wide.u32 	%rd26, %r93, 4;
	add.s64 	%rd27, %rd2, %rd26;
	ld.global.u32 	%r94, [%rd27];
	ld.global.u32 	%r95, [%rd27+1024];
	ld.global.u32 	%r96, [%rd27+2048];
	ld.global.u32 	%r97, [%rd27+3072];
	ld.global.u32 	%r98, [%rd27+4096];
	ld.global.u32 	%r99, [%rd27+5120];
	ld.global.u32 	%r100, [%rd27+6144];
	ld.global.u32 	%r101, [%rd27+7168];
	ld.global.u32 	%r102, [%rd27+8192];
	ld.global.u32 	%r103, [%rd27+9216];
	ld.global.u32 	%r104, [%rd27+10240];
	ld.global.u32 	%r105, [%rd27+11264];
	ld.global.u32 	%r106, [%rd27+12288];
	ld.global.u32 	%r107, [%rd27+13312];
	ld.global.u32 	%r108, [%rd27+14336];
	ld.global.u32 	%r109, [%rd27+15360];
	max.s32 	%r110, %r94, %r95;
	max.s32 	%r111, %r110, %r96;
	max.s32 	%r112, %r97, %r98;
	max.s32 	%r113, %r112, %r99;
	max.s32 	%r114, %r100, %r101;
	max.s32 	%r115, %r114, %r102;
	max.s32 	%r116, %r103, %r104;
	max.s32 	%r117, %r116, %r105;
	max.s32 	%r118, %r106, %r107;
	max.s32 	%r119, %r118, %r108;
	max.s32 	%r120, %r111, %r113;
	max.s32 	%r121, %r120, %r115;
	max.s32 	%r122, %r117, %r119;
	max.s32 	%r123, %r122, %r109;
	max.s32 	%r500, %r121, %r123;
	setp.lt.u64 	%p2, %rd5, %rd3;
	@%p2 bra 	$L__BB10_42;
	cvt.u32.u64 	%r125, %rd3;
	cvt.u64.u32 	%rd28, %r47;
	add.s64 	%rd74, %rd4, %rd3;
	cvt.u32.u64 	%r49, %rd1;
	not.b32 	%r127, %r47;
	add.s32 	%r128, %r127, %r49;
	sub.s32 	%r129, %r128, %r125;
	sub.s32 	%r483, %r129, %r92;
	add.s64 	%rd29, %rd74, %rd28;
	shl.b64 	%rd30, %rd29, 2;
	add.s64 	%rd31, %rd30, %rd2;
	add.s64 	%rd73, %rd31, 8192;
	mov.b32 	%r484, 0;
	shl.b32 	%r130, %r1, 12;
	mov.u64 	%rd75, %rd4;
$L__BB10_27:
	cvt.s64.s32 	%rd15, %r130;
	add.s64 	%rd75, %rd75, %rd15;
	add.s64 	%rd32, %rd1, -4096;
	setp.gt.u64 	%p3, %rd75, %rd32;
	@%p3 bra 	$L__BB10_29;
	shl.b32 	%r131, %r1, 12;
	cvt.s64.s32 	%rd33, %r131;
	cvt.u64.u32 	%rd34, %r47;
	add.s64 	%rd35, %rd75, %rd34;
	shl.b64 	%rd36, %rd35, 2;
	add.s64 	%rd37, %rd2, %rd36;
	ld.global.u32 	%r132, [%rd37];
	ld.global.u32 	%r133, [%rd37+1024];
	ld.global.u32 	%r134, [%rd37+2048];
	ld.global.u32 	%r135, [%rd37+3072];
	ld.global.u32 	%r136, [%rd37+4096];
	ld.global.u32 	%r137, [%rd37+5120];
	ld.global.u32 	%r138, [%rd37+6144];
	ld.global.u32 	%r139, [%rd37+7168];
	ld.global.u32 	%r140, [%rd37+8192];
	ld.global.u32 	%r141, [%rd37+9216];
	ld.global.u32 	%r142, [%rd37+10240];
	ld.global.u32 	%r143, [%rd37+11264];
	ld.global.u32 	%r144, [%rd37+12288];
	ld.global.u32 	%r145, [%rd37+13312];
	ld.global.u32 	%r146, [%rd37+14336];
	ld.global.u32 	%r147, [%rd37+15360];
	max.s32 	%r148, %r500, %r132;
	max.s32 	%r149, %r148, %r133;
	max.s32 	%r150, %r134, %r135;
	max.s32 	%r151, %r150, %r136;
	max.s32 	%r152, %r137, %r138;
	max.s32 	%r153, %r152, %r139;
	max.s32 	%r154, %r140, %r141;
	max.s32 	%r155, %r154, %r142;
	max.s32 	%r156, %r143, %r144;
	max.s32 	%r157, %r156, %r145;
	max.s32 	%r158, %r146, %r147;
	max.s32 	%r159, %r149, %r151;
	max.s32 	%r160, %r159, %r153;
	max.s32 	%r161, %r155, %r157;
	max.s32 	%r162, %r161, %r158;
	max.s32 	%r500, %r160, %r162;
	sub.s64 	%rd38, %rd1, %rd75;
	setp.lt.u64 	%p4, %rd38, %rd33;
	add.s32 	%r484, %r484, 1;
	add.s64 	%rd74, %rd74, %rd33;
	sub.s32 	%r483, %r483, %r131;
	mul.wide.s32 	%rd39, %r131, 4;
	add.s64 	%rd73, %rd73, %rd39;
	@%p4 bra 	$L__BB10_42;
	bra.uni 	$L__BB10_27;
$L__BB10_29:
	setp.le.u64 	%p5, %rd1, %rd75;
	cvt.u32.u64 	%r163, %rd75;
	cvt.u32.u64 	%r164, %rd1;
	sub.s32 	%r165, %r164, %r163;
	setp.ge.s32 	%p6, %r47, %r165;
	or.pred  	%p7, %p5, %p6;
	@%p7 bra 	$L__BB10_42;
	cvt.u32.u64 	%r168, %rd15;
	cvt.u32.u64 	%r169, %rd4;
	not.b32 	%r170, %r47;
	add.s32 	%r171, %r170, %r49;
	add.s32 	%r172, %r168, %r169;
	sub.s32 	%r173, %r171, %r172;
	mul.lo.s32 	%r174, %r1, %r484;
	shl.b32 	%r175, %r174, 12;
	sub.s32 	%r176, %r173, %r175;
	shr.u32 	%r177, %r176, 8;
	add.s32 	%r57, %r177, 1;
	and.b32  	%r58, %r57, 15;
	setp.lt.u32 	%p8, %r176, 3840;
	mov.u32 	%r490, %r47;
	@%p8 bra 	$L__BB10_33;
	shr.u32 	%r178, %r483, 8;
	add.s32 	%r179, %r178, 1;
	and.b32  	%r180, %r179, 33554416;
	neg.s32 	%r486, %r180;
	mov.u32 	%r490, %r47;
$L__BB10_32:
	.pragma "nounroll";
	ld.global.u32 	%r181, [%rd73+-8192];
	max.s32 	%r182, %r500, %r181;
	ld.global.u32 	%r183, [%rd73+-7168];
	max.s32 	%r184, %r182, %r183;
	ld.global.u32 	%r185, [%rd73+-6144];
	max.s32 	%r186, %r184, %r185;
	ld.global.u32 	%r187, [%rd73+-5120];
	max.s32 	%r188, %r186, %r187;
	ld.global.u32 	%r189, [%rd73+-4096];
	max.s32 	%r190, %r188, %r189;
	ld.global.u32 	%r191, [%rd73+-3072];
	max.s32 	%r192, %r190, %r191;
	ld.global.u32 	%r193, [%rd73+-2048];
	max.s32 	%r194, %r192, %r193;
	ld.global.u32 	%r195, [%rd73+-1024];
	max.s32 	%r196, %r194, %r195;
	ld.global.u32 	%r197, [%rd73];
	max.s32 	%r198, %r196, %r197;
	ld.global.u32 	%r199, [%rd73+1024];
	max.s32 	%r200, %r198, %r199;
	ld.global.u32 	%r201, [%rd73+2048];
	max.s32 	%r202, %r200, %r201;
	ld.global.u32 	%r203, [%rd73+3072];
	max.s32 	%r204, %r202, %r203;
	ld.global.u32 	%r205, [%rd73+4096];
	max.s32 	%r206, %r204, %r205;
	ld.global.u32 	%r207, [%rd73+5120];
	max.s32 	%r208, %r206, %r207;
	ld.global.u32 	%r209, [%rd73+6144];
	max.s32 	%r210, %r208, %r209;
	ld.global.u32 	%r211, [%rd73+7168];
	max.s32 	%r500, %r210, %r211;
	add.s32 	%r490, %r490, 4096;
	add.s32 	%r486, %r486, 16;
	add.s64 	%rd73, %rd73, 16384;
	setp.ne.s32 	%p9, %r486, 0;
	@%p9 bra 	$L__BB10_32;
$L__BB10_33:
	setp.eq.s32 	%p10, %r58, 0;
	@%p10 bra 	$L__BB10_42;
	and.b32  	%r69, %r57, 7;
	setp.lt.u32 	%p11, %r58, 8;
	@%p11 bra 	$L__BB10_36;
	cvt.u64.u32 	%rd40, %r490;
	add.s64 	%rd41, %rd75, %rd40;
	shl.b64 	%rd42, %rd41, 2;
	add.s64 	%rd43, %rd2, %rd42;
	ld.global.u32 	%r213, [%rd43];
	max.s32 	%r214, %r500, %r213;
	ld.global.u32 	%r215, [%rd43+1024];
	max.s32 	%r216, %r214, %r215;
	ld.global.u32 	%r217, [%rd43+2048];
	max.s32 	%r218, %r216, %r217;
	ld.global.u32 	%r219, [%rd43+3072];
	max.s32 	%r220, %r218, %r219;
	ld.global.u32 	%r221, [%rd43+4096];
	max.s32 	%r222, %r220, %r221;
	ld.global.u32 	%r223, [%rd43+5120];
	max.s32 	%r224, %r222, %r223;
	ld.global.u32 	%r225, [%rd43+6144];
	max.s32 	%r226, %r224, %r225;
	ld.global.u32 	%r227, [%rd43+7168];
	max.s32 	%r500, %r226, %r227;
	add.s32 	%r490, %r490, 2048;
$L__BB10_36:
	setp.eq.s32 	%p12, %r69, 0;
	@%p12 bra 	$L__BB10_42;
	setp.lt.u32 	%p13, %r69, 4;
	@%p13 bra 	$L__BB10_39;
	cvt.u64.u32 	%rd44, %r490;
	add.s64 	%rd45, %rd75, %rd44;
	shl.b64 	%rd46, %rd45, 2;
	add.s64 	%rd47, %rd2, %rd46;
	ld.global.u32 	%r229, [%rd47];
	max.s32 	%r230, %r500, %r229;
	ld.global.u32 	%r231, [%rd47+1024];
	max.s32 	%r232, %r230, %r231;
	ld.global.u32 	%r233, [%rd47+2048];
	max.s32 	%r234, %r232, %r233;
	ld.global.u32 	%r235, [%rd47+3072];
	max.s32 	%r500, %r234, %r235;
	add.s32 	%r490, %r490, 1024;
$L__BB10_39:
	and.b32  	%r236, %r57, 3;
	setp.eq.s32 	%p14, %r236, 0;
	@%p14 bra 	$L__BB10_42;
	cvt.u64.u32 	%rd48, %r490;
	add.s64 	%rd49, %rd48, %rd74;
	shl.b64 	%rd50, %rd49, 2;
	add.s64 	%rd77, %rd2, %rd50;
	cvt.u16.u32 	%rs1, %r483;
	shr.u16 	%rs2, %rs1, 8;
	add.s16 	%rs3, %rs2, 1;
	cvt.u32.u16 	%r237, %rs3;
	and.b32  	%r238, %r237, 3;
	neg.s32 	%r498, %r238;
$L__BB10_41:
	.pragma "nounroll";
	ld.global.u32 	%r239, [%rd77];
	max.s32 	%r500, %r500, %r239;
	add.s64 	%rd77, %rd77, 1024;
	add.s32 	%r498, %r498, 1;
	setp.ne.s32 	%p15, %r498, 0;
	@%p15 bra 	$L__BB10_41;
$L__BB10_42:
	// begin inline asm
	mov.u32 %r240, %laneid;
	// end inline asm
	mov.b32 	%r243, 1;
	mov.b32 	%r264, 31;
	mov.b32 	%r265, -1;
	// begin inline asm
	shfl.sync.down.b32 %r241, %r500, %r243, %r264, %r265;
	// end inline asm
	setp.gt.s32 	%p16, %r240, 30;
	max.s32 	%r266, %r500, %r241;
	selp.b32 	%r247, %r500, %r266, %p16;
	mov.b32 	%r248, 2;
	// begin inline asm
	shfl.sync.down.b32 %r246, %r247, %r248, %r264, %r265;
	// end inline asm
	setp.gt.s32 	%p17, %r240, 29;
	max.s32 	%r267, %r247, %r246;
	selp.b32 	%r252, %r247, %r267, %p17;
	mov.b32 	%r253, 4;
	// begin inline asm
	shfl.sync.down.b32 %r251, %r252, %r253, %r264, %r265;
	// end inline asm
	setp.gt.s32 	%p18, %r240, 27;
	max.s32 	%r268, %r252, %r251;
	selp.b32 	%r257, %r252, %r268, %p18;
	mov.b32 	%r258, 8;
	// begin inline asm
	shfl.sync.down.b32 %r256, %r257, %r258, %r264, %r265;
	// end inline asm
	setp.gt.s32 	%p19, %r240, 23;
	max.s32 	%r269, %r257, %r256;
	selp.b32 	%r262, %r257, %r269, %p19;
	mov.b32 	%r263, 16;
	// begin inline asm
	shfl.sync.down.b32 %r261, %r262, %r263, %r264, %r265;
	// end inline asm
	setp.gt.s32 	%p20, %r240, 15;
	max.s32 	%r86, %r262, %r261;
	selp.b32 	%r501, %r262, %r86, %p20;
	setp.ne.s32 	%p21, %r240, 0;
	@%p21 bra 	$L__BB10_44;
	shr.u32 	%r270, %r47, 3;
	and.b32  	%r271, %r270, 124;
	mov.u32 	%r272, _ZZN3cub18CUB_300001_SM_10006detail6reduce18DeviceReduceKernelINS2_10policy_hubIiyN4cuda3__47maximumIiEEE10Policy1000EN6thrust24THRUST_300001_SM_1000_NS6detail15normal_iteratorINSC_10device_ptrIiEEEEyS8_iNS5_3std3__410__identityEEEvT0_PT3_T1_NS0_13GridEvenShareISO_EET2_T4_E12temp_storage;
	add.s32 	%r273, %r272, %r271;
	st.shared.u32 	[%r273+8], %r86;
$L__BB10_44:
	bar.sync 	0;
	setp.ne.s32 	%p22, %r47, 0;
	@%p22 bra 	$L__BB10_46;
	ld.shared.u32 	%r274, [_ZZN3cub18CUB_300001_SM_10006detail6reduce18DeviceReduceKernelINS2_10policy_hubIiyN4cuda3__47maximumIiEEE10Policy1000EN6thrust24THRUST_300001_SM_1000_NS6detail15normal_iteratorINSC_10device_ptrIiEEEEyS8_iNS5_3std3__410__identityEEEvT0_PT3_T1_NS0_13GridEvenShareISO_EET2_T4_E12temp_storage+12];
	max.s32 	%r275, %r501, %r274;
	ld.shared.u32 	%r276, [_ZZN3cub18CUB_300001_SM_10006detail6reduce18DeviceReduceKernelINS2_10policy_hubIiyN4cuda3__47maximumIiEEE10Policy1000EN6thrust24THRUST_300001_SM_1000_NS6detail15normal_iteratorINSC_10device_ptrIiEEEEyS8_iNS5_3std3__410__identityEEEvT0_PT3_T1_NS0_13GridEvenShareISO_EET2_T4_E12temp_storage+16];
	max.s32 	%r277, %r275, %r276;
	ld.shared.u32 	%r278, [_ZZN3cub18CUB_300001_SM_10006detail6reduce18DeviceReduceKernelINS2_10policy_hubIiyN4cuda3__47maximumIiEEE10Policy1000EN6thrust24THRUST_300001_SM_1000_NS6detail15normal_iteratorINSC_10device_ptrIiEEEEyS8_iNS5_3std3__410__identityEEEvT0_PT3_T1_NS0_13GridEvenShareISO_EET2_T4_E12temp_storage+20];
	max.s32 	%r279, %r277, %r278;
	ld.shared.u32 	%r280, [_ZZN3cub18CUB_300001_SM_10006detail6reduce18DeviceReduceKernelINS2_10policy_hubIiyN4cuda3__47maximumIiEEE10Policy1000EN6thrust24THRUST_300001_SM_1000_NS6detail15normal_iteratorINSC_10device_ptrIiEEEEyS8_iNS5_3std3__410__identityEEEvT0_PT3_T1_NS0_13GridEvenShareISO_EET2_T4_E12temp_storage+24];
	max.s32 	%r281, %r279, %r280;
	ld.shared.u32 	%r282, [_ZZN3cub18CUB_300001_SM_10006detail6reduce18DeviceReduceKernelINS2_10policy_hubIiyN4cuda3__47maximumIiEEE10Policy1000EN6thrust24THRUST_300001_SM_1000_NS6detail15normal_iteratorINSC_10device_ptrIiEEEEyS8_iNS5_3std3__410__identityEEEvT0_PT3_T1_NS0_13GridEvenShareISO_EET2_T4_E12temp_storage+28];
	max.s32 	%r283, %r281, %r282;
	ld.shared.u32 	%r284, [_ZZN3cub18CUB_300001_SM_10006detail6reduce18DeviceReduceKernelINS2_10policy_hubIiyN4cuda3__47maximumIiEEE10Policy1000EN6thrust24THRUST_300001_SM_1000_NS6detail15normal_iteratorINSC_10device_ptrIiEEEEyS8_iNS5_3std3__410__identityEEEvT0_PT3_T1_NS0_13GridEvenShareISO_EET2_T4_E12temp_storage+32];
	max.s32 	%r285, %r283, %r284;
	ld.shared.u32 	%r286, [_ZZN3cub18CUB_300001_SM_10006detail6reduce18DeviceReduceKernelINS2_10policy_hubIiyN4cuda3__47maximumIiEEE10Policy1000EN6thrust24THRUST_300001_SM_1000_NS6detail15normal_iteratorINSC_10device_ptrIiEEEEyS8_iNS5_3std3__410__identityEEEvT0_PT3_T1_NS0_13GridEvenShareISO_EET2_T4_E12temp_storage+36];
	max.s32 	%r501, %r285, %r286;
$L__BB10_46:
	mov.u32 	%r464, %tid.x;
	setp.ne.s32 	%p56, %r464, 0;
	@%p56 bra 	$L__BB10_48;
	ld.param.u64 	%rd71, [_ZN3cub18CUB_300001_SM_10006detail6reduce18DeviceReduceKernelINS2_10policy_hubIiyN4cuda3__47maximumIiEEE10Policy1000EN6thrust24THRUST_300001_SM_1000_NS6detail15normal_iteratorINSC_10device_ptrIiEEEEyS8_iNS5_3std3__410__identityEEEvT0_PT3_T1_NS0_13GridEvenShareISO_EET2_T4__param_1];
	cvta.to.global.u64 	%rd68, %rd71;
	mul.wide.u32 	%rd69, %r2, 4;
	add.s64 	%rd70, %rd68, %rd69;
	st.global.u32 	[%rd70], %r501;
$L__BB10_48:
	ret;

}
	// .globl	_ZN3cub18CUB_300001_SM_10006detail6reduce28DeviceReduceSingleTileKernelINS2_10policy_hubIiyN4cuda3__47maximumIiEEE10Policy1000EPiSB_iS8_iiNS5_3std3__410__identityEEEvT0_T1_T2_T3_T4_T6_
.visible .entry _ZN3cub18CUB_300001_SM_10006detail6reduce28DeviceReduceSingleTileKernelINS2_10policy_hubIiyN4cuda3__47maximumIiEEE10Policy1000EPiSB_iS8_iiNS5_3std3__410__identityEEEvT0_T1_T2_T3_T4_T6_(
	.param .u64 .ptr .align 1 _ZN3cub18CUB_300001_SM_10006detail6reduce28DeviceReduceSingleTileKernelINS2_10policy_hubIiyN4cuda3__47maximumIiEEE10Policy1000EPiSB_iS8_iiNS5_3std3__410__identityEEEvT0_T1_T2_T3_T4_T6__param_0,
	.param .u64 .ptr .align 1 _ZN3cub18CUB_300001_SM_10006detail6reduce28DeviceReduceSingleTileKernelINS2_10policy_hubIiyN4cuda3__47maximumIiEEE10Policy1000EPiSB_iS8_iiNS5_3std3__410__identityEEEvT0_T1_T2_T3_T4_T6__param_1,
	.param .u32 _ZN3cub18CUB_300001_SM_10006detail6reduce28DeviceReduceSingleTileKernelINS2_10policy_hubIiyN4cuda3__47maximumIiEEE10Policy1000EPiSB_iS8_iiNS5_3std3__410__identityEEEvT0_T1_T2_T3_T4_T6__param_2,
	.param .align 1 .b8 _ZN3cub18CUB_300001_SM_10006detail6reduce28DeviceReduceSingleTileKernelINS2_10policy_hubIiyN4cuda3__47maximumIiEEE10Policy1000EPiSB_iS8_iiNS5_3std3__410__identityEEEvT0_T1_T2_T3_T4_T6__param_3[1],
	.param .u32 _ZN3cub18CUB_300001_SM_10006detail6reduce28DeviceReduceSingleTileKernelINS2_10policy_hubIiyN4cuda3__47maximumIiEEE10Policy1000EPiSB_iS8_iiNS5_3std3__410__identityEEEvT0_T1_T2_T3_T4_T6__param_4,
	.param .align 1 .b8 _ZN3cub18CUB_300001_SM_10006detail6reduce28DeviceReduceSingleTileKernelINS2_10policy_hubIiyN4cuda3__47maximumIiEEE10Policy1000EPiSB_iS8_iiNS5_3std3__410__identityEEEvT0_T1_T2_T3_T4_T6__param_5[1]
)
.maxntid 256
.minnctapersm 1
{
	.reg .pred 	%p<97>;
	.reg .b32 	%r<687>;
	.reg .b64 	%rd<125>;
	// demoted variable
	.shared .align 4 .b8 _ZZN3cub18CUB_300001_SM_10006detail6reduce28DeviceReduceSingleTileKernelINS2_10policy_hubIiyN4cuda3__47maximumIiEEE10Policy1000EPiSB_iS8_iiNS5_3std3__410__identityEEEvT0_T1_T2_T3_T4_T6_E12temp_storage[44];
	ld.param.u64 	%rd16, [_ZN3cub18CUB_300001_SM_10006detail6reduce28DeviceReduceSingleTileKernelINS2_10policy_hubIiyN4cuda3__47maximumIiEEE10Policy1000EPiSB_iS8_iiNS5_3std3__410__identityEEEvT0_T1_T2_T3_T4_T6__param_0];
	ld.param.u64 	%rd17, [_ZN3cub18CUB_300001_SM_10006detail6reduce28DeviceReduceSingleTileKernelINS2_10policy_hubIiyN4cuda3__47maximumIiEEE10Policy1000EPiSB_iS8_iiNS5_3std3__410__identityEEEvT0_T1_T2_T3_T4_T6__param_1];
	ld.param.u32 	%r124, [_ZN3cub18CUB_300001_SM_10006detail6reduce28DeviceReduceSingleTileKernelINS2_10policy_hubIiyN4cuda3__47maximumIiEEE10Policy1000EPiSB_iS8_iiNS5_3std3__410__identityEEEvT0_T1_T2_T3_T4_T6__param_2];
	ld.param.u32 	%r125, [_ZN3cub18CUB_300001_SM_10006detail6reduce28DeviceReduceSingleTileKernelINS2_10policy_hubIiyN4cuda3__47maximumIiEEE10Policy1000EPiSB_iS8_iiNS5_3std3__410__identityEEEvT0_T1_T2_T3_T4_T6__param_4];
	cvta.to.global.u64 	%rd1, %rd17;
	setp.ne.s32 	%p1, %r124, 0;
	@%p1 bra 	$L__BB11_3;
	mov.u32 	%r633, %tid.x;
	setp.ne.s32 	%p96, %r633, 0;
	@%p96 bra 	$L__BB11_74;
	st.global.u32 	[%rd1], %r125;
	bra.uni 	$L__BB11_74;
$L__BB11_3:
	and.b64  	%rd18, %rd16, 15;
	setp.ne.s64 	%p2, %rd18, 0;
	@%p2 bra 	$L__BB11_38;
	setp.gt.s32 	%p49, %r124, 4095;
	@%p49 bra 	$L__BB11_22;
	mov.u32 	%r1, %tid.x;
	setp.ge.s32 	%p66, %r1, %r124;
	mov.b32 	%r644, 0;
	mov.u32 	%r639, %r1;
	@%p66 bra 	$L__BB11_7;
	mul.wide.u32 	%rd113, %r1, 4;
	add.s64 	%rd112, %rd16, %rd113;
	// begin inline asm
	ld.global.nc.u32 %r644, [%rd112];
	// end inline asm
	add.s32 	%r639, %r1, 256;
$L__BB11_7:
	setp.ge.s32 	%p67, %r639, %r124;
	@%p67 bra 	$L__BB11_13;
	not.b32 	%r508, %r639;
	add.s32 	%r6, %r124, %r508;
	and.b32  	%r509, %r6, 768;
	setp.eq.s32 	%p68, %r509, 768;
	@%p68 bra 	$L__BB11_11;
	mul.wide.u32 	%rd114, %r639, 4;
	add.s64 	%rd121, %rd16, %rd114;
	shr.u32 	%r510, %r6, 8;
	add.s32 	%r511, %r510, 1;
	and.b32  	%r512, %r511, 3;
	neg.s32 	%r636, %r512;
$L__BB11_10:
	.pragma "nounroll";
	// begin inline asm
	ld.global.nc.u32 %r513, [%rd121];
	// end inline asm
	max.s32 	%r644, %r644, %r513;
	add.s32 	%r639, %r639, 256;
	add.s64 	%rd121, %rd121, 1024;
	add.s32 	%r636, %r636, 1;
	setp.ne.s32 	%p69, %r636, 0;
	@%p69 bra 	$L__BB11_10;
$L__BB11_11:
	setp.lt.u32 	%p70, %r6, 768;
	@%p70 bra 	$L__BB11_13;
$L__BB11_12:
	mul.wide.s32 	%rd120, %r639, 4;
	add.s64 	%rd116, %rd16, %rd120;
	// begin inline asm
	ld.global.nc.u32 %r514, [%rd116];
	// end inline asm
	max.s32 	%r518, %r644, %r514;
	add.s64 	%rd117, %rd116, 1024;
	// begin inline asm
	ld.global.nc.u32 %r515, [%rd117];
	// end inline asm
	max.s32 	%r519, %r518, %r515;
	add.s64 	%rd118, %rd116, 2048;
	// begin inline asm
	ld.global.nc.u32 %r516, [%rd118];
	// end inline asm
	max.s32 	%r520, %r519, %r516;
	add.s64 	%rd119, %rd116, 3072;
	// begin inline asm
	ld.global.nc.u32 %r517, [%rd119];
	// end inline asm
	max.s32 	%r644, %r520, %r517;
	add.s32 	%r639, %r639, 1024;
	setp.lt.s32 	%p71, %r639, %r124;
	@%p71 bra 	$L__BB11_12;
$L__BB11_13:
	setp.lt.s32 	%p72, %r124, 256;
	@%p72 bra 	$L__BB11_18;
	// begin inline asm
	mov.u32 %r584, %laneid;
	// end inline asm
	mov.b32 	%r587, 1;
	mov.b32 	%r608, 31;
	mov.b32 	%r609, -1;
	// begin inline asm
	shfl.sync.down.b32 %r585, %r644, %r587, %r608, %r609;
	// end inline asm
	setp.gt.s32 	%p88, %r584, 30;
	max.s32 	%r610, %r644, %r585;
	selp.b32 	%r591, %r644, %r610, %p88;
	mov.b32 	%r592, 2;
	// begin inline asm
	shfl.sync.down.b32 %r590, %r591, %r592, %r608, %r609;
	// end inline asm
	setp.gt.s32 	%p89, %r584, 29;
	max.s32 	%r611, %r591, %r590;
	selp.b32 	%r596, %r591, %r611, %p89;
	mov.b32 	%r597, 4;
	// begin inline asm
	shfl.sync.down.b32 %r595, %r596, %r597, %r608, %r609;
	// end inline asm
	setp.gt.s32 	%p90, %r584, 27;
	max.s32 	%r612, %r596, %r595;
	selp.b32 	%r601, %r596, %r612, %p90;
	mov.b32 	%r602, 8;
	// begin inline asm
	shfl.sync.down.b32 %r600, %r601, %r602, %r608, %r609;
	// end inline asm
	setp.gt.s32 	%p91, %r584, 23;
	max.s32 	%r613, %r601, %r600;
	selp.b32 	%r606, %r601, %r613, %p91;
	mov.b32 	%r607, 16;
	// begin inline asm
	shfl.sync.down.b32 %r605, %r606, %r607, %r608, %r609;
	// end inline asm
	setp.gt.s32 	%p92, %r584, 15;
	max.s32 	%r22, %r606, %r605;
	selp.b32 	%r686, %r606, %r22, %p92;
	setp.ne.s32 	%p93, %r584, 0;
	@%p93 bra 	$L__BB11_16;
	shr.u32 	%r614, %r1, 3;
	and.b32  	%r615, %r614, 124;
	mov.u32 	%r616, _ZZN3cub18CUB_300001_SM_10006detail6reduce28DeviceReduceSingleTileKernelINS2_10policy_hubIiyN4cuda3__47maximumIiEEE10Policy1000EPiSB_iS8_iiNS5_3std3__410__identityEEEvT0_T1_T2_T3_T4_T6_E12temp_storage;
	add.s32 	%r617, %r616, %r615;
	st.shared.u32 	[%r617+8], %r22;
$L__BB11_16:
	bar.sync 	0;
	setp.ne.s32 	%p94, %r1, 0;
	@%p94 bra 	$L__BB11_72;
	ld.shared.u32 	%r618, [_ZZN3cub18CUB_300001_SM_10006detail6reduce28DeviceReduceSingleTileKernelINS2_10policy_hubIiyN4cuda3__47maximumIiEEE10Policy1000EPiSB_iS8_iiNS5_3std3__410__identityEEEvT0_T1_T2_T3_T4_T6_E12temp_storage+12];
	max.s32 	%r619, %r686, %r618;
	ld.shared.u32 	%r620, [_ZZN3cub18CUB_300001_SM_10006detail6reduce28DeviceReduceSingleTileKernelINS2_10policy_hubIiyN4cuda3__47maximumIiEEE10Policy1000EPiSB_iS8_iiNS5_3std3__410__identityEEEvT0_T1_T2_T3_T4_T6_E12temp_storage+16];
	max.s32 	%r621, %r619, %r620;
	ld.shared.u32 	%r622, [_ZZN3cub18CUB_300001_SM_10006detail6reduce28DeviceReduceSingleTileKernelINS2_10policy_hubIiyN4cuda3__47maximumIiEEE10Policy1000EPiSB_iS8_iiNS5_3std3__410__identityEEEvT0_T1_T2_T3_T4_T6_E12temp_storage+20];
	max.s32 	%r623, %r621, %r622;
	ld.shared.u32 	%r624, [_ZZN3cub18CUB_300001_SM_10006detail6reduce28DeviceReduceSingleTileKernelINS2_10policy_hubIiyN4cuda3__47maximumIiEEE10Policy1000EPiSB_iS8_iiNS5_3std3__410__identityEEEvT0_T1_T2_T3_T4_T6_E12temp_storage+24];
	max.s32 	%r625, %r623, %r624;
	ld.shared.u32 	%r626, [_ZZN3cub18CUB_300001_SM_10006detail6reduce28DeviceReduceSingleTileKernelINS2_10policy_hubIiyN4cuda3__47maximumIiEEE10Policy1000EPiSB_iS8_iiNS5_3std3__410__identityEEEvT0_T1_T2_T3_T4_T6_E12temp_storage+28];
	max.s32 	%r627, %r625, %r626;
	ld.shared.u32 	%r628, [_ZZN3cub18CUB_300001_SM_10006detail6reduce28DeviceReduceSingleTileKernelINS2_10policy_hubIiyN4cuda3__47maximumIiEEE10Policy1000EPiSB_iS8_iiNS5_3std3__410__identityEEEvT0_T1_T2_T3_T4_T6_E12temp_storage+32];
	max.s32 	%r629, %r627, %r628;
	ld.shared.u32 	%r630, [_ZZN3cub18CUB_300001_SM_10006detail6reduce28DeviceReduceSingleTileKernelINS2_10policy_hubIiyN4cuda3__47maximumIiEEE10Policy1000EPiSB_iS8_iiNS5_3std3__410__identityEEEvT0_T1_T2_T3_T4_T6_E12temp_storage+36];
	max.s32 	%r686, %r629, %r630;
	bra.uni 	$L__BB11_72;
$L__BB11_18:
	// begin inline asm
	mov.u32 %r521, %laneid;
	// end inline asm
	and.b32  	%r547, %r1, 992;
	add.s32 	%r548, %r547, 32;
	setp.gt.s32 	%p73, %r548, %r124;
	not.b32 	%r549, %r547;
	add.s32 	%r550, %r124, %r549;
	selp.b32 	%r545, %r550, 31, %p73;
	mov.b32 	%r524, 1;
	mov.b32 	%r546, -1;
	// begin inline asm
	shfl.sync.down.b32 %r522, %r644, %r524, %r545, %r546;
	// end inline asm
	setp.lt.s32 	%p74, %r521, %r545;
	max.s32 	%r551, %r644, %r522;
	selp.b32 	%r528, %r551, %r644, %p74;
	mov.b32 	%r529, 2;
	// begin inline asm
	shfl.sync.down.b32 %r527, %r528, %r529, %r545, %r546;
	// end inline asm
	add.s32 	%r552, %r521, 2;
	setp.gt.s32 	%p75, %r552, %r545;
	max.s32 	%r553, %r528, %r527;
	selp.b32 	%r533, %r528, %r553, %p75;
	mov.b32 	%r534, 4;
	// begin inline asm
	shfl.sync.down.b32 %r532, %r533, %r534, %r545, %r546;
	// end inline asm
	add.s32 	%r554, %r521, 4;
	setp.gt.s32 	%p76, %r554, %r545;
	max.s32 	%r555, %r533, %r532;
	selp.b32 	%r538, %r533, %r555, %p76;
	mov.b32 	%r539, 8;
	// begin inline asm
	shfl.sync.down.b32 %r537, %r538, %r539, %r545, %r546;
	// end inline asm
	add.s32 	%r556, %r521, 8;
	setp.gt.s32 	%p77, %r556, %r545;
	max.s32 	%r557, %r538, %r537;
	selp.b32 	%r543, %r538, %r557, %p77;
	mov.b32 	%r544, 16;
	// begin inline asm
	shfl.sync.down.b32 %r542, %r543, %r544, %r545, %r546;
	// end inline asm
	add.s32 	%r558, %r521, 16;
	setp.gt.s32 	%p78, %r558, %r545;
	max.s32 	%r559, %r543, %r542;
	selp.b32 	%r686, %r543, %r559, %p78;
	setp.ne.s32 	%p79, %r521, 0;
	@%p79 bra 	$L__BB11_20;
	shr.u32 	%r560, %r1, 3;
	and.b32  	%r561, %r560, 124;
	mov.u32 	%r562, _ZZN3cub18CUB_300001_SM_10006detail6reduce28DeviceReduceSingleTileKernelINS2_10policy_hubIiyN4cuda3__47maximumIiEEE10Policy1000EPiSB_iS8_iiNS5_3std3__410__identityEEEvT0_T1_T2_T3_T4_T6_E12temp_storage;
	add.s32 	%r563, %r562, %r561;
	st.shared.u32 	[%r563+8], %r686;
$L__BB11_20:
	bar.sync 	0;
	setp.ne.s32 	%p80, %r1, 0;
	@%p80 bra 	$L__BB11_72;
	setp.gt.s32 	%p81, %r124, 32;
	ld.shared.u32 	%r564, [_ZZN3cub18CUB_300001_SM_10006detail6reduce28DeviceReduceSingleTileKernelINS2_10policy_hubIiyN4cuda3__47maximumIiEEE10Policy1000EPiSB_iS8_iiNS5_3std3__410__identityEEEvT0_T1_T2_T3_T4_T6_E12temp_storage+12];
	max.s32 	%r565, %r686, %r564;
	selp.b32 	%r566, %r565, %r686, %p81;
	setp.gt.s32 	%p82, %r124, 64;
	ld.shared.u32 	%r567, [_ZZN3cub18CUB_300001_SM_10006detail6reduce28DeviceReduceSingleTileKernelINS2_10policy_hubIiyN4cuda3__47maximumIiEEE10Policy1000EPiSB_iS8_iiNS5_3std3__410__identityEEEvT0_T1_T2_T3_T4_T6_E12temp_storage+16];
	max.s32 	%r568, %r566, %r567;
	selp.b32 	%r569, %r568, %r566, %p82;
	setp.gt.s32 	%p83, %r124, 96;
	ld.shared.u32 	%r570, [_ZZN3cub18CUB_300001_SM_10006detail6reduce28DeviceReduceSingleTileKernelINS2_10policy_hubIiyN4cuda3__47maximumIiEEE10Policy1000EPiSB_iS8_iiNS5_3std3__410__identityEEEvT0_T1_T2_T3_T4_T6_E12temp_storage+20];
	max.s32 	%r571, %r569, %r570;
	selp.b32 	%r572, %r571, %r569, %p83;
	setp.gt.s32 	%p84, %r124, 128;
	ld.shared.u32 	%r573, [_ZZN3cub18CUB_300001_SM_10006detail6reduce28DeviceReduceSingleTileKernelINS2_10policy_hubIiyN4cuda3__47maximumIiEEE10Policy1000EPiSB_iS8_iiNS5_3std3__410__identityEEEvT0_T1_T2_T3_T4_T6_E12temp_storage+24];
	max.s32 	%r574, %r572, %r573;
	selp.b32 	%r575, %r574, %r572, %p84;
	setp.gt.s32 	%p85, %r124, 160;
	ld.shared.u32 	%r576, [_ZZN3cub18CUB_300001_SM_10006detail6reduce28DeviceReduceSingleTileKernelINS2_10policy_hubIiyN4cuda3__47maximumIiEEE10Policy1000EPiSB_iS8_iiNS5_3std3__410__identityEEEvT0_T1_T2_T3_T4_T6_E12temp_storage+28];
	max.s32 	%r577, %r575, %r576;
	selp.b32 	%r578, %r577, %r575, %p85;
	setp.gt.s32 	%p86, %r124, 192;
	ld.shared.u32 	%r579, [_ZZN3cub18CUB_300001_SM_10006detail6reduce28DeviceReduceSingleTileKernelINS2_10policy_hubIiyN4cuda3__47maximumIiEEE10Policy1000EPiSB_iS8_iiNS5_3std3__410__identityEEEvT0_T1_T2_T3_T4_T6_E12temp_storage+32];
	max.s32 	%r580, %r578, %r579;
	selp.b32 	%r581, %r580, %r578, %p86;
	setp.gt.s32 	%p87, %r124, 224;
	ld.shared.u32 	%r582, [_ZZN3cub18CUB_300001_SM_10006detail6reduce28DeviceReduceSingleTileKernelINS2_10policy_hubIiyN4cuda3__47maximumIiEEE10Policy1000EPiSB_iS8_iiNS5_3std3__410__identityEEEvT0_T1_T2_T3_T4_T6_E12temp_storage+36];
	max.s32 	%r583, %r581, %r582;
	selp.b32 	%r686, %r583, %r581, %p87;
	bra.uni 	$L__BB11_72;
$L__BB11_22:
	mov.u32 	%r27, %tid.x;
	shl.b32 	%r379, %r27, 2;
	mul.wide.u32 	%rd86, %r379, 4;
	add.s64 	%rd76, %rd16, %rd86;
	// begin inline asm
	ld.global.nc.v2.u64 {%rd74, %rd75}, [%rd76];
	// end inline asm
	mov.b64 	{%r380, %r381}, %rd75;
	mov.b64 	{%r382, %r383}, %rd74;
	add.s64 	%rd79, %rd76, 4096;
	// begin inline asm
	ld.global.nc.v2.u64 {%rd77, %rd78}, [%rd79];
	// end inline asm
	mov.b64 	{%r384, %r385}, %rd78;
	mov.b64 	{%r386, %r387}, %rd77;
	add.s64 	%rd82, %rd76, 8192;
	// begin inline asm
	ld.global.nc.v2.u64 {%rd80, %rd81}, [%rd82];
	// end inline asm
	mov.b64 	{%r388, %r389}, %rd81;
	mov.b64 	{%r390, %r391}, %rd80;
	add.s64 	%rd85, %rd76, 12288;
	// begin inline asm
	ld.global.nc.v2.u64 {%rd83, %rd84}, [%rd85];
	// end inline asm
	mov.b64 	{%r392, %r393}, %rd84;
	mov.b64 	{%r394, %r395}, %rd83;
	max.s32 	%r396, %r382, %r383;
	max.s32 	%r397, %r396, %r380;
	max.s32 	%r398, %r381, %r386;
	max.s32 	%r399, %r398, %r387;
	max.s32 	%r400, %r384, %r385;
	max.s32 	%r401, %r400, %r390;
	max.s32 	%r402, %r391, %r388;
	max.s32 	%r403, %r402, %r389;
	max.s32 	%r404, %r394, %r395;
	max.s32 	%r405, %r404, %r392;
	max.s32 	%r406, %r397, %r399;
	max.s32 	%r407, %r406, %r401;
	max.s32 	%r408, %r403, %r405;
	max.s32 	%r409, %r408, %r393;
	max.s32 	%r659, %r407, %r409;
	setp.lt.u32 	%p50, %r124, 8192;
	mov.b32 	%r648, 4096;
	@%p50 bra 	$L__BB11_26;
	add.s32 	%r29, %r124, -4096;
	mov.b32 	%r648, 4096;
$L__BB11_24:
	mul.wide.s32 	%rd99, %r648, 4;
	add.s64 	%rd89, %rd76, %rd99;
	// begin inline asm
	ld.global.nc.v2.u64 {%rd87, %rd88}, [%rd89];
	// end inline asm
	mov.b64 	{%r411, %r412}, %rd88;
	mov.b64 	{%r413, %r414}, %rd87;
	add.s64 	%rd92, %rd89, 4096;
	// begin inline asm
	ld.global.nc.v2.u64 {%rd90, %rd91}, [%rd92];
	// end inline asm
	mov.b64 	{%r415, %r416}, %rd91;
	mov.b64 	{%r417, %r418}, %rd90;
	add.s64 	%rd95, %rd89, 8192;
	// begin inline asm
	ld.global.nc.v2.u64 {%rd93, %rd94}, [%rd95];
	// end inline asm
	mov.b64 	{%r419, %r420}, %rd94;
	mov.b64 	{%r421, %r422}, %rd93;
	add.s64 	%rd98, %rd89, 12288;
	// begin inline asm
	ld.global.nc.v2.u64 {%rd96, %rd97}, [%rd98];
	// end inline asm
	mov.b64 	{%r423, %r424}, %rd97;
	mov.b64 	{%r425, %r426}, %rd96;
	max.s32 	%r427, %r659, %r413;
	max.s32 	%r428, %r427, %r414;
	max.s32 	%r429, %r411, %r412;
	max.s32 	%r430, %r429, %r417;
	max.s32 	%r431, %r418, %r415;
	max.s32 	%r432, %r431, %r416;
	max.s32 	%r433, %r421, %r422;
	max.s32 	%r434, %r433, %r419;
	max.s32 	%r435, %r420, %r425;
	max.s32 	%r436, %r435, %r426;
	max.s32 	%r437, %r423, %r424;
	max.s32 	%r438, %r428, %r430;
	max.s32 	%r439, %r438, %r432;
	max.s32 	%r440, %r434, %r436;
	max.s32 	%r441, %r440, %r437;
	max.s32 	%r659, %r439, %r441;
	sub.s32 	%r442, %r124, %r648;
	setp.lt.s32 	%p51, %r442, 4096;
	@%p51 bra 	$L__BB11_34;
	add.s32 	%r648, %r648, 4096;
	setp.le.s32 	%p52, %r648, %r29;
	@%p52 bra 	$L__BB11_24;
$L__BB11_26:
	setp.le.s32 	%p53, %r124, %r648;
	@%p53 bra 	$L__BB11_34;
	sub.s32 	%r36, %r124, %r648;
	setp.ge.s32 	%p54, %r27, %r36;
	@%p54 bra 	$L__BB11_34;
	not.b32 	%r444, %r27;
	add.s32 	%r445, %r124, %r444;
	sub.s32 	%r37, %r445, %r648;
	and.b32  	%r446, %r37, 768;
	setp.eq.s32 	%p55, %r446, 768;
	mov.u32 	%r653, %r27;
	@%p55 bra 	$L__BB11_31;
	add.s32 	%r650, %r27, %r648;
	shr.u32 	%r447, %r37, 8;
	add.s32 	%r448, %r447, 1;
	and.b32  	%r449, %r448, 3;
	neg.s32 	%r649, %r449;
	mov.u32 	%r653, %r27;
$L__BB11_30:
	.pragma "nounroll";
	mul.wide.u32 	%rd101, %r650, 4;
	add.s64 	%rd100, %rd16, %rd101;
	// begin inline asm
	ld.global.nc.u32 %r450, [%rd100];
	// end inline asm
	max.s32 	%r659, %r659, %r450;
	add.s32 	%r653, %r653, 256;
	add.s32 	%r650, %r650, 256;
	add.s32 	%r649, %r649, 1;
	setp.ne.s32 	%p56, %r649, 0;
	@%p56 bra 	$L__BB11_30;
$L__BB11_31:
	setp.lt.u32 	%p57, %r37, 768;
	@%p57 bra 	$L__BB11_34;
	cvt.u64.u32 	%rd102, %r653;
	cvt.u64.u32 	%rd103, %r648;
	add.s64 	%rd104, %rd102, %rd103;
	shl.b64 	%rd105, %rd104, 2;
	add.s64 	%rd106, %rd105, %rd16;
	add.s64 	%rd122, %rd106, 2048;
	add.s32 	%r656, %r653, %r648;
$L__BB11_33:
	mul.wide.u32 	%rd111, %r656, 4;
	add.s64 	%rd107, %rd16, %rd111;
	// begin inline asm
	ld.global.nc.u32 %r451, [%rd107];
	// end inline asm
	max.s32 	%r455, %r659, %r451;
	add.s64 	%rd108, %rd122, -1024;
	// begin inline asm
	ld.global.nc.u32 %r452, [%rd108];
	// end inline asm
	max.s32 	%r456, %r455, %r452;
	// begin inline asm
	ld.global.nc.u32 %r453, [%rd122];
	// end inline asm
	max.s32 	%r457, %r456, %r453;
	add.s64 	%rd110, %rd122, 1024;
	// begin inline asm
	ld.global.nc.u32 %r454, [%rd110];
	// end inline asm
	max.s32 	%r659, %r457, %r454;
	add.s32 	%r653, %r653, 1024;
	add.s64 	%rd122, %rd122, 4096;
	add.s32 	%r656, %r656, 1024;
	setp.lt.s32 	%p58, %r653, %r36;
	@%p58 bra 	$L__BB11_33;
$L__BB11_34:
	// begin inline asm
	mov.u32 %r458, %laneid;
	// end inline asm
	mov.b32 	%r461, 1;
	mov.b32 	%r482, 31;
	mov.b32 	%r483, -1;
	// begin inline asm
	shfl.sync.down.b32 %r459, %r659, %r461, %r482, %r483;
	// end inline asm
	setp.gt.s32 	%p59, %r458, 30;
	max.s32 	%r484, %r659, %r459;
	selp.b32 	%r465, %r659, %r484, %p59;
	mov.b32 	%r466, 2;
	// begin inline asm
	shfl.sync.down.b32 %r464, %r465, %r466, %r482, %r483;
	// end inline asm
	setp.gt.s32 	%p60, %r458, 29;
	max.s32 	%r485, %r465, %r464;
	selp.b32 	%r470, %r465, %r485, %p60;
	mov.b32 	%r471, 4;
	// begin inline asm
	shfl.sync.down.b32 %r469, %r470, %r471, %r482, %r483;
	// end inline asm
	setp.gt.s32 	%p61, %r458, 27;
	max.s32 	%r486, %r470, %r469;
	selp.b32 	%r475, %r470, %r486, %p61;
	mov.b32 	%r476, 8;
	// begin inline asm
	shfl.sync.down.b32 %r474, %r475, %r476, %r482, %r483;
	// end inline asm
	setp.gt.s32 	%p62, %r458, 23;
	max.s32 	%r487, %r475, %r474;
	selp.b32 	%r480, %r475, %r487, %p62;
	mov.b32 	%r481, 16;
	// begin inline asm
	shfl.sync.down.b32 %r479, %r480, %r481, %r482, %r483;
	// end inline asm
	setp.gt.s32 	%p63, %r458, 15;
	max.s32 	%r59, %r480, %r479;
	selp.b32 	%r686, %r480, %r59, %p63;
	setp.ne.s32 	%p64, %r458, 0;
	@%p64 bra 	$L__BB11_36;
	shr.u32 	%r488, %r27, 3;
	and.b32  	%r489, %r488, 124;
	mov.u32 	%r490, _ZZN3cub18CUB_300001_SM_10006detail6reduce28DeviceReduceSingleTileKernelINS2_10policy_hubIiyN4cuda3__47maximumIiEEE10Policy1000EPiSB_iS8_iiNS5_3std3__410__identityEEEvT0_T1_T2_T3_T4_T6_E12temp_storage;
	add.s32 	%r491, %r490, %r489;
	st.shared.u32 	[%r491+8], %r59;
$L__BB11_36:
	bar.sync 	0;
	setp.ne.s32 	%p65, %r27, 0;
	@%p65 bra 	$L__BB11_72;
	ld.shared.u32 	%r492, [_ZZN3cub18CUB_300001_SM_10006detail6reduce28DeviceReduceSingleTileKernelINS2_10policy_hubIiyN4cuda3__47maximumIiEEE10Policy1000EPiSB_iS8_iiNS5_3std3__410__identityEEEvT0_T1_T2_T3_T4_T6_E12temp_storage+12];
	max.s32 	%r493, %r686, %r492;
	ld.shared.u32 	%r494, [_ZZN3cub18CUB_300001_SM_10006detail6reduce28DeviceReduceSingleTileKernelINS2_10policy_hubIiyN4cuda3__47maximumIiEEE10Policy1000EPiSB_iS8_iiNS5_3std3__410__identityEEEvT0_T1_T2_T3_T4_T6_E12temp_storage+16];
	max.s32 	%r495, %r493, %r494;
	ld.shared.u32 	%r496, [_ZZN3cub18CUB_300001_SM_10006detail6reduce28DeviceReduceSingleTileKernelINS2_10policy_hubIiyN4cuda3__47maximumIiEEE10Policy1000EPiSB_iS8_iiNS5_3std3__410__identityEEEvT0_T1_T2_T3_T4_T6_E12temp_storage+20];
	max.s32 	%r497, %r495, %r496;
	ld.shared.u32 	%r498, [_ZZN3cub18CUB_300001_SM_10006detail6reduce28DeviceReduceSingleTileKernelINS2_10policy_hubIiyN4cuda3__47maximumIiEEE10Policy1000EPiSB_iS8_iiNS5_3std3__410__identityEEEvT0_T1_T2_T3_T4_T6_E12temp_storage+24];
	max.s32 	%r499, %r497, %r498;
	ld.shared.u32 	%r500, [_ZZN3cub18CUB_300001_SM_10006detail6reduce28DeviceReduceSingleTileKernelINS2_10policy_hubIiyN4cuda3__47maximumIiEEE10Policy1000EPiSB_iS8_iiNS5_3std3__410__identityEEEvT0_T1_T2_T3_T4_T6_E12temp_storage+28];
	max.s32 	%r501, %r499, %r500;
	ld.shared.u32 	%r502, [_ZZN3cub18CUB_300001_SM_10006detail6reduce28DeviceReduceSingleTileKernelINS2_10policy_hubIiyN4cuda3__47maximumIiEEE10Policy1000EPiSB_iS8_iiNS5_3std3__410__identityEEEvT0_T1_T2_T3_T4_T6_E12temp_storage+32];
	max.s32 	%r503, %r501, %r502;
	ld.shared.u32 	%r504, [_ZZN3cub18CUB_300001_SM_10006detail6reduce28DeviceReduceSingleTileKernelINS2_10policy_hubIiyN4cuda3__47maximumIiEEE10Policy1000EPiSB_iS8_iiNS5_3std3__410__identityEEEvT0_T1_T2_T3_T4_T6_E12temp_storage+36];
	max.s32 	%r686, %r503, %r504;
	bra.uni 	$L__BB11_72;
$L__BB11_38:
	setp.gt.s32 	%p3, %r124, 4095;
	@%p3 bra 	$L__BB11_56;
	mov.u32 	%r62, %tid.x;
	setp.ge.s32 	%p20, %r62, %r124;
	mov.b32 	%r670, 0;
	mov.u32 	%r665, %r62;
	@%p20 bra 	$L__BB11_41;
	mul.wide.u32 	%rd66, %r62, 4;
	add.s64 	%rd65, %rd16, %rd66;
	// begin inline asm
	ld.global.nc.u32 %r670, [%rd65];
	// end inline asm
	add.s32 	%r665, %r62, 256;
$L__BB11_41:
	setp.ge.s32 	%p21, %r665, %r124;
	@%p21 bra 	$L__BB11_47;
	not.b32 	%r255, %r665;
	add.s32 	%r67, %r124, %r255;
	and.b32  	%r256, %r67, 768;
	setp.eq.s32 	%p22, %r256, 768;
	@%p22 bra 	$L__BB11_45;
	mul.wide.u32 	%rd67, %r665, 4;
	add.s64 	%rd123, %rd16, %rd67;
	shr.u32 	%r257, %r67, 8;
	add.s32 	%r258, %r257, 1;
	and.b32  	%r259, %r258, 3;
	neg.s32 	%r662, %r259;
$L__BB11_44:
	.pragma "nounroll";
	// begin inline asm
	ld.global.nc.u32 %r260, [%rd123];
	// end inline asm
	max.s32 	%r670, %r670, %r260;
	add.s32 	%r665, %r665, 256;
	add.s64 	%rd123, %rd123, 1024;
	add.s32 	%r662, %r662, 1;
	setp.ne.s32 	%p23, %r662, 0;
	@%p23 bra 	$L__BB11_44;
$L__BB11_45:
	setp.lt.u32 	%p24, %r67, 768;
	@%p24 bra 	$L__BB11_47;
$L__BB11_46:
	mul.wide.s32 	%rd73, %r665, 4;
	add.s64 	%rd69, %rd16, %rd73;
	// begin inline asm
	ld.global.nc.u32 %r261, [%rd69];
	// end inline asm
	max.s32 	%r265, %r670, %r261;
	add.s64 	%rd70, %rd69, 1024;
	// begin inline asm
	ld.global.nc.u32 %r262, [%rd70];
	// end inline asm
	max.s32 	%r266, %r265, %r262;
	add.s64 	%rd71, %rd69, 2048;
	// begin inline asm
	ld.global.nc.u32 %r263, [%rd71];
	// end inline asm
	max.s32 	%r267, %r266, %r263;
	add.s64 	%rd72, %rd69, 3072;
	// begin inline asm
	ld.global.nc.u32 %r264, [%rd72];
	// end inline asm
	max.s32 	%r670, %r267, %r264;
	add.s32 	%r665, %r665, 1024;
	setp.lt.s32 	%p25, %r665, %r124;
	@%p25 bra 	$L__BB11_46;
$L__BB11_47:
	setp.lt.s32 	%p26, %r124, 256;
	@%p26 bra 	$L__BB11_52;
	// begin inline asm
	mov.u32 %r331, %laneid;
	// end inline asm
	mov.b32 	%r334, 1;
	mov.b32 	%r355, 31;
	mov.b32 	%r356, -1;
	// begin inline asm
	shfl.sync.down.b32 %r332, %r670, %r334, %r355, %r356;
	// end inline asm
	setp.gt.s32 	%p42, %r331, 30;
	max.s32 	%r357, %r670, %r332;
	selp.b32 	%r338, %r670, %r357, %p42;
	mov.b32 	%r339, 2;
	// begin inline asm
	shfl.sync.down.b32 %r337, %r338, %r339, %r355, %r356;
	// end inline asm
	setp.gt.s32 	%p43, %r331, 29;
	max.s32 	%r358, %r338, %r337;
	selp.b32 	%r343, %r338, %r358, %p43;
	mov.b32 	%r344, 4;
	// begin inline asm
	shfl.sync.down.b32 %r342, %r343, %r344, %r355, %r356;
	// end inline asm
	setp.gt.s32 	%p44, %r331, 27;
	max.s32 	%r359, %r343, %r342;
	selp.b32 	%r348, %r343, %r359, %p44;
	mov.b32 	%r349, 8;
	// begin inline asm
	shfl.sync.down.b32 %r347, %r348, %r349, %r355, %r356;
	// end inline asm
	setp.gt.s32 	%p45, %r331, 23;
	max.s32 	%r360, %r348, %r347;
	selp.b32 	%r353, %r348, %r360, %p45;
	mov.b32 	%r354, 16;
	// begin inline asm
	shfl.sync.down.b32 %r352, %r353, %r354, %r355, %r356;
	// end inline asm
	setp.gt.s32 	%p46, %r331, 15;
	max.s32 	%r83, %r353, %r352;
	selp.b32 	%r686, %r353, %r83, %p46;
	setp.ne.s32 	%p47, %r331, 0;
	@%p47 bra 	$L__BB11_50;
	shr.u32 	%r361, %r62, 3;
	and.b32  	%r362, %r361, 124;
	mov.u32 	%r363, _ZZN3cub18CUB_300001_SM_10006detail6reduce28DeviceReduceSingleTileKernelINS2_10policy_hubIiyN4cuda3__47maximumIiEEE10Policy1000EPiSB_iS8_iiNS5_3std3__410__identityEEEvT0_T1_T2_T3_T4_T6_E12temp_storage;
	add.s32 	%r364, %r363, %r362;
	st.shared.u32 	[%r364+8], %r83;
$L__BB11_50:
	bar.sync 	0;
	setp.ne.s32 	%p48, %r62, 0;
	@%p48 bra 	$L__BB11_72;
	ld.shared.u32 	%r365, [_ZZN3cub18CUB_300001_SM_10006detail6reduce28DeviceReduceSingleTileKernelINS2_10policy_hubIiyN4cuda3__47maximumIiEEE10Policy1000EPiSB_iS8_iiNS5_3std3__410__identityEEEvT0_T1_T2_T3_T4_T6_E12temp_storage+12];
	max.s32 	%r366, %r686, %r365;
	ld.shared.u32 	%r367, [_ZZN3cub18CUB_300001_SM_10006detail6reduce28DeviceReduceSingleTileKernelINS2_10policy_hubIiyN4cuda3__47maximumIiEEE10Policy1000EPiSB_iS8_iiNS5_3std3__410__identityEEEvT0_T1_T2_T3_T4_T6_E12temp_storage+16];
	max.s32 	%r368, %r366, %r367;
	ld.shared.u32 	%r369, [_ZZN3cub18CUB_300001_SM_10006detail6reduce28DeviceReduceSingleTileKernelINS2_10policy_hubIiyN4cuda3__47maximumIiEEE10Policy1000EPiSB_iS8_iiNS5_3std3__410__identityEEEvT0_T1_T2_T3_T4_T6_E12temp_storage+20];
	max.s32 	%r370, %r368, %r369;
	ld.shared.u32 	%r371, [_ZZN3cub18CUB_300001_SM_10006detail6reduce28DeviceReduceSingleTileKernelINS2_10policy_hubIiyN4cuda3__47maximumIiEEE10Policy1000EPiSB_iS8_iiNS5_3std3__410__identityEEEvT0_T1_T2_T3_T4_T6_E12temp_storage+24];
	max.s32 	%r372, %r370, %r371;
	ld.shared.u32 	%r373, [_ZZN3cub18CUB_300001_SM_10006detail6reduce28DeviceReduceSingleTileKernelINS2_10policy_hubIiyN4cuda3__47maximumIiEEE10Policy1000EPiSB_iS8_iiNS5_3std3__410__identityEEEvT0_T1_T2_T3_T4_T6_E12temp_storage+28];
	max.s32 	%r374, %r372, %r373;
	ld.shared.u32 	%r375, [_ZZN3cub18CUB_300001_SM_10006detail6reduce28DeviceReduceSingleTileKernelINS2_10policy_hubIiyN4cuda3__47maximumIiEEE10Policy1000EPiSB_iS8_iiNS5_3std3__410__identityEEEvT0_T1_T2_T3_T4_T6_E12temp_storage+32];
	max.s32 	%r376, %r374, %r375;
	ld.shared.u32 	%r377, [_ZZN3cub18CUB_300001_SM_10006detail6reduce28DeviceReduceSingleTileKernelINS2_10policy_hubIiyN4cuda3__47maximumIiEEE10Policy1000EPiSB_iS8_iiNS5_3std3__410__identityEEEvT0_T1_T2_T3_T4_T6_E12temp_storage+36];
	max.s32 	%r686, %r376, %r377;
	bra.uni 	$L__BB11_72;
$L__BB11_52:
	// begin inline asm
	mov.u32 %r268, %laneid;
	// end inline asm
	and.b32  	%r294, %r62, 992;
	add.s32 	%r295, %r294, 32;
	setp.gt.s32 	%p27, %r295, %r124;
	not.b32 	%r296, %r294;
	add.s32 	%r297, %r124, %r296;
	selp.b32 	%r292, %r297, 31, %p27;
	mov.b32 	%r271, 1;
	mov.b32 	%r293, -1;
	// begin inline asm
	shfl.sync.down.b32 %r269, %r670, %r271, %r292, %r293;
	// end inline asm
	setp.lt.s32 	%p28, %r268, %r292;
	max.s32 	%r298, %r670, %r269;
	selp.b32 	%r275, %r298, %r670, %p28;
	mov.b32 	%r276, 2;
	// begin inline asm
	shfl.sync.down.b32 %r274, %r275, %r276, %r292, %r293;
	// end inline asm
	add.s32 	%r299, %r268, 2;
	setp.gt.s32 	%p29, %r299, %r292;
	max.s32 	%r300, %r275, %r274;
	selp.b32 	%r280, %r275, %r300, %p29;
	mov.b32 	%r281, 4;
	// begin inline asm
	shfl.sync.down.b32 %r279, %r280, %r281, %r292, %r293;
	// end inline asm
	add.s32 	%r301, %r268, 4;
	setp.gt.s32 	%p30, %r301, %r292;
	max.s32 	%r302, %r280, %r279;
	selp.b32 	%r285, %r280, %r302, %p30;
	mov.b32 	%r286, 8;
	// begin inline asm
	shfl.sync.down.b32 %r284, %r285, %r286, %r292, %r293;
	// end inline asm
	add.s32 	%r303, %r268, 8;
	setp.gt.s32 	%p31, %r303, %r292;
	max.s32 	%r304, %r285, %r284;
	selp.b32 	%r290, %r285, %r304, %p31;
	mov.b32 	%r291, 16;
	// begin inline asm
	shfl.sync.down.b32 %r289, %r290, %r291, %r292, %r293;
	// end inline asm
	add.s32 	%r305, %r268, 16;
	setp.gt.s32 	%p32, %r305, %r292;
	max.s32 	%r306, %r290, %r289;
	selp.b32 	%r686, %r290, %r306, %p32;
	setp.ne.s32 	%p33, %r268, 0;
	@%p33 bra 	$L__BB11_54;
	shr.u32 	%r307, %r62, 3;
	and.b32  	%r308, %r307, 124;
	mov.u32 	%r309, _ZZN3cub18CUB_300001_SM_10006detail6reduce28DeviceReduceSingleTileKernelINS2_10policy_hubIiyN4cuda3__47maximumIiEEE10Policy1000EPiSB_iS8_iiNS5_3std3__410__identityEEEvT0_T1_T2_T3_T4_T6_E12temp_storage;
	add.s32 	%r310, %r309, %r308;
	st.shared.u32 	[%r310+8], %r686;
$L__BB11_54:
	bar.sync 	0;
	setp.ne.s32 	%p34, %r62, 0;
	@%p34 bra 	$L__BB11_72;
	setp.gt.s32 	%p35, %r124, 32;
	ld.shared.u32 	%r311, [_ZZN3cub18CUB_300001_SM_10006detail6reduce28DeviceReduceSingleTileKernelINS2_10policy_hubIiyN4cuda3__47maximumIiEEE10Policy1000EPiSB_iS8_iiNS5_3std3__410__identityEEEvT0_T1_T2_T3_T4_T6_E12temp_storage+12];
	max.s32 	%r312, %r686, %r311;
	selp.b32 	%r313, %r312, %r686, %p35;
	setp.gt.s32 	%p36, %r124, 64;
	ld.shared.u32 	%r314, [_ZZN3cub18CUB_300001_SM_10006detail6reduce28DeviceReduceSingleTileKernelINS2_10policy_hubIiyN4cuda3__47maximumIiEEE10Policy1000EPiSB_iS8_iiNS5_3std3__410__identityEEEvT0_T1_T2_T3_T4_T6_E12temp_storage+16];
	max.s32 	%r315, %r313, %r314;
	selp.b32 	%r316, %r315, %r313, %p36;
	setp.gt.s32 	%p37, %r124, 96;
	ld.shared.u32 	%r317, [_ZZN3cub18CUB_300001_SM_10006detail6reduce28DeviceReduceSingleTileKernelINS2_10policy_hubIiyN4cuda3__47maximumIiEEE10Policy1000EPiSB_iS8_iiNS5_3std3__410__identityEEEvT0_T1_T2_T3_T4_T6_E12temp_storage+20];
	max.s32 	%r318, %r316, %r317;
	selp.b32 	%r319, %r318, %r316, %p37;
	setp.gt.s32 	%p38, %r124, 128;
	ld.shared.u32 	%r320, [_ZZN3cub18CUB_300001_SM_10006detail6reduce28DeviceReduceSingleTileKernelINS2_10policy_hubIiyN4cuda3__47maximumIiEEE10Policy1000EPiSB_iS8_iiNS5_3std3__410__identityEEEvT0_T1_T2_T3_T4_T6_E12temp_storage+24];
	max.s32 	%r321, %r319, %r320;
	selp.b32 	%r322, %r321, %r319, %p38;
	setp.gt.s32 	%p39, %r124, 160;
	ld.shared.u32 	%r323, [_ZZN3cub18CUB_300001_SM_10006detail6reduce28DeviceReduceSingleTileKernelINS2_10policy_hubIiyN4cuda3__47maximumIiEEE10Policy1000EPiSB_iS8_iiNS5_3std3__410__identityEEEvT0_T1_T2_T3_T4_T6_E12temp_storage+28];
	max.s32 	%r324, %r322, %r323;
	selp.b32 	%r325, %r324, %r322, %p39;
	setp.gt.s32 	%p40, %r124, 192;
	ld.shared.u32 	%r326, [_ZZN3cub18CUB_300001_SM_10006detail6reduce28DeviceReduceSingleTileKernelINS2_10policy_hubIiyN4cuda3__47maximumIiEEE10Policy1000EPiSB_iS8_iiNS5_3std3__410__identityEEEvT0_T1_T2_T3_T4_T6_E12temp_storage+32];
	max.s32 	%r327, %r325, %r326;
	selp.b32 	%r328, %r327, %r325, %p40;
	setp.gt.s32 	%p41, %r124, 224;
	ld.shared.u32 	%r329, [_ZZN3cub18CUB_300001_SM_10006detail6reduce28DeviceReduceSingleTileKernelINS2_10policy_hubIiyN4cuda3__47maximumIiEEE10Policy1000EPiSB_iS8_iiNS5_3std3__410__identityEEEvT0_T1_T2_T3_T4_T6_E12temp_storage+36];
	max.s32 	%r330, %r328, %r329;
	selp.b32 	%r686, %r330, %r328, %p41;
	bra.uni 	$L__BB11_72;
$L__BB11_56:
	mov.u32 	%r88, %tid.x;
	mul.wide.u32 	%rd35, %r88, 4;
	add.s64 	%rd19, %rd16, %rd35;
	// begin inline asm
	ld.global.nc.u32 %r126, [%rd19];
	// end inline asm
	add.s64 	%rd20, %rd19, 1024;
	// begin inline asm
	ld.global.nc.u32 %r127, [%rd20];
	// end inline asm
	add.s64 	%rd21, %rd19, 2048;
	// begin inline asm
	ld.global.nc.u32 %r128, [%rd21];
	// end inline asm
	add.s64 	%rd22, %rd19, 3072;
	// begin inline asm
	ld.global.nc.u32 %r129, [%rd22];
	// end inline asm
	add.s64 	%rd23, %rd19, 4096;
	// begin inline asm
	ld.global.nc.u32 %r130, [%rd23];
	// end inline asm
	add.s64 	%rd24, %rd19, 5120;
	// begin inline asm
	ld.global.nc.u32 %r131, [%rd24];
	// end inline asm
	add.s64 	%rd25, %rd19, 6144;
	// begin inline asm
	ld.global.nc.u32 %r132, [%rd25];
	// end inline asm
	add.s64 	%rd26, %rd19, 7168;
	// begin inline asm
	ld.global.nc.u32 %r133, [%rd26];
	// end inline asm
	add.s64 	%rd27, %rd19, 8192;
	// begin inline asm
	ld.global.nc.u32 %r134, [%rd27];
	// end inline asm
	add.s64 	%rd28, %rd19, 9216;
	// begin inline asm
	ld.global.nc.u32 %r135, [%rd28];
	// end inline asm
	add.s64 	%rd29, %rd19, 10240;
	// begin inline asm
	ld.global.nc.u32 %r136, [%rd29];
	// end inline asm
	add.s64 	%rd30, %rd19, 11264;
	// begin inline asm
	ld.global.nc.u32 %r137, [%rd30];
	// end inline asm
	add.s64 	%rd31, %rd19, 12288;
	// begin inline asm
	ld.global.nc.u32 %r138, [%rd31];
	// end inline asm
	add.s64 	%rd32, %rd19, 13312;
	// begin inline asm
	ld.global.nc.u32 %r139, [%rd32];
	// end inline asm
	add.s64 	%rd33, %rd19, 14336;
	// begin inline asm
	ld.global.nc.u32 %r140, [%rd33];
	// end inline asm
	add.s64 	%rd34, %rd19, 15360;
	// begin inline asm
	ld.global.nc.u32 %r141, [%rd34];
	// end inline asm
	max.s32 	%r143, %r126, %r127;
	max.s32 	%r144, %r143, %r128;
	max.s32 	%r145, %r129, %r130;
	max.s32 	%r146, %r145, %r131;
	max.s32 	%r147, %r132, %r133;
	max.s32 	%r148, %r147, %r134;
	max.s32 	%r149, %r135, %r136;
	max.s32 	%r150, %r149, %r137;
	max.s32 	%r151, %r138, %r139;
	max.s32 	%r152, %r151, %r140;
	max.s32 	%r153, %r144, %r146;
	max.s32 	%r154, %r153, %r148;
	max.s32 	%r155, %r150, %r152;
	max.s32 	%r156, %r155, %r141;
	max.s32 	%r685, %r154, %r156;
	setp.lt.u32 	%p4, %r124, 8192;
	mov.b32 	%r674, 4096;
	@%p4 bra 	$L__BB11_60;
	add.s32 	%r90, %r124, -4096;
	mov.b32 	%r674, 4096;
$L__BB11_58:
	mul.wide.s32 	%rd52, %r674, 4;
	add.s64 	%rd36, %rd19, %rd52;
	// begin inline asm
	ld.global.nc.u32 %r158, [%rd36];
	// end inline asm
	add.s64 	%rd37, %rd36, 1024;
	// begin inline asm
	ld.global.nc.u32 %r159, [%rd37];
	// end inline asm
	add.s64 	%rd38, %rd36, 2048;
	// begin inline asm
	ld.global.nc.u32 %r160, [%rd38];
	// end inline asm
	add.s64 	%rd39, %rd36, 3072;
	// begin inline asm
	ld.global.nc.u32 %r161, [%rd39];
	// end inline asm
	add.s64 	%rd40, %rd36, 4096;
	// begin inline asm
	ld.global.nc.u32 %r162, [%rd40];
	// end inline asm
	add.s64 	%rd41, %rd36, 5120;
	// begin inline asm
	ld.global.nc.u32 %r163, [%rd41];
	// end inline asm
	add.s64 	%rd42, %rd36, 6144;
	// begin inline asm
	ld.global.nc.u32 %r164, [%rd42];
	// end inline asm
	add.s64 	%rd43, %rd36, 7168;
	// begin inline asm
	ld.global.nc.u32 %r165, [%rd43];
	// end inline asm
	add.s64 	%rd44, %rd36, 8192;
	// begin inline asm
	ld.global.nc.u32 %r166, [%rd44];
	// end inline asm
	add.s64 	%rd45, %rd36, 9216;
	// begin inline asm
	ld.global.nc.u32 %r167, [%rd45];
	// end inline asm
	add.s64 	%rd46, %rd36, 10240;
	// begin inline asm
	ld.global.nc.u32 %r168, [%rd46];
	// end inline asm
	add.s64 	%rd47, %rd36, 11264;
	// begin inline asm
	ld.global.nc.u32 %r169, [%rd47];
	// end inline asm
	add.s64 	%rd48, %rd36, 12288;
	// begin inline asm
	ld.global.nc.u32 %r170, [%rd48];
	// end inline asm
	add.s64 	%rd49, %rd36, 13312;
	// begin inline asm
	ld.global.nc.u32 %r171, [%rd49];
	// end inline asm
	add.s64 	%rd50, %rd36, 14336;
	// begin inline asm
	ld.global.nc.u32 %r172, [%rd50];
	// end inline asm
	add.s64 	%rd51, %rd36, 15360;
	// begin inline asm
	ld.global.nc.u32 %r173, [%rd51];
	// end inline asm
	max.s32 	%r174, %r685, %r158;
	max.s32 	%r175, %r174, %r159;
	max.s32 	%r176, %r160, %r161;
	max.s32 	%r177, %r176, %r162;
	max.s32 	%r178, %r163, %r164;
	max.s32 	%r179, %r178, %r165;
	max.s32 	%r180, %r166, %r167;
	max.s32 	%r181, %r180, %r168;
	max.s32 	%r182, %r169, %r170;
	max.s32 	%r183, %r182, %r171;
	max.s32 	%r184, %r172, %r173;
	max.s32 	%r185, %r175, %r177;
	max.s32 	%r186, %r185, %r179;
	max.s32 	%r187, %r181, %r183;
	max.s32 	%r188, %r187, %r184;
	max.s32 	%r685, %r186, %r188;
	sub.s32 	%r189, %r124, %r674;
	setp.lt.s32 	%p5, %r189, 4096;
	@%p5 bra 	$L__BB11_68;
	add.s32 	%r674, %r674, 4096;
	setp.le.s32 	%p6, %r674, %r90;
	@%p6 bra 	$L__BB11_58;
$L__BB11_60:
	setp.le.s32 	%p7, %r124, %r674;
	@%p7 bra 	$L__BB11_68;
	sub.s32 	%r97, %r124, %r674;
	setp.ge.s32 	%p8, %r88, %r97;
	@%p8 bra 	$L__BB11_68;
	not.b32 	%r191, %r88;
	add.s32 	%r192, %r124, %r191;
	sub.s32 	%r98, %r192, %r674;
	and.b32  	%r193, %r98, 768;
	setp.eq.s32 	%p9, %r193, 768;
	mov.u32 	%r679, %r88;
	@%p9 bra 	$L__BB11_65;
	add.s32 	%r676, %r88, %r674;
	shr.u32 	%r194, %r98, 8;
	add.s32 	%r195, %r194, 1;
	and.b32  	%r196, %r195, 3;
	neg.s32 	%r675, %r196;
	mov.u32 	%r679, %r88;
$L__BB11_64:
	.pragma "nounroll";
	mul.wide.u32 	%rd54, %r676, 4;
	add.s64 	%rd53, %rd16, %rd54;
	// begin inline asm
	ld.global.nc.u32 %r197, [%rd53];
	// end inline asm
	max.s32 	%r685, %r685, %r197;
	add.s32 	%r679, %r679, 256;
	add.s32 	%r676, %r676, 256;
	add.s32 	%r675, %r675, 1;
	setp.ne.s32 	%p10, %r675, 0;
	@%p10 bra 	$L__BB11_64;
$L__BB11_65:
	setp.lt.u32 	%p11, %r98, 768;
	@%p11 bra 	$L__BB11_68;
	cvt.u64.u32 	%rd55, %r679;
	cvt.u64.u32 	%rd56, %r674;
	add.s64 	%rd57, %rd55, %rd56;
	shl.b64 	%rd58, %rd57, 2;
	add.s64 	%rd59, %rd58, %rd16;
	add.s64 	%rd124, %rd59, 2048;
	add.s32 	%r682, %r679, %r674;
$L__BB11_67:
	mul.wide.u32 	%rd64, %r682, 4;
	add.s64 	%rd60, %rd16, %rd64;
	// begin inline asm
	ld.global.nc.u32 %r198, [%rd60];
	// end inline asm
	max.s32 	%r202, %r685, %r198;
	add.s64 	%rd61, %rd124, -1024;
	// begin inline asm
	ld.global.nc.u32 %r199, [%rd61];
	// end inline asm
	max.s32 	%r203, %r202, %r199;
	// begin inline asm
	ld.global.nc.u32 %r200, [%rd124];
	// end inline asm
	max.s32 	%r204, %r203, %r200;
	add.s64 	%rd63, %rd124, 1024;
	// begin inline asm
	ld.global.nc.u32 %r201, [%rd63];
	// end inline asm
	max.s32 	%r685, %r204, %r201;
	add.s32 	%r679, %r679, 1024;
	add.s64 	%rd124, %rd124, 4096;
	add.s32 	%r682, %r682, 1024;
	setp.lt.s32 	%p12, %r679, %r97;
	@%p12 bra 	$L__BB11_67;
$L__BB11_68:
	// begin inline asm
	mov.u32 %r205, %laneid;
	// end inline asm
	mov.b32 	%r208, 1;
	mov.b32 	%r229, 31;
	mov.b32 	%r230, -1;
	// begin inline asm
	shfl.sync.down.b32 %r206, %r685, %r208, %r229, %r230;
	// end inline asm
	setp.gt.s32 	%p13, %r205, 30;
	max.s32 	%r231, %r685, %r206;
	selp.b32 	%r212, %r685, %r231, %p13;
	mov.b32 	%r213, 2;
	// begin inline asm
	shfl.sync.down.b32 %r211, %r212, %r213, %r229, %r230;
	// end inline asm
	setp.gt.s32 	%p14, %r205, 29;
	max.s32 	%r232, %r212, %r211;
	selp.b32 	%r217, %r212, %r232, %p14;
	mov.b32 	%r218, 4;
	// begin inline asm
	shfl.sync.down.b32 %r216, %r217, %r218, %r229, %r230;
	// end inline asm
	setp.gt.s32 	%p15, %r205, 27;
	max.s32 	%r233, %r217, %r216;
	selp.b32 	%r222, %r217, %r233, %p15;
	mov.b32 	%r223, 8;
	// begin inline asm
	shfl.sync.down.b32 %r221, %r222, %r223, %r229, %r230;
	// end inline asm
	setp.gt.s32 	%p16, %r205, 23;
	max.s32 	%r234, %r222, %r221;
	selp.b32 	%r227, %r222, %r234, %p16;
	mov.b32 	%r228, 16;
	// begin inline asm
	shfl.sync.down.b32 %r226, %r227, %r228, %r229, %r230;
	// end inline asm
	setp.gt.s32 	%p17, %r205, 15;
	max.s32 	%r120, %r227, %r226;
	selp.b32 	%r686, %r227, %r120, %p17;
	setp.ne.s32 	%p18, %r205, 0;
	@%p18 bra 	$L__BB11_70;
	shr.u32 	%r235, %r88, 3;
	and.b32  	%r236, %r235, 124;
	mov.u32 	%r237, _ZZN3cub18CUB_300001_SM_10006detail6reduce28DeviceReduceSingleTileKernelINS2_10policy_hubIiyN4cuda3__47maximumIiEEE10Policy1000EPiSB_iS8_iiNS5_3std3__410__identityEEEvT0_T1_T2_T3_T4_T6_E12temp_storage;
	add.s32 	%r238, %r237, %r236;
	st.shared.u32 	[%r238+8], %r120;
$L__BB11_70:
	bar.sync 	0;
	setp.ne.s32 	%p19, %r88, 0;
	@%p19 bra 	$L__BB11_72;
	ld.shared.u32 	%r239, [_ZZN3cub18CUB_300001_SM_10006detail6reduce28DeviceReduceSingleTileKernelINS2_10policy_hubIiyN4cuda3__47maximumIiEEE10Policy1000EPiSB_iS8_iiNS5_3std3__410__identityEEEvT0_T1_T2_T3_T4_T6_E12temp_storage+12];
	max.s32 	%r240, %r686, %r239;
	ld.shared.u32 	%r241, [_ZZN3cub18CUB_300001_SM_10006detail6reduce28DeviceReduceSingleTileKernelINS2_10policy_hubIiyN4cuda3__47maximumIiEEE10Policy1000EPiSB_iS8_iiNS5_3std3__410__identityEEEvT0_T1_T2_T3_T4_T6_E12temp_storage+16];
	max.s32 	%r242, %r240, %r241;
	ld.shared.u32 	%r243, [_ZZN3cub18CUB_300001_SM_10006detail6reduce28DeviceReduceSingleTileKernelINS2_10policy_hubIiyN4cuda3__47maximumIiEEE10Policy1000EPiSB_iS8_iiNS5_3std3__410__identityEEEvT0_T1_T2_T3_T4_T6_E12temp_storage+20];
	max.s32 	%r244, %r242, %r243;
	ld.shared.u32 	%r245, [_ZZN3cub18CUB_300001_SM_10006detail6reduce28DeviceReduceSingleTileKernelINS2_10policy_hubIiyN4cuda3__47maximumIiEEE10Policy1000EPiSB_iS8_iiNS5_3std3__410__identityEEEvT0_T1_T2_T3_T4_T6_E12temp_storage+24];
	max.s32 	%r246, %r244, %r245;
	ld.shared.u32 	%r247, [_ZZN3cub18CUB_300001_SM_10006detail6reduce28DeviceReduceSingleTileKernelINS2_10policy_hubIiyN4cuda3__47maximumIiEEE10Policy1000EPiSB_iS8_iiNS5_3std3__410__identityEEEvT0_T1_T2_T3_T4_T6_E12temp_storage+28];
	max.s32 	%r248, %r246, %r247;
	ld.shared.u32 	%r249, [_ZZN3cub18CUB_300001_SM_10006detail6reduce28DeviceReduceSingleTileKernelINS2_10policy_hubIiyN4cuda3__47maximumIiEEE10Policy1000EPiSB_iS8_iiNS5_3std3__410__identityEEEvT0_T1_T2_T3_T4_T6_E12temp_storage+32];
	max.s32 	%r250, %r248, %r249;
	ld.shared.u32 	%r251, [_ZZN3cub18CUB_300001_SM_10006detail6reduce28DeviceReduceSingleTileKernelINS2_10policy_hubIiyN4cuda3__47maximumIiEEE10Policy1000EPiSB_iS8_iiNS5_3std3__410__identityEEEvT0_T1_T2_T3_T4_T6_E12temp_storage+36];
	max.s32 	%r686, %r250, %r251;
$L__BB11_72:
	mov.u32 	%r631, %tid.x;
	setp.ne.s32 	%p95, %r631, 0;
	@%p95 bra 	$L__BB11_74;
	max.s32 	%r632, %r125, %r686;
	st.global.u32 	[%rd1], %r632;
$L__BB11_74:
	ret;

}
	// .globl	_ZN3cub18CUB_300001_SM_10006detail4scan20DeviceScanInitKernelINS0_13ScanTileStateIiLb1EEEEEvT_i
.visible .entry _ZN3cub18CUB_300001_SM_10006detail4scan20DeviceScanInitKernelINS0_13ScanTileStateIiLb1EEEEEvT_i(
	.param .align 8 .b8 _ZN3cub18CUB_300001_SM_10006detail4scan20DeviceScanInitKernelINS0_13ScanTileStateIiLb1EEEEEvT_i_param_0[8],
	.param .u32 _ZN3cub18CUB_300001_SM_10006detail4scan20DeviceScanInitKernelINS0_13ScanTileStateIiLb1EEEEEvT_i_param_1
)
{
	.reg .pred 	%p<5>;
	.reg .b32 	%r<10>;
	.reg .b64 	%rd<7>;

	ld.param.u64 	%rd2, [_ZN3cub18CUB_300001_SM_10006detail4scan20DeviceScanInitKernelINS0_13ScanTileStateIiLb1EEEEEvT_i_param_0];
	ld.param.u32 	%r4, [_ZN3cub18CUB_300001_SM_10006detail4scan20DeviceScanInitKernelINS0_13ScanTileStateIiLb1EEEEEvT_i_param_1];
	cvta.to.global.u64 	%rd1, %rd2;
	mov.u32 	%r1, %ctaid.x;
	mov.u32 	%r5, %ntid.x;
	mov.u32 	%r2, %tid.x;
	mad.lo.s32 	%r3, %r1, %r5, %r2;
	setp.ge.s32 	%p1, %r3, %r4;
	@%p1 bra 	$L__BB12_2;
	mul.wide.s32 	%rd3, %r3, 8;
	add.s64 	%rd4, %rd1, %rd3;
	mov.b32 	%r6, 0;
	mov.b32 	%r7, 99;
	st.global.v2.u32 	[%rd4+256], {%r7, %r6};
$L__BB12_2:
	setp.ne.s32 	%p2, %r1, 0;
	setp.gt.u32 	%p3, %r2, 31;
	or.pred  	%p4, %p2, %p3;
	@%p4 bra 	$L__BB12_4;
	mul.wide.u32 	%rd5, %r2, 8;
	add.s64 	%rd6, %rd1, %rd5;
	mov.b32 	%r9, 0;
	st.global.v2.u32 	[%rd6], {%r9, %r9};
$L__BB12_4:
	ret;

}
	// .globl	_ZN3cub18CUB_300001_SM_10006detail4scan16DeviceScanKernelINS2_10policy_hubIiiij9left_compE10Policy1000EN6thrust24THRUST_300001_SM_1000_NS6detail15normal_iteratorINS9_10device_ptrIiEEEESE_NS0_13ScanTileStateIiLb1EEES5_NS0_8NullTypeEjiLb0ESH_EEvT0_T1_T2_iT3_T4_T5_
.visible .entry _ZN3cub18CUB_300001_SM_10006detail4scan16DeviceScanKernelINS2_10policy_hubIiiij9left_compE10Policy1000EN6thrust24THRUST_300001_SM_1000_NS6detail15normal_iteratorINS9_10device_ptrIiEEEESE_NS0_13ScanTileStateIiLb1EEES5_NS0_8NullTypeEjiLb0ESH_EEvT0_T1_T2_iT3_T4_T5_(
	.param .align 8 .b8 _ZN3cub18CUB_300001_SM_10006detail4scan16DeviceScanKernelINS2_10policy_hubIiiij9left_compE10Policy1000EN6thrust24THRUST_300001_SM_1000_NS6detail15normal_iteratorINS9_10device_ptrIiEEEESE_NS0_13ScanTileStateIiLb1EEES5_NS0_8NullTypeEjiLb0ESH_EEvT0_T1_T2_iT3_T4_T5__param_0[8],
	.param .align 8 .b8 _ZN3cub18CUB_300001_SM_10006detail4scan16DeviceScanKernelINS2_10policy_hubIiiij9left_compE10Policy1000EN6thrust24THRUST_300001_SM_1000_NS6detail15normal_iteratorINS9_10device_ptrIiEEEESE_NS0_13ScanTileStateIiLb1EEES5_NS0_8NullTypeEjiLb0ESH_EEvT0_T1_T2_iT3_T4_T5__param_1[8],
	.param .align 8 .b8 _ZN3cub18CUB_300001_SM_10006detail4scan16DeviceScanKernelINS2_10policy_hubIiiij9left_compE10Policy1000EN6thrust24THRUST_300001_SM_1000_NS6detail15normal_iteratorINS9_10device_ptrIiEEEESE_NS0_13ScanTileStateIiLb1EEES5_NS0_8NullTypeEjiLb0ESH_EEvT0_T1_T2_iT3_T4_T5__param_2[8],
	.param .u32 _ZN3cub18CUB_300001_SM_10006detail4scan16DeviceScanKernelINS2_10policy_hubIiiij9left_compE10Policy1000EN6thrust24THRUST_300001_SM_1000_NS6detail15normal_iteratorINS9_10device_ptrIiEEEESE_NS0_13ScanTileStateIiLb1EEES5_NS0_8NullTypeEjiLb0ESH_EEvT0_T1_T2_iT3_T4_T5__param_3,
	.param .align 1 .b8 _ZN3cub18CUB_300001_SM_10006detail4scan16DeviceScanKernelINS2_10policy_hubIiiij9left_compE10Policy1000EN6thrust24THRUST_300001_SM_1000_NS6detail15normal_iteratorINS9_10device_ptrIiEEEESE_NS0_13ScanTileStateIiLb1EEES5_NS0_8NullTypeEjiLb0ESH_EEvT0_T1_T2_iT3_T4_T5__param_4[1],
	.param .align 1 .b8 _ZN3cub18CUB_300001_SM_10006detail4scan16DeviceScanKernelINS2_10policy_hubIiiij9left_compE10Policy1000EN6thrust24THRUST_300001_SM_1000_NS6detail15normal_iteratorINS9_10device_ptrIiEEEESE_NS0_13ScanTileStateIiLb1EEES5_NS0_8NullTypeEjiLb0ESH_EEvT0_T1_T2_iT3_T4_T5__param_5[1],
	.param .u32 _ZN3cub18CUB_300001_SM_10006detail4scan16DeviceScanKernelINS2_10policy_hubIiiij9left_compE10Policy1000EN6thrust24THRUST_300001_SM_1000_NS6detail15normal_iteratorINS9_10device_ptrIiEEEESE_NS0_13ScanTileStateIiLb1EEES5_NS0_8NullTypeEjiLb0ESH_EEvT0_T1_T2_iT3_T4_T5__param_6
)
.maxntid 128
{
	.reg .pred 	%p<710>;
	.reg .b32 	%r<1405>;
	.reg .b64 	%rd<53>;
	// demoted variable
	.shared .align 16 .b8 _ZZN3cub18CUB_300001_SM_10006detail4scan16DeviceScanKernelINS2_10policy_hubIiiij9left_compE10Policy1000EN6thrust24THRUST_300001_SM_1000_NS6detail15normal_iteratorINS9_10device_ptrIiEEEESE_NS0_13ScanTileStateIiLb1EEES5_NS0_8NullTypeEjiLb0ESH_EEvT0_T1_T2_iT3_T4_T5_E12temp_storage[7696];
	ld.param.u64 	%rd1, [_ZN3cub18CUB_300001_SM_10006detail4scan16DeviceScanKernelINS2_10policy_hubIiiij9left_compE10Policy1000EN6thrust24THRUST_300001_SM_1000_NS6detail15normal_iteratorINS9_10device_ptrIiEEEESE_NS0_13ScanTileStateIiLb1EEES5_NS0_8NullTypeEjiLb0ESH_EEvT0_T1_T2_iT3_T4_T5__param_2];
	ld.param.u64 	%rd16, [_ZN3cub18CUB_300001_SM_10006detail4scan16DeviceScanKernelINS2_10policy_hubIiiij9left_compE10Policy1000EN6thrust24THRUST_300001_SM_1000_NS6detail15normal_iteratorINS9_10device_ptrIiEEEESE_NS0_13ScanTileStateIiLb1EEES5_NS0_8NullTypeEjiLb0ESH_EEvT0_T1_T2_iT3_T4_T5__param_1];
	ld.param.u64 	%rd17, [_ZN3cub18CUB_300001_SM_10006detail4scan16DeviceScanKernelINS2_10policy_hubIiiij9left_compE10Policy1000EN6thrust24THRUST_300001_SM_1000_NS6detail15normal_iteratorINS9_10device_ptrIiEEEESE_NS0_13ScanTileStateIiLb1EEES5_NS0_8NullTypeEjiLb0ESH_EEvT0_T1_T2_iT3_T4_T5__param_0];
	ld.param.u32 	%r341, [_ZN3cub18CUB_300001_SM_10006detail4scan16DeviceScanKernelINS2_10policy_hubIiiij9left_compE10Policy1000EN6thrust24THRUST_300001_SM_1000_NS6detail15normal_iteratorINS9_10device_ptrIiEEEESE_NS0_13ScanTileStateIiLb1EEES5_NS0_8NullTypeEjiLb0ESH_EEvT0_T1_T2_iT3_T4_T5__param_3];
	ld.param.u32 	%r342, [_ZN3cub18CUB_300001_SM_10006detail4scan16DeviceScanKernelINS2_10policy_hubIiiij9left_compE10Policy1000EN6thrust24THRUST_300001_SM_1000_NS6detail15normal_iteratorINS9_10device_ptrIiEEEESE_NS0_13ScanTileStateIiLb1EEES5_NS0_8NullTypeEjiLb0ESH_EEvT0_T1_T2_iT3_T4_T5__param_6];
	cvta.to.global.u64 	%rd2, %rd17;
	cvta.to.global.u64 	%rd3, %rd16;
	mov.u32 	%r343, %ctaid.x;
	add.s32 	%r1, %r341, %r343;
	mul.lo.s32 	%r2, %r1, 1920;
	sub.s32 	%r3, %r342, %r2;
	setp.lt.u32 	%p1, %r3, 1921;
	@%p1 bra 	$L__BB13_62;
	cvt.u64.u32 	%rd35, %r2;
	mov.u32 	%r4, %tid.x;
	and.b32  	%r818, %r4, 31;
	and.b32  	%r819, %r4, 992;
	mul.lo.s32 	%r820, %r819, 15;
	or.b32  	%r821, %r820, %r818;
	cvt.u64.u32 	%rd36, %r821;
	add.s64 	%rd4, %rd36, %rd35;
	shl.b64 	%rd37, %rd4, 2;
	add.s64 	%rd38, %rd2, %rd37;
	ld.global.u32 	%r822, [%rd38];
	ld.global.u32 	%r823, [%rd38+128];
	ld.global.u32 	%r824, [%rd38+256];
	ld.global.u32 	%r825, [%rd38+384];
	ld.global.u32 	%r826, [%rd38+512];
	ld.global.u32 	%r827, [%rd38+640];
	ld.global.u32 	%r828, [%rd38+768];
	ld.global.u32 	%r829, [%rd38+896];
	ld.global.u32 	%r830, [%rd38+1024];
	ld.global.u32 	%r831, [%rd38+1152];
	ld.global.u32 	%r832, [%rd38+1280];
	ld.global.u32 	%r833, [%rd38+1408];
	ld.global.u32 	%r834, [%rd38+1536];
	ld.global.u32 	%r835, [%rd38+1664];
	ld.global.u32 	%r836, [%rd38+1792];
	// begin inline asm
	mov.u32 %r817, %laneid;
	// end inline asm
	shr.u32 	%r6, %r4, 5;
	mad.lo.s32 	%r837, %r6, 480, %r817;
	shl.b32 	%r838, %r837, 2;
	mov.u32 	%r839, _ZZN3cub18CUB_300001_SM_10006detail4scan16DeviceScanKernelINS2_10policy_hubIiiij9left_compE10Policy1000EN6thrust24THRUST_300001_SM_1000_NS6detail15normal_iteratorINS9_10device_ptrIiEEEESE_NS0_13ScanTileStateIiLb1EEES5_NS0_8NullTypeEjiLb0ESH_EEvT0_T1_T2_iT3_T4_T5_E12temp_storage;
	add.s32 	%r7, %r839, %r838;
	st.shared.u32 	[%r7], %r822;
	st.shared.u32 	[%r7+128], %r823;
	st.shared.u32 	[%r7+256], %r824;
	st.shared.u32 	[%r7+384], %r825;
	st.shared.u32 	[%r7+512], %r826;
	st.shared.u32 	[%r7+640], %r827;
	st.shared.u32 	[%r7+768], %r828;
	st.shared.u32 	[%r7+896], %r829;
	st.shared.u32 	[%r7+1024], %r830;
	st.shared.u32 	[%r7+1152], %r831;
	st.shared.u32 	[%r7+1280], %r832;
	st.shared.u32 	[%r7+1408], %r833;
	st.shared.u32 	[%r7+1536], %r834;
	st.shared.u32 	[%r7+1664], %r835;
	st.shared.u32 	[%r7+1792], %r836;
	bar.warp.sync 	-1;
	mad.lo.s32 	%r8, %r817, 56, %r7;
	ld.shared.u32 	%r1319, [%r8];
	ld.shared.u32 	%r10, [%r8+4];
	ld.shared.u32 	%r11, [%r8+8];
	ld.shared.u32 	%r12, [%r8+12];
	ld.shared.u32 	%r13, [%r8+16];
	ld.shared.u32 	%r14, [%r8+20];
	ld.shared.u32 	%r15, [%r8+24];
	ld.shared.u32 	%r16, [%r8+28];
	ld.shared.u32 	%r17, [%r8+32];
	ld.shared.u32 	%r18, [%r8+36];
	ld.shared.u32 	%r19, [%r8+40];
	ld.shared.u32 	%r20, [%r8+44];
	ld.shared.u32 	%r21, [%r8+48];
	ld.shared.u32 	%r22, [%r8+52];
	ld.shared.u32 	%r23, [%r8+56];
	bar.sync 	0;
	setp.ne.s32 	%p370, %r1, 0;
	@%p370 bra 	$L__BB13_10;
	setp.ge.s32 	%p574, %r10, %r1319;
	setp.gt.s32 	%p575, %r10, 0;
	setp.gt.s32 	%p576, %r1319, %r10;
	max.s32 	%r1163, %r1319, 0;
	selp.b32 	%r1164, %r1163, 0, %p576;
	selp.b32 	%r1165, %r10, %r1164, %p575;
	selp.b32 	%r1166, %r1165, %r1164, %p574;
	setp.ge.s32 	%p577, %r11, %r1166;
	setp.gt.s32 	%p578, %r11, 0;
	setp.gt.s32 	%p579, %r1166, %r11;
	max.s32 	%r1167, %r1166, 0;
	selp.b32 	%r1168, %r1167, 0, %p579;
	selp.b32 	%r1169, %r11, %r1168, %p578;
	selp.b32 	%r1170, %r1169, %r1168, %p577;
	setp.ge.s32 	%p580, %r12, %r1170;
	setp.gt.s32 	%p581, %r12, 0;
	setp.gt.s32 	%p582, %r1170, %r12;
	max.s32 	%r1171, %r1170, 0;
	selp.b32 	%r1172, %r1171, 0, %p582;
	selp.b32 	%r1173, %r12, %r1172, %p581;
	selp.b32 	%r1174, %r1173, %r1172, %p580;
	setp.ge.s32 	%p583, %r13, %r1174;
	setp.gt.s32 	%p584, %r13, 0;
	setp.gt.s32 	%p585, %r1174, %r13;
	max.s32 	%r1175, %r1174, 0;
	selp.b32 	%r1176, %r1175, 0, %p585;
	selp.b32 	%r1177, %r13, %r1176, %p584;
	selp.b32 	%r1178, %r1177, %r1176, %p583;
	setp.ge.s32 	%p586, %r14, %r1178;
	setp.gt.s32 	%p587, %r14, 0;
	setp.gt.s32 	%p588, %r1178, %r14;
	max.s32 	%r1179, %r1178, 0;
	selp.b32 	%r1180, %r1179, 0, %p588;
	selp.b32 	%r1181, %r14, %r1180, %p587;
	selp.b32 	%r1182, %r1181, %r1180, %p586;
	setp.ge.s32 	%p589, %r15, %r1182;
	setp.gt.s32 	%p590, %r15, 0;
	setp.gt.s32 	%p591, %r1182, %r15;
	max.s32 	%r1183, %r1182, 0;
	selp.b32 	%r1184, %r1183, 0, %p591;
	selp.b32 	%r1185, %r15, %r1184, %p590;
	selp.b32 	%r1186, %r1185, %r1184, %p589;
	setp.ge.s32 	%p592, %r16, %r1186;
	setp.gt.s32 	%p593, %r16, 0;
	setp.gt.s32 	%p594, %r1186, %r16;
	max.s32 	%r1187, %r1186, 0;
	selp.b32 	%r1188, %r1187, 0, %p594;
	selp.b32 	%r1189, %r16, %r1188, %p593;
	selp.b32 	%r1190, %r1189, %r1188, %p592;
	setp.ge.s32 	%p595, %r17, %r1190;
	setp.gt.s32 	%p596, %r17, 0;
	setp.gt.s32 	%p597, %r1190, %r17;
	max.s32 	%r1191, %r1190, 0;
	selp.b32 	%r1192, %r1191, 0, %p597;
	selp.b32 	%r1193, %r17, %r1192, %p596;
	selp.b32 	%r1194, %r1193, %r1192, %p595;
	setp.ge.s32 	%p598, %r18, %r1194;
	setp.gt.s32 	%p599, %r18, 0;
	setp.gt.s32 	%p600, %r1194, %r18;
	max.s32 	%r1195, %r1194, 0;
	selp.b32 	%r1196, %r1195, 0, %p600;
	selp.b32 	%r1197, %r18, %r1196, %p599;
	selp.b32 	%r1198, %r1197, %r1196, %p598;
	setp.ge.s32 	%p601, %r19, %r1198;
	setp.gt.s32 	%p602, %r19, 0;
	setp.gt.s32 	%p603, %r1198, %r19;
	max.s32 	%r1199, %r1198, 0;
	selp.b32 	%r1200, %r1199, 0, %p603;
	selp.b32 	%r1201, %r19, %r1200, %p602;
	selp.b32 	%r1202, %r1201, %r1200, %p601;
	setp.ge.s32 	%p604, %r20, %r1202;
	setp.gt.s32 	%p605, %r20, 0;
	setp.gt.s32 	%p606, %r1202, %r20;
	max.s32 	%r1203, %r1202, 0;
	selp.b32 	%r1204, %r1203, 0, %p606;
	selp.b32 	%r1205, %r20, %r1204, %p605;
	selp.b32 	%r1206, %r1205, %r1204, %p604;
	setp.ge.s32 	%p607, %r21, %r1206;
	setp.gt.s32 	%p608, %r21, 0;
	setp.gt.s32 	%p609, %r1206, %r21;
	max.s32 	%r1207, %r1206, 0;
	selp.b32 	%r1208, %r1207, 0, %p609;
	selp.b32 	%r1209, %r21, %r1208, %p608;
	selp.b32 	%r1210, %r1209, %r1208, %p607;
	setp.ge.s32 	%p610, %r22, %r1210;
	setp.gt.s32 	%p611, %r22, 0;
	setp.gt.s32 	%p612, %r1210, %r22;
	max.s32 	%r1211, %r1210, 0;
	selp.b32 	%r1212, %r1211, 0, %p612;
	selp.b32 	%r1213, %r22, %r1212, %p611;
	selp.b32 	%r1214, %r1213, %r1212, %p610;
	setp.ge.s32 	%p613, %r23, %r1214;
	setp.gt.s32 	%p614, %r23, 0;
	setp.gt.s32 	%p615, %r1214, %r23;
	max.s32 	%r1215, %r1214, 0;
	selp.b32 	%r1216, %r1215, 0, %p615;
	selp.b32 	%r1217, %r23, %r1216, %p614;
	selp.b32 	%r1134, %r1217, %r1216, %p613;
	mov.b32 	%r1160, 1;
	mov.b32 	%r1161, 0;
	mov.b32 	%r1162, -1;
	// begin inline asm
	shfl.sync.up.b32 %r1133, %r1134, %r1160, %r1161, %r1162;
	// end inline asm
	setp.ge.s32 	%p616, %r1134, %r1133;
	setp.gt.s32 	%p617, %r1134, 0;
	and.pred  	%p618, %p617, %p616;
	setp.gt.s32 	%p620, %r1133, %r1134;
	max.s32 	%r1218, %r1133, 0;
	selp.b32 	%r1219, %r1218, 0, %p620;
	setp.lt.s32 	%p621, %r817, 1;
	selp.b32 	%r1220, %r1134, %r1219, %p618;
	selp.b32 	%r1139, %r1134, %r1220, %p621;
	mov.b32 	%r1140, 2;
	// begin inline asm
	shfl.sync.up.b32 %r1138, %r1139, %r1140, %r1161, %r1162;
	// end inline asm
	setp.ge.s32 	%p622, %r1139, %r1138;
	setp.gt.s32 	%p623, %r1139, 0;
	and.pred  	%p624, %p623, %p622;
	setp.gt.s32 	%p626, %r1138, %r1139;
	max.s32 	%r1221, %r1138, 0;
	selp.b32 	%r1222, %r1221, 0, %p626;
	setp.lt.s32 	%p627, %r817, 2;
	selp.b32 	%r1223, %r1139, %r1222, %p624;
	selp.b32 	%r1144, %r1139, %r1223, %p627;
	mov.b32 	%r1145, 4;
	// begin inline asm
	shfl.sync.up.b32 %r1143, %r1144, %r1145, %r1161, %r1162;
	// end inline asm
	setp.ge.s32 	%p628, %r1144, %r1143;
	setp.gt.s32 	%p629, %r1144, 0;
	and.pred  	%p630, %p629, %p628;
	setp.gt.s32 	%p632, %r1143, %r1144;
	max.s32 	%r1224, %r1143, 0;
	selp.b32 	%r1225, %r1224, 0, %p632;
	setp.lt.s32 	%p633, %r817, 4;
	selp.b32 	%r1226, %r1144, %r1225, %p630;
	selp.b32 	%r1149, %r1144, %r1226, %p633;
	mov.b32 	%r1150, 8;
	// begin inline asm
	shfl.sync.up.b32 %r1148, %r1149, %r1150, %r1161, %r1162;
	// end inline asm
	setp.ge.s32 	%p634, %r1149, %r1148;
	setp.gt.s32 	%p635, %r1149, 0;
	and.pred  	%p636, %p635, %p634;
	setp.gt.s32 	%p638, %r1148, %r1149;
	max.s32 	%r1227, %r1148, 0;
	selp.b32 	%r1228, %r1227, 0, %p638;
	setp.lt.s32 	%p639, %r817, 8;
	selp.b32 	%r1229, %r1149, %r1228, %p636;
	selp.b32 	%r1154, %r1149, %r1229, %p639;
	mov.b32 	%r1155, 16;
	// begin inline asm
	shfl.sync.up.b32 %r1153, %r1154, %r1155, %r1161, %r1162;
	// end inline asm
	setp.ge.s32 	%p640, %r1154, %r1153;
	setp.gt.s32 	%p641, %r1154, 0;
	and.pred  	%p642, %p641, %p640;
	setp.gt.s32 	%p644, %r1153, %r1154;
	max.s32 	%r1230, %r1153, 0;
	selp.b32 	%r1231, %r1230, 0, %p644;
	setp.lt.s32 	%p645, %r817, 16;
	selp.b32 	%r1232, %r1154, %r1231, %p642;
	selp.b32 	%r24, %r1154, %r1232, %p645;
	// begin inline asm
	shfl.sync.up.b32 %r1318, %r24, %r1160, %r1161, %r1162;
	// end inline asm
	setp.ne.s32 	%p646, %r817, 31;
	@%p646 bra 	$L__BB13_4;
	shl.b32 	%r1233, %r6, 2;
	add.s32 	%r1235, %r839, %r1233;
	st.shared.u32 	[%r1235+16], %r24;
$L__BB13_4:
	bar.sync 	0;
	ld.shared.v4.u32 	{%r1236, %r1237, %r1238, %r1239}, [_ZZN3cub18CUB_300001_SM_10006detail4scan16DeviceScanKernelINS2_10policy_hubIiiij9left_compE10Policy1000EN6thrust24THRUST_300001_SM_1000_NS6detail15normal_iteratorINS9_10device_ptrIiEEEESE_NS0_13ScanTileStateIiLb1EEES5_NS0_8NullTypeEjiLb0ESH_EEvT0_T1_T2_iT3_T4_T5_E12temp_storage+16];
	setp.ge.s32 	%p647, %r1237, %r1236;
	setp.gt.s32 	%p648, %r1237, 0;
	setp.gt.s32 	%p649, %r1236, %r1237;
	max.s32 	%r1240, %r1236, 0;
	selp.b32 	%r1241, %r1240, 0, %p649;
	selp.b32 	%r1242, %r1237, %r1241, %p648;
	selp.b32 	%r1243, %r1242, %r1241, %p647;
	setp.eq.s32 	%p650, %r6, 2;
	selp.b32 	%r1244, %r1243, %r1236, %p650;
	setp.ge.s32 	%p651, %r1238, %r1243;
	setp.gt.s32 	%p652, %r1238, 0;
	setp.gt.s32 	%p653, %r1243, %r1238;
	max.s32 	%r1245, %r1243, 0;
	selp.b32 	%r1246, %r1245, 0, %p653;
	selp.b32 	%r1247, %r1238, %r1246, %p651;
	selp.b32 	%r1248, %r1247, %r1246, %p652;
	setp.eq.s32 	%p654, %r6, 3;
	selp.b32 	%r26, %r1248, %r1244, %p654;
	setp.ge.s32 	%p655, %r1239, %r1248;
	setp.gt.s32 	%p656, %r1239, 0;
	setp.gt.s32 	%p657, %r1248, %r1239;
	max.s32 	%r1249, %r1248, 0;
	selp.b32 	%r1250, %r1249, 0, %p657;
	selp.b32 	%r1251, %r1239, %r1250, %p655;
	selp.b32 	%r27, %r1251, %r1250, %p656;
	setp.lt.u32 	%p658, %r4, 32;
	@%p658 bra 	$L__BB13_6;
	setp.ge.s32 	%p659, %r1318, %r26;
	setp.gt.s32 	%p660, %r1318, 0;
	setp.gt.s32 	%p661, %r26, %r1318;
	max.s32 	%r1252, %r26, 0;
	selp.b32 	%r1253, %r1252, 0, %p661;
	selp.b32 	%r1254, %r1318, %r1253, %p659;
	selp.b32 	%r1255, %r1254, %r1253, %p660;
	setp.eq.s32 	%p662, %r817, 0;
	selp.b32 	%r1318, %r26, %r1255, %p662;
$L__BB13_6:
	setp.eq.s32 	%p663, %r4, 0;
	@%p663 bra 	$L__BB13_8;
	setp.ge.s32 	%p664, %r1319, %r1318;
	setp.gt.s32 	%p665, %r1319, 0;
	setp.gt.s32 	%p666, %r1318, %r1319;
	max.s32 	%r1256, %r1318, 0;
	selp.b32 	%r1257, %r1256, 0, %p666;
	selp.b32 	%r1258, %r1319, %r1257, %p665;
	selp.b32 	%r1319, %r1258, %r1257, %p664;
$L__BB13_8:
	setp.ne.s32 	%p667, %r4, 0;
	setp.gt.s32 	%p668, %r23, 0;
	setp.gt.s32 	%p669, %r22, 0;
	setp.gt.s32 	%p670, %r21, 0;
	setp.gt.s32 	%p671, %r20, 0;
	setp.gt.s32 	%p672, %r19, 0;
	setp.gt.s32 	%p673, %r18, 0;
	setp.gt.s32 	%p674, %r17, 0;
	setp.gt.s32 	%p675, %r16, 0;
	setp.gt.s32 	%p676, %r15, 0;
	setp.gt.s32 	%p677, %r14, 0;
	setp.gt.s32 	%p678, %r13, 0;
	setp.gt.s32 	%p679, %r12, 0;
	setp.gt.s32 	%p680, %r11, 0;
	setp.gt.s32 	%p681, %r10, 0;
	setp.ge.s32 	%p682, %r10, %r1319;
	setp.gt.s32 	%p683, %r1319, %r10;
	max.s32 	%r1259, %r1319, 0;
	selp.b32 	%r1260, %r1259, 0, %p683;
	selp.b32 	%r1261, %r10, %r1260, %p681;
	selp.b32 	%r1352, %r1261, %r1260, %p682;
	setp.ge.s32 	%p684, %r11, %r1352;
	setp.gt.s32 	%p685, %r1352, %r11;
	max.s32 	%r1262, %r1352, 0;
	selp.b32 	%r1263, %r1262, 0, %p685;
	selp.b32 	%r1264, %r11, %r1263, %p680;
	selp.b32 	%r1351, %r1264, %r1263, %p684;
	setp.ge.s32 	%p686, %r12, %r1351;
	setp.gt.s32 	%p687, %r1351, %r12;
	max.s32 	%r1265, %r1351, 0;
	selp.b32 	%r1266, %r1265, 0, %p687;
	selp.b32 	%r1267, %r12, %r1266, %p679;
	selp.b32 	%r1350, %r1267, %r1266, %p686;
	setp.ge.s32 	%p688, %r13, %r1350;
	setp.gt.s32 	%p689, %r1350, %r13;
	max.s32 	%r1268, %r1350, 0;
	selp.b32 	%r1269, %r1268, 0, %p689;
	selp.b32 	%r1270, %r13, %r1269, %p678;
	selp.b32 	%r1349, %r1270, %r1269, %p688;
	setp.ge.s32 	%p690, %r14, %r1349;
	setp.gt.s32 	%p691, %r1349, %r14;
	max.s32 	%r1271, %r1349, 0;
	selp.b32 	%r1272, %r1271, 0, %p691;
	selp.b32 	%r1273, %r14, %r1272, %p677;
	selp.b32 	%r1348, %r1273, %r1272, %p690;
	setp.ge.s32 	%p692, %r15, %r1348;
	setp.gt.s32 	%p693, %r1348, %r15;
	max.s32 	%r1274, %r1348, 0;
	selp.b32 	%r1275, %r1274, 0, %p693;
	selp.b32 	%r1276, %r15, %r1275, %p676;
	selp.b32 	%r1347, %r1276, %r1275, %p692;
	setp.ge.s32 	%p694, %r16, %r1347;
	setp.gt.s32 	%p695, %r1347, %r16;
	max.s32 	%r1277, %r1347, 0;
	selp.b32 	%r1278, %r1277, 0, %p695;
	selp.b32 	%r1279, %r16, %r1278, %p675;
	selp.b32 	%r1346, %r1279, %r1278, %p694;
	setp.ge.s32 	%p696, %r17, %r1346;
	setp.gt.s32 	%p697, %r1346, %r17;
	max.s32 	%r1280, %r1346, 0;
	selp.b32 	%r1281, %r1280, 0, %p697;
	selp.b32 	%r1282, %r17, %r1281, %p674;
	selp.b32 	%r1345, %r1282, %r1281, %p696;
	setp.ge.s32 	%p698, %r18, %r1345;
	setp.gt.s32 	%p699, %r1345, %r18;
	max.s32 	%r1283, %r1345, 0;
	selp.b32 	%r1284, %r1283, 0, %p699;
	selp.b32 	%r1285, %r18, %r1284, %p673;
	selp.b32 	%r1344, %r1285, %r1284, %p698;
	setp.ge.s32 	%p700, %r19, %r1344;
	setp.gt.s32 	%p701, %r1344, %r19;
	max.s32 	%r1286, %r1344, 0;
	selp.b32 	%r1287, %r1286, 0, %p701;
	selp.b32 	%r1288, %r19, %r1287, %p672;
	selp.b32 	%r1343, %r1288, %r1287, %p700;
	setp.ge.s32 	%p702, %r20, %r1343;
	setp.gt.s32 	%p703, %r1343, %r20;
	max.s32 	%r1289, %r1343, 0;
	selp.b32 	%r1290, %r1289, 0, %p703;
	selp.b32 	%r1291, %r20, %r1290, %p671;
	selp.b32 	%r1342, %r1291, %r1290, %p702;
	setp.ge.s32 	%p704, %r21, %r1342;
	setp.gt.s32 	%p705, %r1342, %r21;
	max.s32 	%r1292, %r1342, 0;
	selp.b32 	%r1293, %r1292, 0, %p705;
	selp.b32 	%r1294, %r21, %r1293, %p670;
	selp.b32 	%r1341, %r1294, %r1293, %p704;
	setp.ge.s32 	%p706, %r22, %r1341;
	setp.gt.s32 	%p707, %r1341, %r22;
	max.s32 	%r1295, %r1341, 0;
	selp.b32 	%r1296, %r1295, 0, %p707;
	selp.b32 	%r1297, %r22, %r1296, %p669;
	selp.b32 	%r1340, %r1297, %r1296, %p706;
	setp.ge.s32 	%p708, %r23, %r1340;
	setp.gt.s32 	%p709, %r1340, %r23;
	max.s32 	%r1298, %r1340, 0;
	selp.b32 	%r1299, %r1298, 0, %p709;
	selp.b32 	%r1300, %r23, %r1299, %p668;
	selp.b32 	%r1339, %r1300, %r1299, %p708;
	@%p667 bra 	$L__BB13_61;
	add.s64 	%rd50, %rd1, 256;
	mov.b32 	%r1301, 101;
	// begin inline asm
	st.relaxed.gpu.v2.u32 [%rd50], {%r1301, %r27};
	// end inline asm
	bra.uni 	$L__BB13_61;
$L__BB13_10:
	setp.ge.s32 	%p371, %r10, %r1319;
	setp.gt.s32 	%p372, %r10, 0;
	setp.gt.s32 	%p373, %r1319, %r10;
	max.s32 	%r870, %r1319, 0;
	selp.b32 	%r871, %r870, 0, %p373;
	selp.b32 	%r872, %r10, %r871, %p372;
	selp.b32 	%r873, %r872, %r871, %p371;
	setp.ge.s32 	%p374, %r11, %r873;
	setp.gt.s32 	%p375, %r11, 0;
	setp.gt.s32 	%p376, %r873, %r11;
	max.s32 	%r874, %r873, 0;
	selp.b32 	%r875, %r874, 0, %p376;
	selp.b32 	%r876, %r11, %r875, %p375;
	selp.b32 	%r877, %r876, %r875, %p374;
	setp.ge.s32 	%p377, %r12, %r877;
	setp.gt.s32 	%p378, %r12, 0;
	setp.gt.s32 	%p379, %r877, %r12;
	max.s32 	%r878, %r877, 0;
	selp.b32 	%r879, %r878, 0, %p379;
	selp.b32 	%r880, %r12, %r879, %p378;
	selp.b32 	%r881, %r880, %r879, %p377;
	setp.ge.s32 	%p380, %r13, %r881;
	setp.gt.s32 	%p381, %r13, 0;
	setp.gt.s32 	%p382, %r881, %r13;
	max.s32 	%r882, %r881, 0;
	selp.b32 	%r883, %r882, 0, %p382;
	selp.b32 	%r884, %r13, %r883, %p381;
	selp.b32 	%r885, %r884, %r883, %p380;
	setp.ge.s32 	%p383, %r14, %r885;
	setp.gt.s32 	%p384, %r14, 0;
	setp.gt.s32 	%p385, %r885, %r14;
	max.s32 	%r886, %r885, 0;
	selp.b32 	%r887, %r886, 0, %p385;
	selp.b32 	%r888, %r14, %r887, %p384;
	selp.b32 	%r889, %r888, %r887, %p383;
	setp.ge.s32 	%p386, %r15, %r889;
	setp.gt.s32 	%p387, %r15, 0;
	setp.gt.s32 	%p388, %r889, %r15;
	max.s32 	%r890, %r889, 0;
	selp.b32 	%r891, %r890, 0, %p388;
	selp.b32 	%r892, %r15, %r891, %p387;
	selp.b32 	%r893, %r892, %r891, %p386;
	setp.ge.s32 	%p389, %r16, %r893;
	setp.gt.s32 	%p390, %r16, 0;
	setp.gt.s32 	%p391, %r893, %r16;
	max.s32 	%r894, %r893, 0;
	selp.b32 	%r895, %r894, 0, %p391;
	selp.b32 	%r896, %r16, %r895, %p390;
	selp.b32 	%r897, %r896, %r895, %p389;
	setp.ge.s32 	%p392, %r17, %r897;
	setp.gt.s32 	%p393, %r17, 0;
	setp.gt.s32 	%p394, %r897, %r17;
	max.s32 	%r898, %r897, 0;
	selp.b32 	%r899, %r898, 0, %p394;
	selp.b32 	%r900, %r17, %r899, %p393;
	selp.b32 	%r901, %r900, %r899, %p392;
	setp.ge.s32 	%p395, %r18, %r901;
	setp.gt.s32 	%p396, %r18, 0;
	setp.gt.s32 	%p397, %r901, %r18;
	max.s32 	%r902, %r901, 0;
	selp.b32 	%r903, %r902, 0, %p397;
	selp.b32 	%r904, %r18, %r903, %p396;
	selp.b32 	%r905, %r904, %r903, %p395;
	setp.ge.s32 	%p398, %r19, %r905;
	setp.gt.s32 	%p399, %r19, 0;
	setp.gt.s32 	%p400, %r905, %r19;
	max.s32 	%r906, %r905, 0;
	selp.b32 	%r907, %r906, 0, %p400;
	selp.b32 	%r908, %r19, %r907, %p399;
	selp.b32 	%r909, %r908, %r907, %p398;
	setp.ge.s32 	%p401, %r20, %r909;
	setp.gt.s32 	%p402, %r20, 0;
	setp.gt.s32 	%p403, %r909, %r20;
	max.s32 	%r910, %r909, 0;
	selp.b32 	%r911, %r910, 0, %p403;
	selp.b32 	%r912, %r20, %r911, %p402;
	selp.b32 	%r913, %r912, %r911, %p401;
	setp.ge.s32 	%p404, %r21, %r913;
	setp.gt.s32 	%p405, %r21, 0;
	setp.gt.s32 	%p406, %r913, %r21;
	max.s32 	%r914, %r913, 0;
	selp.b32 	%r915, %r914, 0, %p406;
	selp.b32 	%r916, %r21, %r915, %p405;
	selp.b32 	%r917, %r916, %r915, %p404;
	setp.ge.s32 	%p407, %r22, %r917;
	setp.gt.s32 	%p408, %r22, 0;
	setp.gt.s32 	%p409, %r917, %r22;
	max.s32 	%r918, %r917, 0;
	selp.b32 	%r919, %r918, 0, %p409;
	selp.b32 	%r920, %r22, %r919, %p408;
	selp.b32 	%r921, %r920, %r919, %p407;
	setp.ge.s32 	%p410, %r23, %r921;
	setp.gt.s32 	%p411, %r23, 0;
	setp.gt.s32 	%p412, %r921, %r23;
	max.s32 	%r922, %r921, 0;
	selp.b32 	%r923, %r922, 0, %p412;
	selp.b32 	%r924, %r23, %r923, %p411;
	selp.b32 	%r841, %r924, %r923, %p410;
	mov.b32 	%r867, 1;
	mov.b32 	%r868, 0;
	mov.b32 	%r869, -1;
	// begin inline asm
	shfl.sync.up.b32 %r840, %r841, %r867, %r868, %r869;
	// end inline asm
	setp.ge.s32 	%p413, %r841, %r840;
	setp.gt.s32 	%p414, %r841, 0;
	and.pred  	%p415, %p414, %p413;
	setp.gt.s32 	%p417, %r840, %r841;
	max.s32 	%r925, %r840, 0;
	selp.b32 	%r926, %r925, 0, %p417;
	setp.lt.s32 	%p418, %r817, 1;
	selp.b32 	%r927, %r841, %r926, %p415;
	selp.b32 	%r846, %r841, %r927, %p418;
	mov.b32 	%r847, 2;
	// begin inline asm
	shfl.sync.up.b32 %r845, %r846, %r847, %r868, %r869;
	// end inline asm
	setp.ge.s32 	%p419, %r846, %r845;
	setp.gt.s32 	%p420, %r846, 0;
	and.pred  	%p421, %p420, %p419;
	setp.gt.s32 	%p423, %r845, %r846;
	max.s32 	%r928, %r845, 0;
	selp.b32 	%r929, %r928, 0, %p423;
	setp.lt.s32 	%p424, %r817, 2;
	selp.b32 	%r930, %r846, %r929, %p421;
	selp.b32 	%r851, %r846, %r930, %p424;
	mov.b32 	%r852, 4;
	// begin inline asm
	shfl.sync.up.b32 %r850, %r851, %r852, %r868, %r869;
	// end inline asm
	setp.ge.s32 	%p425, %r851, %r850;
	setp.gt.s32 	%p426, %r851, 0;
	and.pred  	%p427, %p426, %p425;
	setp.gt.s32 	%p429, %r850, %r851;
	max.s32 	%r931, %r850, 0;
	selp.b32 	%r932, %r931, 0, %p429;
	setp.lt.s32 	%p430, %r817, 4;
	selp.b32 	%r933, %r851, %r932, %p427;
	selp.b32 	%r856, %r851, %r933, %p430;
	mov.b32 	%r857, 8;
	// begin inline asm
	shfl.sync.up.b32 %r855, %r856, %r857, %r868, %r869;
	// end inline asm
	setp.ge.s32 	%p431, %r856, %r855;
	setp.gt.s32 	%p432, %r856, 0;
	and.pred  	%p433, %p432, %p431;
	setp.gt.s32 	%p435, %r855, %r856;
	max.s32 	%r934, %r855, 0;
	selp.b32 	%r935, %r934, 0, %p435;
	setp.lt.s32 	%p436, %r817, 8;
	selp.b32 	%r936, %r856, %r935, %p433;
	selp.b32 	%r861, %r856, %r936, %p436;
	mov.b32 	%r862, 16;
	// begin inline asm
	shfl.sync.up.b32 %r860, %r861, %r862, %r868, %r869;
	// end inline asm
	setp.ge.s32 	%p437, %r861, %r860;
	setp.gt.s32 	%p438, %r861, 0;
	and.pred  	%p439, %p438, %p437;
	setp.gt.s32 	%p441, %r860, %r861;
	max.s32 	%r937, %r860, 0;
	selp.b32 	%r938, %r937, 0, %p441;
	setp.lt.s32 	%p442, %r817, 16;
	selp.b32 	%r939, %r861, %r938, %p439;
	selp.b32 	%r46, %r861, %r939, %p442;
	// begin inline asm
	shfl.sync.up.b32 %r1337, %r46, %r867, %r868, %r869;
	// end inline asm
	setp.ne.s32 	%p443, %r817, 31;
	@%p443 bra 	$L__BB13_12;
	shl.b32 	%r940, %r6, 2;
	add.s32 	%r942, %r839, %r940;
	st.shared.u32 	[%r942+16], %r46;
$L__BB13_12:
	bar.sync 	0;
	ld.shared.v4.u32 	{%r943, %r944, %r945, %r946}, [_ZZN3cub18CUB_300001_SM_10006detail4scan16DeviceScanKernelINS2_10policy_hubIiiij9left_compE10Policy1000EN6thrust24THRUST_300001_SM_1000_NS6detail15normal_iteratorINS9_10device_ptrIiEEEESE_NS0_13ScanTileStateIiLb1EEES5_NS0_8NullTypeEjiLb0ESH_EEvT0_T1_T2_iT3_T4_T5_E12temp_storage+16];
	setp.ge.s32 	%p444, %r944, %r943;
	setp.gt.s32 	%p445, %r944, 0;
	setp.gt.s32 	%p446, %r943, %r944;
	max.s32 	%r947, %r943, 0;
	selp.b32 	%r948, %r947, 0, %p446;
	selp.b32 	%r949, %r944, %r948, %p445;
	selp.b32 	%r950, %r949, %r948, %p444;
	setp.eq.s32 	%p447, %r6, 2;
	selp.b32 	%r951, %r950, %r943, %p447;
	setp.ge.s32 	%p448, %r945, %r950;
	setp.gt.s32 	%p449, %r945, 0;
	setp.gt.s32 	%p450, %r950, %r945;
	max.s32 	%r952, %r950, 0;
	selp.b32 	%r953, %r952, 0, %p450;
	selp.b32 	%r954, %r945, %r953, %p448;
	selp.b32 	%r955, %r954, %r953, %p449;
	setp.eq.s32 	%p451, %r6, 3;
	selp.b32 	%r48, %r955, %r951, %p451;
	setp.ge.s32 	%p452, %r946, %r955;
	setp.gt.s32 	%p453, %r946, 0;
	setp.gt.s32 	%p454, %r955, %r946;
	max.s32 	%r956, %r955, 0;
	selp.b32 	%r957, %r956, 0, %p454;
	selp.b32 	%r958, %r946, %r957, %p452;
	selp.b32 	%r49, %r958, %r957, %p453;
	setp.lt.u32 	%p455, %r4, 32;
	@%p455 bra 	$L__BB13_14;
	setp.ge.s32 	%p456, %r1337, %r48;
	setp.gt.s32 	%p457, %r1337, 0;
	setp.gt.s32 	%p458, %r48, %r1337;
	max.s32 	%r959, %r48, 0;
	selp.b32 	%r960, %r959, 0, %p458;
	selp.b32 	%r961, %r1337, %r960, %p456;
	selp.b32 	%r962, %r961, %r960, %p457;
	setp.eq.s32 	%p459, %r817, 0;
	selp.b32 	%r1337, %r48, %r962, %p459;
	bra.uni 	$L__BB13_58;
$L__BB13_14:
	setp.ne.s32 	%p460, %r4, 0;
	mul.wide.s32 	%rd39, %r1, 8;
	add.s64 	%rd5, %rd1, %rd39;
	@%p460 bra 	$L__BB13_16;
	st.shared.u32 	[_ZZN3cub18CUB_300001_SM_10006detail4scan16DeviceScanKernelINS2_10policy_hubIiiij9left_compE10Policy1000EN6thrust24THRUST_300001_SM_1000_NS6detail15normal_iteratorINS9_10device_ptrIiEEEESE_NS0_13ScanTileStateIiLb1EEES5_NS0_8NullTypeEjiLb0ESH_EEvT0_T1_T2_iT3_T4_T5_E12temp_storage+12], %r49;
	add.s64 	%rd40, %rd5, 256;
	mov.b32 	%r963, 100;
	// begin inline asm
	st.relaxed.gpu.v2.u32 [%rd40], {%r963, %r49};
	// end inline asm
$L__BB13_16:
	not.b32 	%r965, %r4;
	add.s32 	%r1329, %r1, %r965;
	mov.u32 	%r52, %nctaid.x;
	setp.gt.u32 	%p461, %r52, 499;
	@%p461 bra 	$L__BB13_18;
	membar.cta;
	bra.uni 	$L__BB13_19;
$L__BB13_18:
	mov.b32 	%r966, 450;
	// begin inline asm
	nanosleep.u32 %r966;
	// end inline asm
$L__BB13_19:
	mul.wide.s32 	%rd42, %r1329, 8;
	add.s64 	%rd43, %rd1, %rd42;
	add.s64 	%rd41, %rd43, 256;
	// begin inline asm
	ld.relaxed.gpu.v2.u32 {%r1330, %r1323}, [%rd41];
	// end inline asm
$L__BB13_20:
	setp.eq.s32 	%p462, %r1330, 99;
	mov.b32 	%r969, -1;
	vote.sync.any.pred 	%p463, %p462, %r969;
	not.pred 	%p464, %p463;
	@%p464 bra 	$L__BB13_25;
	setp.gt.u32 	%p573, %r52, 499;
	@%p573 bra 	$L__BB13_23;
	membar.cta;
	bra.uni 	$L__BB13_24;
$L__BB13_23:
	mov.b32 	%r1130, 350;
	// begin inline asm
	nanosleep.u32 %r1130;
	// end inline asm
$L__BB13_24:
	// begin inline asm
	ld.relaxed.gpu.v2.u32 {%r1330, %r1323}, [%rd41];
	// end inline asm
	bra.uni 	$L__BB13_20;
$L__BB13_25:
	setp.eq.s32 	%p465, %r1330, 101;
	mov.b32 	%r976, -1;
	vote.sync.ballot.b32 	%r977, %p465, %r976;
	// begin inline asm
	mov.u32 %r971, %lanemask_ge;
	// end inline asm
	and.b32  	%r978, %r977, %r971;
	or.b32  	%r979, %r978, -2147483648;
	add.s32 	%r980, %r979, -1;
	not.b32 	%r981, %r979;
	and.b32  	%r982, %r981, %r980;
	popc.b32 	%r62, %r982;
	mov.b32 	%r974, 1;
	// begin inline asm
	shfl.sync.down.b32 %r972, %r1323, %r974, %r62, %r976;
	// end inline asm
	setp.ge.s32 	%p467, %r817, %r62;
	@%p467 bra 	$L__BB13_27;
	setp.ge.s32 	%p468, %r1323, %r972;
	setp.gt.s32 	%p469, %r1323, 0;
	setp.gt.s32 	%p470, %r972, %r1323;
	max.s32 	%r983, %r972, 0;
	selp.b32 	%r984, %r983, 0, %p470;
	selp.b32 	%r985, %r1323, %r984, %p468;
	selp.b32 	%r1323, %r985, %r984, %p469;
$L__BB13_27:
	mov.b32 	%r988, 2;
	mov.b32 	%r990, -1;
	// begin inline asm
	shfl.sync.down.b32 %r986, %r1323, %r988, %r62, %r990;
	// end inline asm
	add.s32 	%r67, %r817, 2;
	setp.gt.s32 	%p471, %r67, %r62;
	@%p471 bra 	$L__BB13_29;
	setp.ge.s32 	%p472, %r1323, %r986;
	setp.gt.s32 	%p473, %r1323, 0;
	setp.gt.s32 	%p474, %r986, %r1323;
	max.s32 	%r991, %r986, 0;
	selp.b32 	%r992, %r991, 0, %p474;
	selp.b32 	%r993, %r1323, %r992, %p472;
	selp.b32 	%r1323, %r993, %r992, %p473;
$L__BB13_29:
	mov.b32 	%r996, 4;
	mov.b32 	%r998, -1;
	// begin inline asm
	shfl.sync.down.b32 %r994, %r1323, %r996, %r62, %r998;
	// end inline asm
	add.s32 	%r71, %r817, 4;
	setp.gt.s32 	%p475, %r71, %r62;
	@%p475 bra 	$L__BB13_31;
	setp.ge.s32 	%p476, %r1323, %r994;
	setp.gt.s32 	%p477, %r1323, 0;
	setp.gt.s32 	%p478, %r994, %r1323;
	max.s32 	%r999, %r994, 0;
	selp.b32 	%r1000, %r999, 0, %p478;
	selp.b32 	%r1001, %r1323, %r1000, %p476;
	selp.b32 	%r1323, %r1001, %r1000, %p477;
$L__BB13_31:
	mov.b32 	%r1004, 8;
	mov.b32 	%r1006, -1;
	// begin inline asm
	shfl.sync.down.b32 %r1002, %r1323, %r1004, %r62, %r1006;
	// end inline asm
	add.s32 	%r75, %r817, 8;
	setp.gt.s32 	%p479, %r75, %r62;
	@%p479 bra 	$L__BB13_33;
	setp.ge.s32 	%p480, %r1323, %r1002;
	setp.gt.s32 	%p481, %r1323, 0;
	setp.gt.s32 	%p482, %r1002, %r1323;
	max.s32 	%r1007, %r1002, 0;
	selp.b32 	%r1008, %r1007, 0, %p482;
	selp.b32 	%r1009, %r1323, %r1008, %p480;
	selp.b32 	%r1323, %r1009, %r1008, %p481;
$L__BB13_33:
	mov.b32 	%r1012, 16;
	mov.b32 	%r1014, -1;
	// begin inline asm
	shfl.sync.down.b32 %r1010, %r1323, %r1012, %r62, %r1014;
	// end inline asm
	add.s32 	%r79, %r817, 16;
	setp.gt.s32 	%p483, %r79, %r62;
	@%p483 bra 	$L__BB13_35;
	setp.ge.s32 	%p484, %r1323, %r1010;
	setp.gt.s32 	%p485, %r1323, 0;
	setp.gt.s32 	%p486, %r1010, %r1323;
	max.s32 	%r1015, %r1010, 0;
	selp.b32 	%r1016, %r1015, 0, %p486;
	selp.b32 	%r1017, %r1323, %r1016, %p484;
	selp.b32 	%r1323, %r1017, %r1016, %p485;
$L__BB13_35:
	add.s64 	%rd7, %rd1, 256;
$L__BB13_36:
	setp.ne.s32 	%p487, %r1330, 101;
	mov.b32 	%r1018, -1;
	vote.sync.all.pred 	%p488, %p487, %r1018;
	not.pred 	%p489, %p488;
	@%p489 bra 	$L__BB13_54;
	mul.wide.s32 	%rd46, %r1329, 8;
	add.s64 	%rd47, %rd7, %rd46;
	add.s64 	%rd45, %rd47, -256;
	// begin inline asm
	ld.relaxed.gpu.v2.u32 {%r1330, %r1333}, [%rd45];
	// end inline asm
$L__BB13_38:
	setp.eq.s32 	%p544, %r1330, 99;
	mov.b32 	%r1076, -1;
	vote.sync.any.pred 	%p545, %p544, %r1076;
	not.pred 	%p546, %p545;
	@%p546 bra 	$L__BB13_43;
	setp.gt.u32 	%p572, %r52, 499;
	@%p572 bra 	$L__BB13_41;
	membar.cta;
	bra.uni 	$L__BB13_42;
$L__BB13_41:
	mov.b32 	%r1127, 350;
	// begin inline asm
	nanosleep.u32 %r1127;
	// end inline asm
$L__BB13_42:
	// begin inline asm
	ld.relaxed.gpu.v2.u32 {%r1330, %r1333}, [%rd45];
	// end inline asm
	bra.uni 	$L__BB13_38;
$L__BB13_43:
	setp.eq.s32 	%p547, %r1330, 101;
	mov.b32 	%r1082, -1;
	vote.sync.ballot.b32 	%r1083, %p547, %r1082;
	and.b32  	%r1084, %r1083, %r971;
	or.b32  	%r1085, %r1084, -2147483648;
	add.s32 	%r1086, %r1085, -1;
	not.b32 	%r1087, %r1085;
	and.b32  	%r1088, %r1087, %r1086;
	popc.b32 	%r93, %r1088;
	mov.b32 	%r1080, 1;
	// begin inline asm
	shfl.sync.down.b32 %r1078, %r1333, %r1080, %r93, %r1082;
	// end inline asm
	setp.ge.s32 	%p549, %r817, %r93;
	@%p549 bra 	$L__BB13_45;
	setp.ge.s32 	%p550, %r1333, %r1078;
	setp.gt.s32 	%p551, %r1333, 0;
	setp.gt.s32 	%p552, %r1078, %r1333;
	max.s32 	%r1089, %r1078, 0;
	selp.b32 	%r1090, %r1089, 0, %p552;
	selp.b32 	%r1091, %r1333, %r1090, %p550;
	selp.b32 	%r1333, %r1091, %r1090, %p551;
$L__BB13_45:
	mov.b32 	%r1094, 2;
	mov.b32 	%r1096, -1;
	// begin inline asm
	shfl.sync.down.b32 %r1092, %r1333, %r1094, %r93, %r1096;
	// end inline asm
	setp.gt.s32 	%p553, %r67, %r93;
	@%p553 bra 	$L__BB13_47;
	setp.ge.s32 	%p554, %r1333, %r1092;
	setp.gt.s32 	%p555, %r1333, 0;
	setp.gt.s32 	%p556, %r1092, %r1333;
	max.s32 	%r1097, %r1092, 0;
	selp.b32 	%r1098, %r1097, 0, %p556;
	selp.b32 	%r1099, %r1333, %r1098, %p554;
	selp.b32 	%r1333, %r1099, %r1098, %p555;
$L__BB13_47:
	mov.b32 	%r1102, 4;
	mov.b32 	%r1104, -1;
	// begin inline asm
	shfl.sync.down.b32 %r1100, %r1333, %r1102, %r93, %r1104;
	// end inline asm
	setp.gt.s32 	%p557, %r71, %r93;
	@%p557 bra 	$L__BB13_49;
	setp.ge.s32 	%p558, %r1333, %r1100;
	setp.gt.s32 	%p559, %r1333, 0;
	setp.gt.s32 	%p560, %r1100, %r1333;
	max.s32 	%r1105, %r1100, 0;
	selp.b32 	%r1106, %r1105, 0, %p560;
	selp.b32 	%r1107, %r1333, %r1106, %p558;
	selp.b32 	%r1333, %r1107, %r1106, %p559;
$L__BB13_49:
	mov.b32 	%r1110, 8;
	mov.b32 	%r1112, -1;
	// begin inline asm
	shfl.sync.down.b32 %r1108, %r1333, %r1110, %r93, %r1112;
	// end inline asm
	setp.gt.s32 	%p561, %r75, %r93;
	@%p561 bra 	$L__BB13_51;
	setp.ge.s32 	%p562, %r1333, %r1108;
	setp.gt.s32 	%p563, %r1333, 0;
	setp.gt.s32 	%p564, %r1108, %r1333;
	max.s32 	%r1113, %r1108, 0;
	selp.b32 	%r1114, %r1113, 0, %p564;
	selp.b32 	%r1115, %r1333, %r1114, %p562;
	selp.b32 	%r1333, %r1115, %r1114, %p563;
$L__BB13_51:
	mov.b32 	%r1118, 16;
	mov.b32 	%r1120, -1;
	// begin inline asm
	shfl.sync.down.b32 %r1116, %r1333, %r1118, %r93, %r1120;
	// end inline asm
	setp.gt.s32 	%p565, %r79, %r93;
	@%p565 bra 	$L__BB13_53;
	setp.ge.s32 	%p566, %r1333, %r1116;
	setp.gt.s32 	%p567, %r1333, 0;
	setp.gt.s32 	%p568, %r1116, %r1333;
	max.s32 	%r1121, %r1116, 0;
	selp.b32 	%r1122, %r1121, 0, %p568;
	selp.b32 	%r1123, %r1333, %r1122, %p566;
	selp.b32 	%r1333, %r1123, %r1122, %p567;
$L__BB13_53:
	setp.ge.s32 	%p569, %r1323, %r1333;
	setp.gt.s32 	%p570, %r1323, 0;
	setp.gt.s32 	%p571, %r1333, %r1323;
	max.s32 	%r1124, %r1333, 0;
	selp.b32 	%r1125, %r1124, 0, %p571;
	selp.b32 	%r1126, %r1323, %r1125, %p569;
	selp.b32 	%r1323, %r1126, %r1125, %p570;
	add.s32 	%r1329, %r1329, -32;
	bra.uni 	$L__BB13_36;
$L__BB13_54:
	setp.ne.s32 	%p490, %r4, 0;
	@%p490 bra 	$L__BB13_56;
	setp.ge.s32 	%p491, %r49, %r1323;
	setp.gt.s32 	%p492, %r49, 0;
	setp.gt.s32 	%p493, %r1323, %r49;
	max.s32 	%r1022, %r1323, 0;
	selp.b32 	%r1023, %r1022, 0, %p493;
	selp.b32 	%r1024, %r49, %r1023, %p491;
	selp.b32 	%r1021, %r1024, %r1023, %p492;
	add.s64 	%rd44, %rd5, 256;
	mov.b32 	%r1020, 101;
	// begin inline asm
	st.relaxed.gpu.v2.u32 [%rd44], {%r1020, %r1021};
	// end inline asm
	st.shared.u32 	[_ZZN3cub18CUB_300001_SM_10006detail4scan16DeviceScanKernelINS2_10policy_hubIiiij9left_compE10Policy1000EN6thrust24THRUST_300001_SM_1000_NS6detail15normal_iteratorINS9_10device_ptrIiEEEESE_NS0_13ScanTileStateIiLb1EEES5_NS0_8NullTypeEjiLb0ESH_EEvT0_T1_T2_iT3_T4_T5_E12temp_storage+4], %r1323;
	st.shared.u32 	[_ZZN3cub18CUB_300001_SM_10006detail4scan16DeviceScanKernelINS2_10policy_hubIiiij9left_compE10Policy1000EN6thrust24THRUST_300001_SM_1000_NS6detail15normal_iteratorINS9_10device_ptrIiEEEESE_NS0_13ScanTileStateIiLb1EEES5_NS0_8NullTypeEjiLb0ESH_EEvT0_T1_T2_iT3_T4_T5_E12temp_storage+8], %r1021;
$L__BB13_56:
	setp.ne.s32 	%p494, %r817, 0;
	@%p494 bra 	$L__BB13_58;
	st.shared.u32 	[_ZZN3cub18CUB_300001_SM_10006detail4scan16DeviceScanKernelINS2_10policy_hubIiiij9left_compE10Policy1000EN6thrust24THRUST_300001_SM_1000_NS6detail15normal_iteratorINS9_10device_ptrIiEEEESE_NS0_13ScanTileStateIiLb1EEES5_NS0_8NullTypeEjiLb0ESH_EEvT0_T1_T2_iT3_T4_T5_E12temp_storage+36], %r1323;
	mov.u32 	%r1337, %r1323;
$L__BB13_58:
	bar.sync 	0;
	setp.eq.s32 	%p495, %r4, 0;
	@%p495 bra 	$L__BB13_60;
	ld.shared.u32 	%r1025, [_ZZN3cub18CUB_300001_SM_10006detail4scan16DeviceScanKernelINS2_10policy_hubIiiij9left_compE10Policy1000EN6thrust24THRUST_300001_SM_1000_NS6detail15normal_iteratorINS9_10device_ptrIiEEEESE_NS0_13ScanTileStateIiLb1EEES5_NS0_8NullTypeEjiLb0ESH_EEvT0_T1_T2_iT3_T4_T5_E12temp_storage+36];
	setp.ge.s32 	%p496, %r1337, %r1025;
	setp.gt.s32 	%p497, %r1337, 0;
	setp.gt.s32 	%p498, %r1025, %r1337;
	max.s32 	%r1026, %r1025, 0;
	selp.b32 	%r1027, %r1026, 0, %p498;
	selp.b32 	%r1028, %r1337, %r1027, %p496;
	selp.b32 	%r1337, %r1028, %r1027, %p497;
$L__BB13_60:
	setp.gt.s32 	%p499, %r23, 0;
	setp.gt.s32 	%p500, %r22, 0;
	setp.gt.s32 	%p501, %r21, 0;
	setp.gt.s32 	%p502, %r20, 0;
	setp.gt.s32 	%p503, %r19, 0;
	setp.gt.s32 	%p504, %r18, 0;
	setp.gt.s32 	%p505, %r17, 0;
	setp.gt.s32 	%p506, %r16, 0;
	setp.gt.s32 	%p507, %r15, 0;
	setp.gt.s32 	%p508, %r14, 0;
	setp.gt.s32 	%p509, %r13, 0;
	setp.gt.s32 	%p510, %r12, 0;
	setp.gt.s32 	%p511, %r11, 0;
	setp.gt.s32 	%p512, %r10, 0;
	setp.ge.s32 	%p513, %r1319, %r1337;
	setp.gt.s32 	%p514, %r1319, 0;
	setp.gt.s32 	%p515, %r1337, %r1319;
	max.s32 	%r1029, %r1337, 0;
	selp.b32 	%r1030, %r1029, 0, %p515;
	selp.b32 	%r1031, %r1319, %r1030, %p514;
	selp.b32 	%r1319, %r1031, %r1030, %p513;
	setp.ge.s32 	%p516, %r10, %r1319;
	setp.gt.s32 	%p517, %r1319, %r10;
	max.s32 	%r1032, %r1319, 0;
	selp.b32 	%r1033, %r1032, 0, %p517;
	selp.b32 	%r1034, %r10, %r1033, %p512;
	selp.b32 	%r1352, %r1034, %r1033, %p516;
	setp.ge.s32 	%p518, %r11, %r1352;
	setp.gt.s32 	%p519, %r1352, %r11;
	max.s32 	%r1035, %r1352, 0;
	selp.b32 	%r1036, %r1035, 0, %p519;
	selp.b32 	%r1037, %r11, %r1036, %p511;
	selp.b32 	%r1351, %r1037, %r1036, %p518;
	setp.ge.s32 	%p520, %r12, %r1351;
	setp.gt.s32 	%p521, %r1351, %r12;
	max.s32 	%r1038, %r1351, 0;
	selp.b32 	%r1039, %r1038, 0, %p521;
	selp.b32 	%r1040, %r12, %r1039, %p510;
	selp.b32 	%r1350, %r1040, %r1039, %p520;
	setp.ge.s32 	%p522, %r13, %r1350;
	setp.gt.s32 	%p523, %r1350, %r13;
	max.s32 	%r1041, %r1350, 0;
	selp.b32 	%r1042, %r1041, 0, %p523;
	selp.b32 	%r1043, %r13, %r1042, %p509;
	selp.b32 	%r1349, %r1043, %r1042, %p522;
	setp.ge.s32 	%p524, %r14, %r1349;
	setp.gt.s32 	%p525, %r1349, %r14;
	max.s32 	%r1044, %r1349, 0;
	selp.b32 	%r1045, %r1044, 0, %p525;
	selp.b32 	%r1046, %r14, %r1045, %p508;
	selp.b32 	%r1348, %r1046, %r1045, %p524;
	setp.ge.s32 	%p526, %r15, %r1348;
	setp.gt.s32 	%p527, %r1348, %r15;
	max.s32 	%r1047, %r1348, 0;
	selp.b32 	%r1048, %r1047, 0, %p527;
	selp.b32 	%r1049, %r15, %r1048, %p507;
	selp.b32 	%r1347, %r1049, %r1048, %p526;
	setp.ge.s32 	%p528, %r16, %r1347;
	setp.gt.s32 	%p529, %r1347, %r16;
	max.s32 	%r1050, %r1347, 0;
	selp.b32 	%r1051, %r1050, 0, %p529;
	selp.b32 	%r1052, %r16, %r1051, %p506;
	selp.b32 	%r1346, %r1052, %r1051, %p528;
	setp.ge.s32 	%p530, %r17, %r1346;
	setp.gt.s32 	%p531, %r1346, %r17;
	max.s32 	%r1053, %r1346, 0;
	selp.b32 	%r1054, %r1053, 0, %p531;
	selp.b32 	%r1055, %r17, %r1054, %p505;
	selp.b32 	%r1345, %r1055, %r1054, %p530;
	setp.ge.s32 	%p532, %r18, %r1345;
	setp.gt.s32 	%p533, %r1345, %r18;
	max.s32 	%r1056, %r1345, 0;
	selp.b32 	%r1057, %r1056, 0, %p533;
	selp.b32 	%r1058, %r18, %r1057, %p504;
	selp.b32 	%r1344, %r1058, %r1057, %p532;
	setp.ge.s32 	%p534, %r19, %r1344;
	setp.gt.s32 	%p535, %r1344, %r19;
	max.s32 	%r1059, %r1344, 0;
	selp.b32 	%r1060, %r1059, 0, %p535;
	selp.b32 	%r1061, %r19, %r1060, %p503;
	selp.b32 	%r1343, %r1061, %r1060, %p534;
	setp.ge.s32 	%p536, %r20, %r1343;
	setp.gt.s32 	%p537, %r1343, %r20;
	max.s32 	%r1062, %r1343, 0;
	selp.b32 	%r1063, %r1062, 0, %p537;
	selp.b32 	%r1064, %r20, %r1063, %p502;
	selp.b32 	%r1342, %r1064, %r1063, %p536;
	setp.ge.s32 	%p538, %r21, %r1342;
	setp.gt.s32 	%p539, %r1342, %r21;
	max.s32 	%r1065, %r1342, 0;
	selp.b32 	%r1066, %r1065, 0, %p539;
	selp.b32 	%r1067, %r21, %r1066, %p501;
	selp.b32 	%r1341, %r1067, %r1066, %p538;
	setp.ge.s32 	%p540, %r22, %r1341;
	setp.gt.s32 	%p541, %r1341, %r22;
	max.s32 	%r1068, %r1341, 0;
	selp.b32 	%r1069, %r1068, 0, %p541;
	selp.b32 	%r1070, %r22, %r1069, %p500;
	selp.b32 	%r1340, %r1070, %r1069, %p540;
	setp.ge.s32 	%p542, %r23, %r1340;
	setp.gt.s32 	%p543, %r1340, %r23;
	max.s32 	%r1071, %r1340, 0;
	selp.b32 	%r1072, %r1071, 0, %p543;
	selp.b32 	%r1073, %r23, %r1072, %p499;
	selp.b32 	%r1339, %r1073, %r1072, %p542;
$L__BB13_61:
	bar.sync 	0;
	st.shared.u32 	[%r8], %r1319;
	st.shared.u32 	[%r8+4], %r1352;
	st.shared.u32 	[%r8+8], %r1351;
	st.shared.u32 	[%r8+12], %r1350;
	st.shared.u32 	[%r8+16], %r1349;
	st.shared.u32 	[%r8+20], %r1348;
	st.shared.u32 	[%r8+24], %r1347;
	st.shared.u32 	[%r8+28], %r1346;
	st.shared.u32 	[%r8+32], %r1345;
	st.shared.u32 	[%r8+36], %r1344;
	st.shared.u32 	[%r8+40], %r1343;
	st.shared.u32 	[%r8+44], %r1342;
	st.shared.u32 	[%r8+48], %r1341;
	st.shared.u32 	[%r8+52], %r1340;
	st.shared.u32 	[%r8+56], %r1339;
	bar.warp.sync 	-1;
	ld.shared.u32 	%r1303, [%r7];
	ld.shared.u32 	%r1304, [%r7+128];
	ld.shared.u32 	%r1305, [%r7+256];
	ld.shared.u32 	%r1306, [%r7+384];
	ld.shared.u32 	%r1307, [%r7+512];
	ld.shared.u32 	%r1308, [%r7+640];
	ld.shared.u32 	%r1309, [%r7+768];
	ld.shared.u32 	%r1310, [%r7+896];
	ld.shared.u32 	%r1311, [%r7+1024];
	ld.shared.u32 	%r1312, [%r7+1152];
	ld.shared.u32 	%r1313, [%r7+1280];
	ld.shared.u32 	%r1314, [%r7+1408];
	ld.shared.u32 	%r1315, [%r7+1536];
	ld.shared.u32 	%r1316, [%r7+1664];
	ld.shared.u32 	%r1317, [%r7+1792];
	add.s64 	%rd52, %rd3, %rd37;
	st.global.u32 	[%rd52], %r1303;
	st.global.u32 	[%rd52+128], %r1304;
	st.global.u32 	[%rd52+256], %r1305;
	st.global.u32 	[%rd52+384], %r1306;
	st.global.u32 	[%rd52+512], %r1307;
	st.global.u32 	[%rd52+640], %r1308;
	st.global.u32 	[%rd52+768], %r1309;
	st.global.u32 	[%rd52+896], %r1310;
	st.global.u32 	[%rd52+1024], %r1311;
	st.global.u32 	[%rd52+1152], %r1312;
	st.global.u32 	[%rd52+1280], %r1313;
	st.global.u32 	[%rd52+1408], %r1314;
	st.global.u32 	[%rd52+1536], %r1315;
	st.global.u32 	[%rd52+1664], %r1316;
	st.global.u32 	[%rd52+1792], %r1317;
	bra.uni 	$L__BB13_184;
$L__BB13_62:
	setp.eq.s32 	%p2, %r3, 0;
	@%p2 bra 	$L__BB13_184;
	cvt.u64.u32 	%rd9, %r2;
	mul.wide.u32 	%rd18, %r2, 4;
	add.s64 	%rd19, %rd2, %rd18;
	mov.u32 	%r144, %tid.x;
	ld.global.u32 	%r1368, [%rd19];
	and.b32  	%r344, %r144, 31;
	and.b32  	%r345, %r144, 992;
	mul.lo.s32 	%r346, %r345, 15;
	or.b32  	%r146, %r346, %r344;
	setp.ge.u32 	%p3, %r146, %r3;
	shl.b32 	%r347, %r146, 2;
	cvt.u64.u32 	%rd20, %r347;
	add.s64 	%rd10, %rd19, %rd20;
	mov.u32 	%r1354, %r1368;
	@%p3 bra 	$L__BB13_65;
	ld.global.u32 	%r1354, [%rd10];
$L__BB13_65:
	add.s32 	%r149, %r146, 32;
	setp.ge.u32 	%p4, %r149, %r3;
	mov.u32 	%r1355, %r1368;
	@%p4 bra 	$L__BB13_67;
	ld.global.u32 	%r1355, [%rd10+128];
$L__BB13_67:
	add.s32 	%r152, %r146, 64;
	setp.ge.u32 	%p5, %r152, %r3;
	mov.u32 	%r1356, %r1368;
	@%p5 bra 	$L__BB13_69;
	ld.global.u32 	%r1356, [%rd10+256];
$L__BB13_69:
	add.s32 	%r155, %r146, 96;
	setp.ge.u32 	%p6, %r155, %r3;
	mov.u32 	%r1357, %r1368;
	@%p6 bra 	$L__BB13_71;
	ld.global.u32 	%r1357, [%rd10+384];
$L__BB13_71:
	add.s32 	%r158, %r146, 128;
	setp.ge.u32 	%p7, %r158, %r3;
	mov.u32 	%r1358, %r1368;
	@%p7 bra 	$L__BB13_73;
	ld.global.u32 	%r1358, [%rd10+512];
$L__BB13_73:
	add.s32 	%r161, %r146, 160;
	setp.ge.u32 	%p8, %r161, %r3;
	mov.u32 	%r1359, %r1368;
	@%p8 bra 	$L__BB13_75;
	ld.global.u32 	%r1359, [%rd10+640];
$L__BB13_75:
	add.s32 	%r164, %r146, 192;
	setp.ge.u32 	%p9, %r164, %r3;
	mov.u32 	%r1360, %r1368;
	@%p9 bra 	$L__BB13_77;
	ld.global.u32 	%r1360, [%rd10+768];
$L__BB13_77:
	add.s32 	%r167, %r146, 224;
	setp.ge.u32 	%p10, %r167, %r3;
	mov.u32 	%r1361, %r1368;
	@%p10 bra 	$L__BB13_79;
	ld.global.u32 	%r1361, [%rd10+896];
$L__BB13_79:
	add.s32 	%r170, %r146, 256;
	setp.ge.u32 	%p11, %r170, %r3;
	mov.u32 	%r1362, %r1368;
	@%p11 bra 	$L__BB13_81;
	ld.global.u32 	%r1362, [%rd10+1024];
$L__BB13_81:
	add.s32 	%r173, %r146, 288;
	setp.ge.u32 	%p12, %r173, %r3;
	mov.u32 	%r1363, %r1368;
	@%p12 bra 	$L__BB13_83;
	ld.global.u32 	%r1363, [%rd10+1152];
$L__BB13_83:
	add.s32 	%r176, %r146, 320;
	setp.ge.u32 	%p13, %r176, %r3;
	mov.u32 	%r1364, %r1368;
	@%p13 bra 	$L__BB13_85;
	ld.global.u32 	%r1364, [%rd10+1280];
$L__BB13_85:
	add.s32 	%r179, %r146, 352;
	setp.ge.u32 	%p14, %r179, %r3;
	mov.u32 	%r1365, %r1368;
	@%p14 bra 	$L__BB13_87;
	ld.global.u32 	%r1365, [%rd10+1408];
$L__BB13_87:
	add.s32 	%r182, %r146, 384;
	setp.ge.u32 	%p15, %r182, %r3;
	mov.u32 	%r1366, %r1368;
	@%p15 bra 	$L__BB13_89;
	ld.global.u32 	%r1366, [%rd10+1536];
$L__BB13_89:
	add.s32 	%r185, %r146, 416;
	setp.ge.u32 	%p16, %r185, %r3;
	mov.u32 	%r1367, %r1368;
	@%p16 bra 	$L__BB13_91;
	ld.global.u32 	%r1367, [%rd10+1664];
$L__BB13_91:
	add.s32 	%r188, %r146, 448;
	setp.ge.u32 	%p17, %r188, %r3;
	@%p17 bra 	$L__BB13_93;
	ld.global.u32 	%r1368, [%rd10+1792];
$L__BB13_93:
	// begin inline asm
	mov.u32 %r348, %laneid;
	// end inline asm
	shr.u32 	%r192, %r144, 5;
	mad.lo.s32 	%r349, %r192, 480, %r348;
	shl.b32 	%r350, %r349, 2;
	mov.u32 	%r351, _ZZN3cub18CUB_300001_SM_10006detail4scan16DeviceScanKernelINS2_10policy_hubIiiij9left_compE10Policy1000EN6thrust24THRUST_300001_SM_1000_NS6detail15normal_iteratorINS9_10device_ptrIiEEEESE_NS0_13ScanTileStateIiLb1EEES5_NS0_8NullTypeEjiLb0ESH_EEvT0_T1_T2_iT3_T4_T5_E12temp_storage;
	add.s32 	%r193, %r351, %r350;
	st.shared.u32 	[%r193], %r1354;
	st.shared.u32 	[%r193+128], %r1355;
	st.shared.u32 	[%r193+256], %r1356;
	st.shared.u32 	[%r193+384], %r1357;
	st.shared.u32 	[%r193+512], %r1358;
	st.shared.u32 	[%r193+640], %r1359;
	st.shared.u32 	[%r193+768], %r1360;
	st.shared.u32 	[%r193+896], %r1361;
	st.shared.u32 	[%r193+1024], %r1362;
	st.shared.u32 	[%r193+1152], %r1363;
	st.shared.u32 	[%r193+1280], %r1364;
	st.shared.u32 	[%r193+1408], %r1365;
	st.shared.u32 	[%r193+1536], %r1366;
	st.shared.u32 	[%r193+1664], %r1367;
	st.shared.u32 	[%r193+1792], %r1368;
	bar.warp.sync 	-1;
	mad.lo.s32 	%r194, %r348, 56, %r193;
	ld.shared.u32 	%r1370, [%r194];
	ld.shared.u32 	%r196, [%r194+4];
	ld.shared.u32 	%r197, [%r194+8];
	ld.shared.u32 	%r198, [%r194+12];
	ld.shared.u32 	%r199, [%r194+16];
	ld.shared.u32 	%r200, [%r194+20];
	ld.shared.u32 	%r201, [%r194+24];
	ld.shared.u32 	%r202, [%r194+28];
	ld.shared.u32 	%r203, [%r194+32];
	ld.shared.u32 	%r204, [%r194+36];
	ld.shared.u32 	%r205, [%r194+40];
	ld.shared.u32 	%r206, [%r194+44];
	ld.shared.u32 	%r207, [%r194+48];
	ld.shared.u32 	%r208, [%r194+52];
	ld.shared.u32 	%r209, [%r194+56];
	bar.sync 	0;
	setp.ne.s32 	%p18, %r1, 0;
	@%p18 bra 	$L__BB13_101;
	setp.ge.s32 	%p222, %r196, %r1370;
	setp.gt.s32 	%p223, %r196, 0;
	setp.gt.s32 	%p224, %r1370, %r196;
	max.s32 	%r681, %r1370, 0;
	selp.b32 	%r682, %r681, 0, %p224;
	selp.b32 	%r683, %r196, %r682, %p223;
	selp.b32 	%r684, %r683, %r682, %p222;
	setp.ge.s32 	%p225, %r197, %r684;
	setp.gt.s32 	%p226, %r197, 0;
	setp.gt.s32 	%p227, %r684, %r197;
	max.s32 	%r685, %r684, 0;
	selp.b32 	%r686, %r685, 0, %p227;
	selp.b32 	%r687, %r197, %r686, %p226;
	selp.b32 	%r688, %r687, %r686, %p225;
	setp.ge.s32 	%p228, %r198, %r688;
	setp.gt.s32 	%p229, %r198, 0;
	setp.gt.s32 	%p230, %r688, %r198;
	max.s32 	%r689, %r688, 0;
	selp.b32 	%r690, %r689, 0, %p230;
	selp.b32 	%r691, %r198, %r690, %p229;
	selp.b32 	%r692, %r691, %r690, %p228;
	setp.ge.s32 	%p231, %r199, %r692;
	setp.gt.s32 	%p232, %r199, 0;
	setp.gt.s32 	%p233, %r692, %r199;
	max.s32 	%r693, %r692, 0;
	selp.b32 	%r694, %r693, 0, %p233;
	selp.b32 	%r695, %r199, %r694, %p232;
	selp.b32 	%r696, %r695, %r694, %p231;
	setp.ge.s32 	%p234, %r200, %r696;
	setp.gt.s32 	%p235, %r200, 0;
	setp.gt.s32 	%p236, %r696, %r200;
	max.s32 	%r697, %r696, 0;
	selp.b32 	%r698, %r697, 0, %p236;
	selp.b32 	%r699, %r200, %r698, %p235;
	selp.b32 	%r700, %r699, %r698, %p234;
	setp.ge.s32 	%p237, %r201, %r700;
	setp.gt.s32 	%p238, %r201, 0;
	setp.gt.s32 	%p239, %r700, %r201;
	max.s32 	%r701, %r700, 0;
	selp.b32 	%r702, %r701, 0, %p239;
	selp.b32 	%r703, %r201, %r702, %p238;
	selp.b32 	%r704, %r703, %r702, %p237;
	setp.ge.s32 	%p240, %r202, %r704;
	setp.gt.s32 	%p241, %r202, 0;
	setp.gt.s32 	%p242, %r704, %r202;
	max.s32 	%r705, %r704, 0;
	selp.b32 	%r706, %r705, 0, %p242;
	selp.b32 	%r707, %r202, %r706, %p241;
	selp.b32 	%r708, %r707, %r706, %p240;
	setp.ge.s32 	%p243, %r203, %r708;
	setp.gt.s32 	%p244, %r203, 0;
	setp.gt.s32 	%p245, %r708, %r203;
	max.s32 	%r709, %r708, 0;
	selp.b32 	%r710, %r709, 0, %p245;
	selp.b32 	%r711, %r203, %r710, %p244;
	selp.b32 	%r712, %r711, %r710, %p243;
	setp.ge.s32 	%p246, %r204, %r712;
	setp.gt.s32 	%p247, %r204, 0;
	setp.gt.s32 	%p248, %r712, %r204;
	max.s32 	%r713, %r712, 0;
	selp.b32 	%r714, %r713, 0, %p248;
	selp.b32 	%r715, %r204, %r714, %p247;
	selp.b32 	%r716, %r715, %r714, %p246;
	setp.ge.s32 	%p249, %r205, %r716;
	setp.gt.s32 	%p250, %r205, 0;
	setp.gt.s32 	%p251, %r716, %r205;
	max.s32 	%r717, %r716, 0;
	selp.b32 	%r718, %r717, 0, %p251;
	selp.b32 	%r719, %r205, %r718, %p250;
	selp.b32 	%r720, %r719, %r718, %p249;
	setp.ge.s32 	%p252, %r206, %r720;
	setp.gt.s32 	%p253, %r206, 0;
	setp.gt.s32 	%p254, %r720, %r206;
	max.s32 	%r721, %r720, 0;
	selp.b32 	%r722, %r721, 0, %p254;
	selp.b32 	%r723, %r206, %r722, %p253;
	selp.b32 	%r724, %r723, %r722, %p252;
	setp.ge.s32 	%p255, %r207, %r724;
	setp.gt.s32 	%p256, %r207, 0;
	setp.gt.s32 	%p257, %r724, %r207;
	max.s32 	%r725, %r724, 0;
	selp.b32 	%r726, %r725, 0, %p257;
	selp.b32 	%r727, %r207, %r726, %p256;
	selp.b32 	%r728, %r727, %r726, %p255;
	setp.ge.s32 	%p258, %r208, %r728;
	setp.gt.s32 	%p259, %r208, 0;
	setp.gt.s32 	%p260, %r728, %r208;
	max.s32 	%r729, %r728, 0;
	selp.b32 	%r730, %r729, 0, %p260;
	selp.b32 	%r731, %r208, %r730, %p259;
	selp.b32 	%r732, %r731, %r730, %p258;
	setp.ge.s32 	%p261, %r209, %r732;
	setp.gt.s32 	%p262, %r209, 0;
	setp.gt.s32 	%p263, %r732, %r209;
	max.s32 	%r733, %r732, 0;
	selp.b32 	%r734, %r733, 0, %p263;
	selp.b32 	%r735, %r209, %r734, %p262;
	selp.b32 	%r652, %r735, %r734, %p261;
	mov.b32 	%r678, 1;
	mov.b32 	%r679, 0;
	mov.b32 	%r680, -1;
	// begin inline asm
	shfl.sync.up.b32 %r651, %r652, %r678, %r679, %r680;
	// end inline asm
	setp.ge.s32 	%p264, %r652, %r651;
	setp.gt.s32 	%p265, %r652, 0;
	and.pred  	%p266, %p265, %p264;
	setp.gt.s32 	%p268, %r651, %r652;
	max.s32 	%r736, %r651, 0;
	selp.b32 	%r737, %r736, 0, %p268;
	setp.lt.s32 	%p269, %r348, 1;
	selp.b32 	%r738, %r652, %r737, %p266;
	selp.b32 	%r657, %r652, %r738, %p269;
	mov.b32 	%r658, 2;
	// begin inline asm
	shfl.sync.up.b32 %r656, %r657, %r658, %r679, %r680;
	// end inline asm
	setp.ge.s32 	%p270, %r657, %r656;
	setp.gt.s32 	%p271, %r657, 0;
	and.pred  	%p272, %p271, %p270;
	setp.gt.s32 	%p274, %r656, %r657;
	max.s32 	%r739, %r656, 0;
	selp.b32 	%r740, %r739, 0, %p274;
	setp.lt.s32 	%p275, %r348, 2;
	selp.b32 	%r741, %r657, %r740, %p272;
	selp.b32 	%r662, %r657, %r741, %p275;
	mov.b32 	%r663, 4;
	// begin inline asm
	shfl.sync.up.b32 %r661, %r662, %r663, %r679, %r680;
	// end inline asm
	setp.ge.s32 	%p276, %r662, %r661;
	setp.gt.s32 	%p277, %r662, 0;
	and.pred  	%p278, %p277, %p276;
	setp.gt.s32 	%p280, %r661, %r662;
	max.s32 	%r742, %r661, 0;
	selp.b32 	%r743, %r742, 0, %p280;
	setp.lt.s32 	%p281, %r348, 4;
	selp.b32 	%r744, %r662, %r743, %p278;
	selp.b32 	%r667, %r662, %r744, %p281;
	mov.b32 	%r668, 8;
	// begin inline asm
	shfl.sync.up.b32 %r666, %r667, %r668, %r679, %r680;
	// end inline asm
	setp.ge.s32 	%p282, %r667, %r666;
	setp.gt.s32 	%p283, %r667, 0;
	and.pred  	%p284, %p283, %p282;
	setp.gt.s32 	%p286, %r666, %r667;
	max.s32 	%r745, %r666, 0;
	selp.b32 	%r746, %r745, 0, %p286;
	setp.lt.s32 	%p287, %r348, 8;
	selp.b32 	%r747, %r667, %r746, %p284;
	selp.b32 	%r672, %r667, %r747, %p287;
	mov.b32 	%r673, 16;
	// begin inline asm
	shfl.sync.up.b32 %r671, %r672, %r673, %r679, %r680;
	// end inline asm
	setp.ge.s32 	%p288, %r672, %r671;
	setp.gt.s32 	%p289, %r672, 0;
	and.pred  	%p290, %p289, %p288;
	setp.gt.s32 	%p292, %r671, %r672;
	max.s32 	%r748, %r671, 0;
	selp.b32 	%r749, %r748, 0, %p292;
	setp.lt.s32 	%p293, %r348, 16;
	selp.b32 	%r750, %r672, %r749, %p290;
	selp.b32 	%r210, %r672, %r750, %p293;
	// begin inline asm
	shfl.sync.up.b32 %r1369, %r210, %r678, %r679, %r680;
	// end inline asm
	setp.ne.s32 	%p294, %r348, 31;
	@%p294 bra 	$L__BB13_96;
	shl.b32 	%r751, %r192, 2;
	add.s32 	%r753, %r351, %r751;
	st.shared.u32 	[%r753+16], %r210;
$L__BB13_96:
	bar.sync 	0;
	setp.lt.u32 	%p295, %r144, 32;
	@%p295 bra 	$L__BB13_98;
	.pragma "used_bytes_mask 4095";
	ld.shared.v4.u32 	{%r754, %r755, %r756, %r757}, [_ZZN3cub18CUB_300001_SM_10006detail4scan16DeviceScanKernelINS2_10policy_hubIiiij9left_compE10Policy1000EN6thrust24THRUST_300001_SM_1000_NS6detail15normal_iteratorINS9_10device_ptrIiEEEESE_NS0_13ScanTileStateIiLb1EEES5_NS0_8NullTypeEjiLb0ESH_EEvT0_T1_T2_iT3_T4_T5_E12temp_storage+16];
	max.s32 	%r758, %r754, 0;
	setp.gt.s32 	%p296, %r754, %r755;
	selp.b32 	%r759, %r758, 0, %p296;
	setp.gt.s32 	%p297, %r755, 0;
	setp.ge.s32 	%p298, %r755, %r754;
	selp.b32 	%r760, %r755, %r759, %p297;
	selp.b32 	%r761, %r760, %r759, %p298;
	setp.eq.s32 	%p299, %r192, 3;
	max.s32 	%r762, %r761, 0;
	setp.gt.s32 	%p300, %r761, %r756;
	selp.b32 	%r763, %r762, 0, %p300;
	setp.gt.s32 	%p301, %r756, 0;
	setp.ge.s32 	%p302, %r756, %r761;
	selp.b32 	%r764, %r756, %r763, %p302;
	selp.b32 	%r765, %r764, %r763, %p301;
	setp.eq.s32 	%p303, %r192, 2;
	selp.b32 	%r766, %r761, %r754, %p303;
	selp.b32 	%r767, %r765, %r766, %p299;
	setp.ge.s32 	%p304, %r1369, %r767;
	setp.gt.s32 	%p305, %r1369, 0;
	setp.gt.s32 	%p306, %r767, %r1369;
	max.s32 	%r768, %r767, 0;
	selp.b32 	%r769, %r768, 0, %p306;
	selp.b32 	%r770, %r1369, %r769, %p304;
	selp.b32 	%r771, %r770, %r769, %p305;
	setp.eq.s32 	%p307, %r348, 0;
	selp.b32 	%r1369, %r767, %r771, %p307;
$L__BB13_98:
	setp.eq.s32 	%p308, %r144, 0;
	@%p308 bra 	$L__BB13_100;
	setp.ge.s32 	%p309, %r1370, %r1369;
	setp.gt.s32 	%p310, %r1370, 0;
	setp.gt.s32 	%p311, %r1369, %r1370;
	max.s32 	%r772, %r1369, 0;
	selp.b32 	%r773, %r772, 0, %p311;
	selp.b32 	%r774, %r1370, %r773, %p310;
	selp.b32 	%r1370, %r774, %r773, %p309;
$L__BB13_100:
	setp.gt.s32 	%p312, %r209, 0;
	setp.gt.s32 	%p313, %r208, 0;
	setp.gt.s32 	%p314, %r207, 0;
	setp.gt.s32 	%p315, %r206, 0;
	setp.gt.s32 	%p316, %r205, 0;
	setp.gt.s32 	%p317, %r204, 0;
	setp.gt.s32 	%p318, %r203, 0;
	setp.gt.s32 	%p319, %r202, 0;
	setp.gt.s32 	%p320, %r201, 0;
	setp.gt.s32 	%p321, %r200, 0;
	setp.gt.s32 	%p322, %r199, 0;
	setp.gt.s32 	%p323, %r198, 0;
	setp.gt.s32 	%p324, %r197, 0;
	setp.gt.s32 	%p325, %r196, 0;
	setp.ge.s32 	%p326, %r196, %r1370;
	setp.gt.s32 	%p327, %r1370, %r196;
	max.s32 	%r775, %r1370, 0;
	selp.b32 	%r776, %r775, 0, %p327;
	selp.b32 	%r777, %r196, %r776, %p325;
	selp.b32 	%r1403, %r777, %r776, %p326;
	setp.ge.s32 	%p328, %r197, %r1403;
	setp.gt.s32 	%p329, %r1403, %r197;
	max.s32 	%r778, %r1403, 0;
	selp.b32 	%r779, %r778, 0, %p329;
	selp.b32 	%r780, %r197, %r779, %p324;
	selp.b32 	%r1402, %r780, %r779, %p328;
	setp.ge.s32 	%p330, %r198, %r1402;
	setp.gt.s32 	%p331, %r1402, %r198;
	max.s32 	%r781, %r1402, 0;
	selp.b32 	%r782, %r781, 0, %p331;
	selp.b32 	%r783, %r198, %r782, %p323;
	selp.b32 	%r1401, %r783, %r782, %p330;
	setp.ge.s32 	%p332, %r199, %r1401;
	setp.gt.s32 	%p333, %r1401, %r199;
	max.s32 	%r784, %r1401, 0;
	selp.b32 	%r785, %r784, 0, %p333;
	selp.b32 	%r786, %r199, %r785, %p322;
	selp.b32 	%r1400, %r786, %r785, %p332;
	setp.ge.s32 	%p334, %r200, %r1400;
	setp.gt.s32 	%p335, %r1400, %r200;
	max.s32 	%r787, %r1400, 0;
	selp.b32 	%r788, %r787, 0, %p335;
	selp.b32 	%r789, %r200, %r788, %p321;
	selp.b32 	%r1399, %r789, %r788, %p334;
	setp.ge.s32 	%p336, %r201, %r1399;
	setp.gt.s32 	%p337, %r1399, %r201;
	max.s32 	%r790, %r1399, 0;
	selp.b32 	%r791, %r790, 0, %p337;
	selp.b32 	%r792, %r201, %r791, %p320;
	selp.b32 	%r1398, %r792, %r791, %p336;
	setp.ge.s32 	%p338, %r202, %r1398;
	setp.gt.s32 	%p339, %r1398, %r202;
	max.s32 	%r793, %r1398, 0;
	selp.b32 	%r794, %r793, 0, %p339;
	selp.b32 	%r795, %r202, %r794, %p319;
	selp.b32 	%r1397, %r795, %r794, %p338;
	setp.ge.s32 	%p340, %r203, %r1397;
	setp.gt.s32 	%p341, %r1397, %r203;
	max.s32 	%r796, %r1397, 0;
	selp.b32 	%r797, %r796, 0, %p341;
	selp.b32 	%r798, %r203, %r797, %p318;
	selp.b32 	%r1396, %r798, %r797, %p340;
	setp.ge.s32 	%p342, %r204, %r1396;
	setp.gt.s32 	%p343, %r1396, %r204;
	max.s32 	%r799, %r1396, 0;
	selp.b32 	%r800, %r799, 0, %p343;
	selp.b32 	%r801, %r204, %r800, %p317;
	selp.b32 	%r1395, %r801, %r800, %p342;
	setp.ge.s32 	%p344, %r205, %r1395;
	setp.gt.s32 	%p345, %r1395, %r205;
	max.s32 	%r802, %r1395, 0;
	selp.b32 	%r803, %r802, 0, %p345;
	selp.b32 	%r804, %r205, %r803, %p316;
	selp.b32 	%r1394, %r804, %r803, %p344;
	setp.ge.s32 	%p346, %r206, %r1394;
	setp.gt.s32 	%p347, %r1394, %r206;
	max.s32 	%r805, %r1394, 0;
	selp.b32 	%r806, %r805, 0, %p347;
	selp.b32 	%r807, %r206, %r806, %p315;
	selp.b32 	%r1393, %r807, %r806, %p346;
	setp.ge.s32 	%p348, %r207, %r1393;
	setp.gt.s32 	%p349, %r1393, %r207;
	max.s32 	%r808, %r1393, 0;
	selp.b32 	%r809, %r808, 0, %p349;
	selp.b32 	%r810, %r207, %r809, %p314;
	selp.b32 	%r1392, %r810, %r809, %p348;
	setp.ge.s32 	%p350, %r208, %r1392;
	setp.gt.s32 	%p351, %r1392, %r208;
	max.s32 	%r811, %r1392, 0;
	selp.b32 	%r812, %r811, 0, %p351;
	selp.b32 	%r813, %r208, %r812, %p313;
	selp.b32 	%r1391, %r813, %r812, %p350;
	setp.ge.s32 	%p352, %r209, %r1391;
	setp.gt.s32 	%p353, %r1391, %r209;
	max.s32 	%r814, %r1391, 0;
	selp.b32 	%r815, %r814, 0, %p353;
	selp.b32 	%r816, %r209, %r815, %p312;
	selp.b32 	%r1390, %r816, %r815, %p352;
	bra.uni 	$L__BB13_152;
$L__BB13_101:
	setp.ge.s32 	%p19, %r196, %r1370;
	setp.gt.s32 	%p20, %r196, 0;
	setp.gt.s32 	%p21, %r1370, %r196;
	max.s32 	%r382, %r1370, 0;
	selp.b32 	%r383, %r382, 0, %p21;
	selp.b32 	%r384, %r196, %r383, %p20;
	selp.b32 	%r385, %r384, %r383, %p19;
	setp.ge.s32 	%p22, %r197, %r385;
	setp.gt.s32 	%p23, %r197, 0;
	setp.gt.s32 	%p24, %r385, %r197;
	max.s32 	%r386, %r385, 0;
	selp.b32 	%r387, %r386, 0, %p24;
	selp.b32 	%r388, %r197, %r387, %p23;
	selp.b32 	%r389, %r388, %r387, %p22;
	setp.ge.s32 	%p25, %r198, %r389;
	setp.gt.s32 	%p26, %r198, 0;
	setp.gt.s32 	%p27, %r389, %r198;
	max.s32 	%r390, %r389, 0;
	selp.b32 	%r391, %r390, 0, %p27;
	selp.b32 	%r392, %r198, %r391, %p26;
	selp.b32 	%r393, %r392, %r391, %p25;
	setp.ge.s32 	%p28, %r199, %r393;
	setp.gt.s32 	%p29, %r199, 0;
	setp.gt.s32 	%p30, %r393, %r199;
	max.s32 	%r394, %r393, 0;
	selp.b32 	%r395, %r394, 0, %p30;
	selp.b32 	%r396, %r199, %r395, %p29;
	selp.b32 	%r397, %r396, %r395, %p28;
	setp.ge.s32 	%p31, %r200, %r397;
	setp.gt.s32 	%p32, %r200, 0;
	setp.gt.s32 	%p33, %r397, %r200;
	max.s32 	%r398, %r397, 0;
	selp.b32 	%r399, %r398, 0, %p33;
	selp.b32 	%r400, %r200, %r399, %p32;
	selp.b32 	%r401, %r400, %r399, %p31;
	setp.ge.s32 	%p34, %r201, %r401;
	setp.gt.s32 	%p35, %r201, 0;
	setp.gt.s32 	%p36, %r401, %r201;
	max.s32 	%r402, %r401, 0;
	selp.b32 	%r403, %r402, 0, %p36;
	selp.b32 	%r404, %r201, %r403, %p35;
	selp.b32 	%r405, %r404, %r403, %p34;
	setp.ge.s32 	%p37, %r202, %r405;
	setp.gt.s32 	%p38, %r202, 0;
	setp.gt.s32 	%p39, %r405, %r202;
	max.s32 	%r406, %r405, 0;
	selp.b32 	%r407, %r406, 0, %p39;
	selp.b32 	%r408, %r202, %r407, %p38;
	selp.b32 	%r409, %r408, %r407, %p37;
	setp.ge.s32 	%p40, %r203, %r409;
	setp.gt.s32 	%p41, %r203, 0;
	setp.gt.s32 	%p42, %r409, %r203;
	max.s32 	%r410, %r409, 0;
	selp.b32 	%r411, %r410, 0, %p42;
	selp.b32 	%r412, %r203, %r411, %p41;
	selp.b32 	%r413, %r412, %r411, %p40;
	setp.ge.s32 	%p43, %r204, %r413;
	setp.gt.s32 	%p44, %r204, 0;
	setp.gt.s32 	%p45, %r413, %r204;
	max.s32 	%r414, %r413, 0;
	selp.b32 	%r415, %r414, 0, %p45;
	selp.b32 	%r416, %r204, %r415, %p44;
	selp.b32 	%r417, %r416, %r415, %p43;
	setp.ge.s32 	%p46, %r205, %r417;
	setp.gt.s32 	%p47, %r205, 0;
	setp.gt.s32 	%p48, %r417, %r205;
	max.s32 	%r418, %r417, 0;
	selp.b32 	%r419, %r418, 0, %p48;
	selp.b32 	%r420, %r205, %r419, %p47;
	selp.b32 	%r421, %r420, %r419, %p46;
	setp.ge.s32 	%p49, %r206, %r421;
	setp.gt.s32 	%p50, %r206, 0;
	setp.gt.s32 	%p51, %r421, %r206;
	max.s32 	%r422, %r421, 0;
	selp.b32 	%r423, %r422, 0, %p51;
	selp.b32 	%r424, %r206, %r423, %p50;
	selp.b32 	%r425, %r424, %r423, %p49;
	setp.ge.s32 	%p52, %r207, %r425;
	setp.gt.s32 	%p53, %r207, 0;
	setp.gt.s32 	%p54, %r425, %r207;
	max.s32 	%r426, %r425, 0;
	selp.b32 	%r427, %r426, 0, %p54;
	selp.b32 	%r428, %r207, %r427, %p53;
	selp.b32 	%r429, %r428, %r427, %p52;
	setp.ge.s32 	%p55, %r208, %r429;
	setp.gt.s32 	%p56, %r208, 0;
	setp.gt.s32 	%p57, %r429, %r208;
	max.s32 	%r430, %r429, 0;
	selp.b32 	%r431, %r430, 0, %p57;
	selp.b32 	%r432, %r208, %r431, %p56;
	selp.b32 	%r433, %r432, %r431, %p55;
	setp.ge.s32 	%p58, %r209, %r433;
	setp.gt.s32 	%p59, %r209, 0;
	setp.gt.s32 	%p60, %r433, %r209;
	max.s32 	%r434, %r433, 0;
	selp.b32 	%r435, %r434, 0, %p60;
	selp.b32 	%r436, %r209, %r435, %p59;
	selp.b32 	%r353, %r436, %r435, %p58;
	mov.b32 	%r379, 1;
	mov.b32 	%r380, 0;
	mov.b32 	%r381, -1;
	// begin inline asm
	shfl.sync.up.b32 %r352, %r353, %r379, %r380, %r381;
	// end inline asm
	setp.ge.s32 	%p61, %r353, %r352;
	setp.gt.s32 	%p62, %r353, 0;
	and.pred  	%p63, %p62, %p61;
	setp.gt.s32 	%p65, %r352, %r353;
	max.s32 	%r437, %r352, 0;
	selp.b32 	%r438, %r437, 0, %p65;
	setp.lt.s32 	%p66, %r348, 1;
	selp.b32 	%r439, %r353, %r438, %p63;
	selp.b32 	%r358, %r353, %r439, %p66;
	mov.b32 	%r359, 2;
	// begin inline asm
	shfl.sync.up.b32 %r357, %r358, %r359, %r380, %r381;
	// end inline asm
	setp.ge.s32 	%p67, %r358, %r357;
	setp.gt.s32 	%p68, %r358, 0;
	and.pred  	%p69, %p68, %p67;
	setp.gt.s32 	%p71, %r357, %r358;
	max.s32 	%r440, %r357, 0;
	selp.b32 	%r441, %r440, 0, %p71;
	setp.lt.s32 	%p72, %r348, 2;
	selp.b32 	%r442, %r358, %r441, %p69;
	selp.b32 	%r363, %r358, %r442, %p72;
	mov.b32 	%r364, 4;
	// begin inline asm
	shfl.sync.up.b32 %r362, %r363, %r364, %r380, %r381;
	// end inline asm
	setp.ge.s32 	%p73, %r363, %r362;
	setp.gt.s32 	%p74, %r363, 0;
	and.pred  	%p75, %p74, %p73;
	setp.gt.s32 	%p77, %r362, %r363;
	max.s32 	%r443, %r362, 0;
	selp.b32 	%r444, %r443, 0, %p77;
	setp.lt.s32 	%p78, %r348, 4;
	selp.b32 	%r445, %r363, %r444, %p75;
	selp.b32 	%r368, %r363, %r445, %p78;
	mov.b32 	%r369, 8;
	// begin inline asm
	shfl.sync.up.b32 %r367, %r368, %r369, %r380, %r381;
	// end inline asm
	setp.ge.s32 	%p79, %r368, %r367;
	setp.gt.s32 	%p80, %r368, 0;
	and.pred  	%p81, %p80, %p79;
	setp.gt.s32 	%p83, %r367, %r368;
	max.s32 	%r446, %r367, 0;
	selp.b32 	%r447, %r446, 0, %p83;
	setp.lt.s32 	%p84, %r348, 8;
	selp.b32 	%r448, %r368, %r447, %p81;
	selp.b32 	%r373, %r368, %r448, %p84;
	mov.b32 	%r374, 16;
	// begin inline asm
	shfl.sync.up.b32 %r372, %r373, %r374, %r380, %r381;
	// end inline asm
	setp.ge.s32 	%p85, %r373, %r372;
	setp.gt.s32 	%p86, %r373, 0;
	and.pred  	%p87, %p86, %p85;
	setp.gt.s32 	%p89, %r372, %r373;
	max.s32 	%r449, %r372, 0;
	selp.b32 	%r450, %r449, 0, %p89;
	setp.lt.s32 	%p90, %r348, 16;
	selp.b32 	%r451, %r373, %r450, %p87;
	selp.b32 	%r230, %r373, %r451, %p90;
	// begin inline asm
	shfl.sync.up.b32 %r1388, %r230, %r379, %r380, %r381;
	// end inline asm
	setp.ne.s32 	%p91, %r348, 31;
	@%p91 bra 	$L__BB13_103;
	shl.b32 	%r452, %r192, 2;
	mov.u32 	%r453, _ZZN3cub18CUB_300001_SM_10006detail4scan16DeviceScanKernelINS2_10policy_hubIiiij9left_compE10Policy1000EN6thrust24THRUST_300001_SM_1000_NS6detail15normal_iteratorINS9_10device_ptrIiEEEESE_NS0_13ScanTileStateIiLb1EEES5_NS0_8NullTypeEjiLb0ESH_EEvT0_T1_T2_iT3_T4_T5_E12temp_storage;
	add.s32 	%r454, %r453, %r452;
	st.shared.u32 	[%r454+16], %r230;
$L__BB13_103:
	bar.sync 	0;
	ld.shared.v4.u32 	{%r455, %r456, %r457, %r458}, [_ZZN3cub18CUB_300001_SM_10006detail4scan16DeviceScanKernelINS2_10policy_hubIiiij9left_compE10Policy1000EN6thrust24THRUST_300001_SM_1000_NS6detail15normal_iteratorINS9_10device_ptrIiEEEESE_NS0_13ScanTileStateIiLb1EEES5_NS0_8NullTypeEjiLb0ESH_EEvT0_T1_T2_iT3_T4_T5_E12temp_storage+16];
	setp.ge.s32 	%p92, %r456, %r455;
	setp.gt.s32 	%p93, %r456, 0;
	setp.gt.s32 	%p94, %r455, %r456;
	max.s32 	%r459, %r455, 0;
	selp.b32 	%r460, %r459, 0, %p94;
	selp.b32 	%r461, %r456, %r460, %p93;
	selp.b32 	%r462, %r461, %r460, %p92;
	setp.eq.s32 	%p95, %r192, 2;
	selp.b32 	%r463, %r462, %r455, %p95;
	setp.ge.s32 	%p96, %r457, %r462;
	setp.gt.s32 	%p97, %r457, 0;
	setp.gt.s32 	%p98, %r462, %r457;
	max.s32 	%r464, %r462, 0;
	selp.b32 	%r465, %r464, 0, %p98;
	selp.b32 	%r466, %r457, %r465, %p96;
	selp.b32 	%r467, %r466, %r465, %p97;
	setp.eq.s32 	%p99, %r192, 3;
	selp.b32 	%r232, %r467, %r463, %p99;
	setp.ge.s32 	%p100, %r458, %r467;
	setp.gt.s32 	%p101, %r458, 0;
	setp.gt.s32 	%p102, %r467, %r458;
	max.s32 	%r468, %r467, 0;
	selp.b32 	%r469, %r468, 0, %p102;
	selp.b32 	%r470, %r458, %r469, %p100;
	selp.b32 	%r233, %r470, %r469, %p101;
	setp.lt.u32 	%p103, %r144, 32;
	@%p103 bra 	$L__BB13_105;
	setp.ge.s32 	%p104, %r1388, %r232;
	setp.gt.s32 	%p105, %r1388, 0;
	setp.gt.s32 	%p106, %r232, %r1388;
	max.s32 	%r471, %r232, 0;
	selp.b32 	%r472, %r471, 0, %p106;
	selp.b32 	%r473, %r1388, %r472, %p104;
	selp.b32 	%r474, %r473, %r472, %p105;
	setp.eq.s32 	%p107, %r348, 0;
	selp.b32 	%r1388, %r232, %r474, %p107;
	bra.uni 	$L__BB13_149;
$L__BB13_105:
	setp.ne.s32 	%p108, %r144, 0;
	mul.wide.s32 	%rd21, %r1, 8;
	add.s64 	%rd11, %rd1, %rd21;
	@%p108 bra 	$L__BB13_107;
	st.shared.u32 	[_ZZN3cub18CUB_300001_SM_10006detail4scan16DeviceScanKernelINS2_10policy_hubIiiij9left_compE10Policy1000EN6thrust24THRUST_300001_SM_1000_NS6detail15normal_iteratorINS9_10device_ptrIiEEEESE_NS0_13ScanTileStateIiLb1EEES5_NS0_8NullTypeEjiLb0ESH_EEvT0_T1_T2_iT3_T4_T5_E12temp_storage+12], %r233;
	add.s64 	%rd22, %rd11, 256;
	mov.b32 	%r475, 100;
	// begin inline asm
	st.relaxed.gpu.v2.u32 [%rd22], {%r475, %r233};
	// end inline asm
$L__BB13_107:
	not.b32 	%r477, %r144;
	add.s32 	%r1380, %r1, %r477;
	mov.u32 	%r236, %nctaid.x;
	setp.gt.u32 	%p109, %r236, 499;
	@%p109 bra 	$L__BB13_109;
	membar.cta;
	bra.uni 	$L__BB13_110;
$L__BB13_109:
	mov.b32 	%r478, 450;
	// begin inline asm
	nanosleep.u32 %r478;
	// end inline asm
$L__BB13_110:
	mul.wide.s32 	%rd24, %r1380, 8;
	add.s64 	%rd25, %rd1, %rd24;
	add.s64 	%rd23, %rd25, 256;
	// begin inline asm
	ld.relaxed.gpu.v2.u32 {%r1381, %r1374}, [%rd23];
	// end inline asm
$L__BB13_111:
	setp.eq.s32 	%p110, %r1381, 99;
	mov.b32 	%r481, -1;
	vote.sync.any.pred 	%p111, %p110, %r481;
	not.pred 	%p112, %p111;
	@%p112 bra 	$L__BB13_116;
	@%p109 bra 	$L__BB13_114;
	membar.cta;
	bra.uni 	$L__BB13_115;
$L__BB13_114:
	mov.b32 	%r648, 350;
	// begin inline asm
	nanosleep.u32 %r648;
	// end inline asm
$L__BB13_115:
	// begin inline asm
	ld.relaxed.gpu.v2.u32 {%r1381, %r1374}, [%rd23];
	// end inline asm
	bra.uni 	$L__BB13_111;
$L__BB13_116:
	setp.eq.s32 	%p113, %r1381, 101;
	mov.b32 	%r488, -1;
	vote.sync.ballot.b32 	%r489, %p113, %r488;
	// begin inline asm
	mov.u32 %r483, %lanemask_ge;
	// end inline asm
	and.b32  	%r490, %r489, %r483;
	or.b32  	%r491, %r490, -2147483648;
	add.s32 	%r492, %r491, -1;
	not.b32 	%r493, %r491;
	and.b32  	%r494, %r493, %r492;
	popc.b32 	%r246, %r494;
	mov.b32 	%r486, 1;
	// begin inline asm
	shfl.sync.down.b32 %r484, %r1374, %r486, %r246, %r488;
	// end inline asm
	setp.ge.s32 	%p115, %r348, %r246;
	@%p115 bra 	$L__BB13_118;
	setp.ge.s32 	%p116, %r1374, %r484;
	setp.gt.s32 	%p117, %r1374, 0;
	setp.gt.s32 	%p118, %r484, %r1374;
	max.s32 	%r495, %r484, 0;
	selp.b32 	%r496, %r495, 0, %p118;
	selp.b32 	%r497, %r1374, %r496, %p116;
	selp.b32 	%r1374, %r497, %r496, %p117;
$L__BB13_118:
	mov.b32 	%r500, 2;
	mov.b32 	%r502, -1;
	// begin inline asm
	shfl.sync.down.b32 %r498, %r1374, %r500, %r246, %r502;
	// end inline asm
	add.s32 	%r251, %r348, 2;
	setp.gt.s32 	%p119, %r251, %r246;
	@%p119 bra 	$L__BB13_120;
	setp.ge.s32 	%p120, %r1374, %r498;
	setp.gt.s32 	%p121, %r1374, 0;
	setp.gt.s32 	%p122, %r498, %r1374;
	max.s32 	%r503, %r498, 0;
	selp.b32 	%r504, %r503, 0, %p122;
	selp.b32 	%r505, %r1374, %r504, %p120;
	selp.b32 	%r1374, %r505, %r504, %p121;
$L__BB13_120:
	mov.b32 	%r508, 4;
	mov.b32 	%r510, -1;
	// begin inline asm
	shfl.sync.down.b32 %r506, %r1374, %r508, %r246, %r510;
	// end inline asm
	add.s32 	%r511, %r348, 4;
	setp.gt.s32 	%p123, %r511, %r246;
	@%p123 bra 	$L__BB13_122;
	setp.ge.s32 	%p124, %r1374, %r506;
	setp.gt.s32 	%p125, %r1374, 0;
	setp.gt.s32 	%p126, %r506, %r1374;
	max.s32 	%r512, %r506, 0;
	selp.b32 	%r513, %r512, 0, %p126;
	selp.b32 	%r514, %r1374, %r513, %p124;
	selp.b32 	%r1374, %r514, %r513, %p125;
$L__BB13_122:
	mov.b32 	%r517, 8;
	mov.b32 	%r519, -1;
	// begin inline asm
	shfl.sync.down.b32 %r515, %r1374, %r517, %r246, %r519;
	// end inline asm
	add.s32 	%r520, %r348, 8;
	setp.gt.s32 	%p127, %r520, %r246;
	@%p127 bra 	$L__BB13_124;
	setp.ge.s32 	%p128, %r1374, %r515;
	setp.gt.s32 	%p129, %r1374, 0;
	setp.gt.s32 	%p130, %r515, %r1374;
	max.s32 	%r521, %r515, 0;
	selp.b32 	%r522, %r521, 0, %p130;
	selp.b32 	%r523, %r1374, %r522, %p128;
	selp.b32 	%r1374, %r523, %r522, %p129;
$L__BB13_124:
	mov.b32 	%r526, 16;
	mov.b32 	%r528, -1;
	// begin inline asm
	shfl.sync.down.b32 %r524, %r1374, %r526, %r246, %r528;
	// end inline asm
	add.s32 	%r529, %r348, 16;
	setp.gt.s32 	%p131, %r529, %r246;
	@%p131 bra 	$L__BB13_126;
	setp.ge.s32 	%p132, %r1374, %r524;
	setp.gt.s32 	%p133, %r1374, 0;
	setp.gt.s32 	%p134, %r524, %r1374;
	max.s32 	%r530, %r524, 0;
	selp.b32 	%r531, %r530, 0, %p134;
	selp.b32 	%r532, %r1374, %r531, %p132;
	selp.b32 	%r1374, %r532, %r531, %p133;
$L__BB13_126:
	add.s64 	%rd13, %rd1, 256;
$L__BB13_127:
	setp.ne.s32 	%p135, %r1381, 101;
	mov.b32 	%r533, -1;
	vote.sync.all.pred 	%p136, %p135, %r533;
	not.pred 	%p137, %p136;
	@%p137 bra 	$L__BB13_145;
	mul.wide.s32 	%rd28, %r1380, 8;
	add.s64 	%rd29, %rd13, %rd28;
	add.s64 	%rd27, %rd29, -256;
	// begin inline asm
	ld.relaxed.gpu.v2.u32 {%r1381, %r1384}, [%rd27];
	// end inline asm
$L__BB13_129:
	setp.eq.s32 	%p192, %r1381, 99;
	mov.b32 	%r591, -1;
	vote.sync.any.pred 	%p193, %p192, %r591;
	not.pred 	%p194, %p193;
	@%p194 bra 	$L__BB13_134;
	@%p109 bra 	$L__BB13_132;
	membar.cta;
	bra.uni 	$L__BB13_133;
$L__BB13_132:
	mov.b32 	%r645, 350;
	// begin inline asm
	nanosleep.u32 %r645;
	// end inline asm
$L__BB13_133:
	// begin inline asm
	ld.relaxed.gpu.v2.u32 {%r1381, %r1384}, [%rd27];
	// end inline asm
	bra.uni 	$L__BB13_129;
$L__BB13_134:
	setp.eq.s32 	%p195, %r1381, 101;
	mov.b32 	%r597, -1;
	vote.sync.ballot.b32 	%r598, %p195, %r597;
	and.b32  	%r599, %r598, %r483;
	or.b32  	%r600, %r599, -2147483648;
	add.s32 	%r601, %r600, -1;
	not.b32 	%r602, %r600;
	and.b32  	%r603, %r602, %r601;
	popc.b32 	%r274, %r603;
	mov.b32 	%r595, 1;
	// begin inline asm
	shfl.sync.down.b32 %r593, %r1384, %r595, %r274, %r597;
	// end inline asm
	setp.ge.s32 	%p197, %r348, %r274;
	@%p197 bra 	$L__BB13_136;
	setp.ge.s32 	%p198, %r1384, %r593;
	setp.gt.s32 	%p199, %r1384, 0;
	setp.gt.s32 	%p200, %r593, %r1384;
	max.s32 	%r604, %r593, 0;
	selp.b32 	%r605, %r604, 0, %p200;
	selp.b32 	%r606, %r1384, %r605, %p198;
	selp.b32 	%r1384, %r606, %r605, %p199;
$L__BB13_136:
	mov.b32 	%r609, 2;
	mov.b32 	%r611, -1;
	// begin inline asm
	shfl.sync.down.b32 %r607, %r1384, %r609, %r274, %r611;
	// end inline asm
	setp.gt.s32 	%p201, %r251, %r274;
	@%p201 bra 	$L__BB13_138;
	setp.ge.s32 	%p202, %r1384, %r607;
	setp.gt.s32 	%p203, %r1384, 0;
	setp.gt.s32 	%p204, %r607, %r1384;
	max.s32 	%r612, %r607, 0;
	selp.b32 	%r613, %r612, 0, %p204;
	selp.b32 	%r614, %r1384, %r613, %p202;
	selp.b32 	%r1384, %r614, %r613, %p203;
$L__BB13_138:
	mov.b32 	%r617, 4;
	mov.b32 	%r619, -1;
	// begin inline asm
	shfl.sync.down.b32 %r615, %r1384, %r617, %r274, %r619;
	// end inline asm
	add.s32 	%r620, %r348, 4;
	setp.gt.s32 	%p205, %r620, %r274;
	@%p205 bra 	$L__BB13_140;
	setp.ge.s32 	%p206, %r1384, %r615;
	setp.gt.s32 	%p207, %r1384, 0;
	setp.gt.s32 	%p208, %r615, %r1384;
	max.s32 	%r621, %r615, 0;
	selp.b32 	%r622, %r621, 0, %p208;
	selp.b32 	%r623, %r1384, %r622, %p206;
	selp.b32 	%r1384, %r623, %r622, %p207;
$L__BB13_140:
	mov.b32 	%r626, 8;
	mov.b32 	%r628, -1;
	// begin inline asm
	shfl.sync.down.b32 %r624, %r1384, %r626, %r274, %r628;
	// end inline asm
	add.s32 	%r629, %r348, 8;
	setp.gt.s32 	%p209, %r629, %r274;
	@%p209 bra 	$L__BB13_142;
	setp.ge.s32 	%p210, %r1384, %r624;
	setp.gt.s32 	%p211, %r1384, 0;
	setp.gt.s32 	%p212, %r624, %r1384;
	max.s32 	%r630, %r624, 0;
	selp.b32 	%r631, %r630, 0, %p212;
	selp.b32 	%r632, %r1384, %r631, %p210;
	selp.b32 	%r1384, %r632, %r631, %p211;
$L__BB13_142:
	mov.b32 	%r635, 16;
	mov.b32 	%r637, -1;
	// begin inline asm
	shfl.sync.down.b32 %r633, %r1384, %r635, %r274, %r637;
	// end inline asm
	add.s32 	%r638, %r348, 16;
	setp.gt.s32 	%p213, %r638, %r274;
	@%p213 bra 	$L__BB13_144;
	setp.ge.s32 	%p214, %r1384, %r633;
	setp.gt.s32 	%p215, %r1384, 0;
	setp.gt.s32 	%p216, %r633, %r1384;
	max.s32 	%r639, %r633, 0;
	selp.b32 	%r640, %r639, 0, %p216;
	selp.b32 	%r641, %r1384, %r640, %p214;
	selp.b32 	%r1384, %r641, %r640, %p215;
$L__BB13_144:
	setp.ge.s32 	%p217, %r1374, %r1384;
	setp.gt.s32 	%p218, %r1374, 0;
	setp.gt.s32 	%p219, %r1384, %r1374;
	max.s32 	%r642, %r1384, 0;
	selp.b32 	%r643, %r642, 0, %p219;
	selp.b32 	%r644, %r1374, %r643, %p217;
	selp.b32 	%r1374, %r644, %r643, %p218;
	add.s32 	%r1380, %r1380, -32;
	bra.uni 	$L__BB13_127;
$L__BB13_145:
	@%p108 bra 	$L__BB13_147;
	setp.ge.s32 	%p139, %r233, %r1374;
	setp.gt.s32 	%p140, %r233, 0;
	setp.gt.s32 	%p141, %r1374, %r233;
	max.s32 	%r537, %r1374, 0;
	selp.b32 	%r538, %r537, 0, %p141;
	selp.b32 	%r539, %r233, %r538, %p139;
	selp.b32 	%r536, %r539, %r538, %p140;
	add.s64 	%rd26, %rd11, 256;
	mov.b32 	%r535, 101;
	// begin inline asm
	st.relaxed.gpu.v2.u32 [%rd26], {%r535, %r536};
	// end inline asm
	st.shared.u32 	[_ZZN3cub18CUB_300001_SM_10006detail4scan16DeviceScanKernelINS2_10policy_hubIiiij9left_compE10Policy1000EN6thrust24THRUST_300001_SM_1000_NS6detail15normal_iteratorINS9_10device_ptrIiEEEESE_NS0_13ScanTileStateIiLb1EEES5_NS0_8NullTypeEjiLb0ESH_EEvT0_T1_T2_iT3_T4_T5_E12temp_storage+4], %r1374;
	st.shared.u32 	[_ZZN3cub18CUB_300001_SM_10006detail4scan16DeviceScanKernelINS2_10policy_hubIiiij9left_compE10Policy1000EN6thrust24THRUST_300001_SM_1000_NS6detail15normal_iteratorINS9_10device_ptrIiEEEESE_NS0_13ScanTileStateIiLb1EEES5_NS0_8NullTypeEjiLb0ESH_EEvT0_T1_T2_iT3_T4_T5_E12temp_storage+8], %r536;
$L__BB13_147:
	setp.ne.s32 	%p142, %r348, 0;
	@%p142 bra 	$L__BB13_149;
	st.shared.u32 	[_ZZN3cub18CUB_300001_SM_10006detail4scan16DeviceScanKernelINS2_10policy_hubIiiij9left_compE10Policy1000EN6thrust24THRUST_300001_SM_1000_NS6detail15normal_iteratorINS9_10device_ptrIiEEEESE_NS0_13ScanTileStateIiLb1EEES5_NS0_8NullTypeEjiLb0ESH_EEvT0_T1_T2_iT3_T4_T5_E12temp_storage+36], %r1374;
	mov.u32 	%r1388, %r1374;
$L__BB13_149:
	bar.sync 	0;
	setp.eq.s32 	%p143, %r144, 0;
	@%p143 bra 	$L__BB13_151;
	ld.shared.u32 	%r540, [_ZZN3cub18CUB_300001_SM_10006detail4scan16DeviceScanKernelINS2_10policy_hubIiiij9left_compE10Policy1000EN6thrust24THRUST_300001_SM_1000_NS6detail15normal_iteratorINS9_10device_ptrIiEEEESE_NS0_13ScanTileStateIiLb1EEES5_NS0_8NullTypeEjiLb0ESH_EEvT0_T1_T2_iT3_T4_T5_E12temp_storage+36];
	setp.ge.s32 	%p144, %r1388, %r540;
	setp.gt.s32 	%p145, %r1388, 0;
	setp.gt.s32 	%p146, %r540, %r1388;
	max.s32 	%r541, %r540, 0;
	selp.b32 	%r542, %r541, 0, %p146;
	selp.b32 	%r543, %r1388, %r542, %p144;
	selp.b32 	%r1388, %r543, %r542, %p145;
$L__BB13_151:
	setp.gt.s32 	%p147, %r209, 0;
	setp.gt.s32 	%p148, %r208, 0;
	setp.gt.s32 	%p149, %r207, 0;
	setp.gt.s32 	%p150, %r206, 0;
	setp.gt.s32 	%p151, %r205, 0;
	setp.gt.s32 	%p152, %r204, 0;
	setp.gt.s32 	%p153, %r203, 0;
	setp.gt.s32 	%p154, %r202, 0;
	setp.gt.s32 	%p155, %r201, 0;
	setp.gt.s32 	%p156, %r200, 0;
	setp.gt.s32 	%p157, %r199, 0;
	setp.gt.s32 	%p158, %r198, 0;
	setp.gt.s32 	%p159, %r197, 0;
	setp.gt.s32 	%p160, %r196, 0;
	setp.ge.s32 	%p161, %r1370, %r1388;
	setp.gt.s32 	%p162, %r1370, 0;
	setp.gt.s32 	%p163, %r1388, %r1370;
	max.s32 	%r544, %r1388, 0;
	selp.b32 	%r545, %r544, 0, %p163;
	selp.b32 	%r546, %r1370, %r545, %p162;
	selp.b32 	%r1370, %r546, %r545, %p161;
	setp.ge.s32 	%p164, %r196, %r1370;
	setp.gt.s32 	%p165, %r1370, %r196;
	max.s32 	%r547, %r1370, 0;
	selp.b32 	%r548, %r547, 0, %p165;
	selp.b32 	%r549, %r196, %r548, %p160;
	selp.b32 	%r1403, %r549, %r548, %p164;
	setp.ge.s32 	%p166, %r197, %r1403;
	setp.gt.s32 	%p167, %r1403, %r197;
	max.s32 	%r550, %r1403, 0;
	selp.b32 	%r551, %r550, 0, %p167;
	selp.b32 	%r552, %r197, %r551, %p159;
	selp.b32 	%r1402, %r552, %r551, %p166;
	setp.ge.s32 	%p168, %r198, %r1402;
	setp.gt.s32 	%p169, %r1402, %r198;
	max.s32 	%r553, %r1402, 0;
	selp.b32 	%r554, %r553, 0, %p169;
	selp.b32 	%r555, %r198, %r554, %p158;
	selp.b32 	%r1401, %r555, %r554, %p168;
	setp.ge.s32 	%p170, %r199, %r1401;
	setp.gt.s32 	%p171, %r1401, %r199;
	max.s32 	%r556, %r1401, 0;
	selp.b32 	%r557, %r556, 0, %p171;
	selp.b32 	%r558, %r199, %r557, %p157;
	selp.b32 	%r1400, %r558, %r557, %p170;
	setp.ge.s32 	%p172, %r200, %r1400;
	setp.gt.s32 	%p173, %r1400, %r200;
	max.s32 	%r559, %r1400, 0;
	selp.b32 	%r560, %r559, 0, %p173;
	selp.b32 	%r561, %r200, %r560, %p156;
	selp.b32 	%r1399, %r561, %r560, %p172;
	setp.ge.s32 	%p174, %r201, %r1399;
	setp.gt.s32 	%p175, %r1399, %r201;
	max.s32 	%r562, %r1399, 0;
	selp.b32 	%r563, %r562, 0, %p175;
	selp.b32 	%r564, %r201, %r563, %p155;
	selp.b32 	%r1398, %r564, %r563, %p174;
	setp.ge.s32 	%p176, %r202, %r1398;
	setp.gt.s32 	%p177, %r1398, %r202;
	max.s32 	%r565, %r1398, 0;
	selp.b32 	%r566, %r565, 0, %p177;
	selp.b32 	%r567, %r202, %r566, %p154;
	selp.b32 	%r1397, %r567, %r566, %p176;
	setp.ge.s32 	%p178, %r203, %r1397;
	setp.gt.s32 	%p179, %r1397, %r203;
	max.s32 	%r568, %r1397, 0;
	selp.b32 	%r569, %r568, 0, %p179;
	selp.b32 	%r570, %r203, %r569, %p153;
	selp.b32 	%r1396, %r570, %r569, %p178;
	setp.ge.s32 	%p180, %r204, %r1396;
	setp.gt.s32 	%p181, %r1396, %r204;
	max.s32 	%r571, %r1396, 0;
	selp.b32 	%r572, %r571, 0, %p181;
	selp.b32 	%r573, %r204, %r572, %p152;
	selp.b32 	%r1395, %r573, %r572, %p180;
	setp.ge.s32 	%p182, %r205, %r1395;
	setp.gt.s32 	%p183, %r1395, %r205;
	max.s32 	%r574, %r1395, 0;
	selp.b32 	%r575, %r574, 0, %p183;
	selp.b32 	%r576, %r205, %r575, %p151;
	selp.b32 	%r1394, %r576, %r575, %p182;
	setp.ge.s32 	%p184, %r206, %r1394;
	setp.gt.s32 	%p185, %r1394, %r206;
	max.s32 	%r577, %r1394, 0;
	selp.b32 	%r578, %r577, 0, %p185;
	selp.b32 	%r579, %r206, %r578, %p150;
	selp.b32 	%r1393, %r579, %r578, %p184;
	setp.ge.s32 	%p186, %r207, %r1393;
	setp.gt.s32 	%p187, %r1393, %r207;
	max.s32 	%r580, %r1393, 0;
	selp.b32 	%r581, %r580, 0, %p187;
	selp.b32 	%r582, %r207, %r581, %p149;
	selp.b32 	%r1392, %r582, %r581, %p186;
	setp.ge.s32 	%p188, %r208, %r1392;
	setp.gt.s32 	%p189, %r1392, %r208;
	max.s32 	%r583, %r1392, 0;
	selp.b32 	%r584, %r583, 0, %p189;
	selp.b32 	%r585, %r208, %r584, %p148;
	selp.b32 	%r1391, %r585, %r584, %p188;
	setp.ge.s32 	%p190, %r209, %r1391;
	setp.gt.s32 	%p191, %r1391, %r209;
	max.s32 	%r586, %r1391, 0;
	selp.b32 	%r587, %r586, 0, %p191;
	selp.b32 	%r588, %r209, %r587, %p147;
	selp.b32 	%r1390, %r588, %r587, %p190;
$L__BB13_152:
	bar.sync 	0;
	st.shared.u32 	[%r194], %r1370;
	st.shared.u32 	[%r194+4], %r1403;
	st.shared.u32 	[%r194+8], %r1402;
	st.shared.u32 	[%r194+12], %r1401;
	st.shared.u32 	[%r194+16], %r1400;
	st.shared.u32 	[%r194+20], %r1399;
	st.shared.u32 	[%r194+24], %r1398;
	st.shared.u32 	[%r194+28], %r1397;
	st.shared.u32 	[%r194+32], %r1396;
	st.shared.u32 	[%r194+36], %r1395;
	st.shared.u32 	[%r194+40], %r1394;
	st.shared.u32 	[%r194+44], %r1393;
	st.shared.u32 	[%r194+48], %r1392;
	st.shared.u32 	[%r194+52], %r1391;
	st.shared.u32 	[%r194+56], %r1390;
	bar.warp.sync 	-1;
	ld.shared.u32 	%r325, [%r193];
	ld.shared.u32 	%r326, [%r193+128];
	ld.shared.u32 	%r327, [%r193+256];
	ld.shared.u32 	%r328, [%r193+384];
	ld.shared.u32 	%r329, [%r193+512];
	ld.shared.u32 	%r330, [%r193+640];
	ld.shared.u32 	%r331, [%r193+768];
	ld.shared.u32 	%r332, [%r193+896];
	ld.shared.u32 	%r333, [%r193+1024];
	ld.shared.u32 	%r334, [%r193+1152];
	ld.shared.u32 	%r335, [%r193+1280];
	ld.shared.u32 	%r336, [%r193+1408];
	ld.shared.u32 	%r337, [%r193+1536];
	ld.shared.u32 	%r338, [%r193+1664];
	ld.shared.u32 	%r339, [%r193+1792];
	setp.ne.s32 	%p354, %r144, 0;
	@%p354 bra 	$L__BB13_154;
	st.volatile.shared.u32 	[_ZZN3cub18CUB_300001_SM_10006detail4scan16DeviceScanKernelINS2_10policy_hubIiiij9left_compE10Policy1000EN6thrust24THRUST_300001_SM_1000_NS6detail15normal_iteratorINS9_10device_ptrIiEEEESE_NS0_13ScanTileStateIiLb1EEES5_NS0_8NullTypeEjiLb0ESH_EEvT0_T1_T2_iT3_T4_T5_E12temp_storage+7680], %r3;
$L__BB13_154:
	bar.sync 	0;
	ld.volatile.shared.u32 	%r340, [_ZZN3cub18CUB_300001_SM_10006detail4scan16DeviceScanKernelINS2_10policy_hubIiiij9left_compE10Policy1000EN6thrust24THRUST_300001_SM_1000_NS6detail15normal_iteratorINS9_10device_ptrIiEEEESE_NS0_13ScanTileStateIiLb1EEES5_NS0_8NullTypeEjiLb0ESH_EEvT0_T1_T2_iT3_T4_T5_E12temp_storage+7680];
	cvt.u64.u32 	%rd32, %r146;
	add.s64 	%rd33, %rd32, %rd9;
	setp.ge.s32 	%p355, %r146, %r340;
	shl.b64 	%rd34, %rd33, 2;
	add.s64 	%rd15, %rd3, %rd34;
	@%p355 bra 	$L__BB13_156;
	st.global.u32 	[%rd15], %r325;
$L__BB13_156:
	setp.ge.s32 	%p356, %r149, %r340;
	@%p356 bra 	$L__BB13_158;
	st.global.u32 	[%rd15+128], %r326;
$L__BB13_158:
	setp.ge.s32 	%p357, %r152, %r340;
	@%p357 bra 	$L__BB13_160;
	st.global.u32 	[%rd15+256], %r327;
$L__BB13_160:
	setp.ge.s32 	%p358, %r155, %r340;
	@%p358 bra 	$L__BB13_162;
	st.global.u32 	[%rd15+384], %r328;
$L__BB13_162:
	setp.ge.s32 	%p359, %r158, %r340;
	@%p359 bra 	$L__BB13_164;
	st.global.u32 	[%rd15+512], %r329;
$L__BB13_164:
	setp.ge.s32 	%p360, %r161, %r340;
	@%p360 bra 	$L__BB13_166;
	st.global.u32 	[%rd15+640], %r330;
$L__BB13_166:
	setp.ge.s32 	%p361, %r164, %r340;
	@%p361 bra 	$L__BB13_168;
	st.global.u32 	[%rd15+768], %r331;
$L__BB13_168:
	setp.ge.s32 	%p362, %r167, %r340;
	@%p362 bra 	$L__BB13_170;
	st.global.u32 	[%rd15+896], %r332;
$L__BB13_170:
	setp.ge.s32 	%p363, %r170, %r340;
	@%p363 bra 	$L__BB13_172;
	st.global.u32 	[%rd15+1024], %r333;
$L__BB13_172:
	setp.ge.s32 	%p364, %r173, %r340;
	@%p364 bra 	$L__BB13_174;
	st.global.u32 	[%rd15+1152], %r334;
$L__BB13_174:
	setp.ge.s32 	%p365, %r176, %r340;
	@%p365 bra 	$L__BB13_176;
	st.global.u32 	[%rd15+1280], %r335;
$L__BB13_176:
	setp.ge.s32 	%p366, %r179, %r340;
	@%p366 bra 	$L__BB13_178;
	st.global.u32 	[%rd15+1408], %r336;
$L__BB13_178:
	setp.ge.s32 	%p367, %r182, %r340;
	@%p367 bra 	$L__BB13_180;
	st.global.u32 	[%rd15+1536], %r337;
$L__BB13_180:
	setp.ge.s32 	%p368, %r185, %r340;
	@%p368 bra 	$L__BB13_182;
	st.global.u32 	[%rd15+1664], %r338;
$L__BB13_182:
	setp.ge.s32 	%p369, %r188, %r340;
	@%p369 bra 	$L__BB13_184;
	st.global.u32 	[%rd15+1792], %r339;
$L__BB13_184:
	ret;

}
	// .globl	_ZN3cub18CUB_300001_SM_10006detail4scan16DeviceScanKernelINS2_10policy_hubIiiim9left_compE10Policy1000EN6thrust24THRUST_300001_SM_1000_NS6detail15normal_iteratorINS9_10device_ptrIiEEEESE_NS0_13ScanTileStateIiLb1EEES5_NS0_8NullTypeEmiLb0ESH_EEvT0_T1_T2_iT3_T4_T5_
.visible .entry _ZN3cub18CUB_300001_SM_10006detail4scan16DeviceScanKernelINS2_10policy_hubIiiim9left_compE10Policy1000EN6thrust24THRUST_300001_SM_1000_NS6detail15normal_iteratorINS9_10device_ptrIiEEEESE_NS0_13ScanTileStateIiLb1EEES5_NS0_8NullTypeEmiLb0ESH_EEvT0_T1_T2_iT3_T4_T5_(
	.param .align 8 .b8 _ZN3cub18CUB_300001_SM_10006detail4scan16DeviceScanKernelINS2_10policy_hubIiiim9left_compE10Policy1000EN6thrust24THRUST_300001_SM_1000_NS6detail15normal_iteratorINS9_10device_ptrIiEEEESE_NS0_13ScanTileStateIiLb1EEES5_NS0_8NullTypeEmiLb0ESH_EEvT0_T1_T2_iT3_T4_T5__param_0[8],
	.param .align 8 .b8 _ZN3cub18CUB_300001_SM_10006detail4scan16DeviceScanKernelINS2_10policy_hubIiiim9left_compE10Policy1000EN6thrust24THRUST_300001_SM_1000_NS6detail15normal_iteratorINS9_10device_ptrIiEEEESE_NS0_13ScanTileStateIiLb1EEES5_NS0_8NullTypeEmiLb0ESH_EEvT0_T1_T2_iT3_T4_T5__param_1[8],
	.param .align 8 .b8 _ZN3cub18CUB_300001_SM_10006detail4scan16DeviceScanKernelINS2_10policy_hubIiiim9left_compE10Policy1000EN6thrust24THRUST_300001_SM_1000_NS6detail15normal_iteratorINS9_10device_ptrIiEEEESE_NS0_13ScanTileStateIiLb1EEES5_NS0_8NullTypeEmiLb0ESH_EEvT0_T1_T2_iT3_T4_T5__param_2[8],
	.param .u32 _ZN3cub18CUB_300001_SM_10006detail4scan16DeviceScanKernelINS2_10policy_hubIiiim9left_compE10Policy1000EN6thrust24THRUST_300001_SM_1000_NS6detail15normal_iteratorINS9_10device_ptrIiEEEESE_NS0_13ScanTileStateIiLb1EEES5_NS0_8NullTypeEmiLb0ESH_EEvT0_T1_T2_iT3_T4_T5__param_3,
	.param .align 1 .b8 _ZN3cub18CUB_300001_SM_10006detail4scan16DeviceScanKernelINS2_10policy_hubIiiim9left_compE10Policy1000EN6thrust24THRUST_300001_SM_1000_NS6detail15normal_iteratorINS9_10device_ptrIiEEEESE_NS0_13ScanTileStateIiLb1EEES5_NS0_8NullTypeEmiLb0ESH_EEvT0_T1_T2_iT3_T4_T5__param_4[1],
	.param .align 1 .b8 _ZN3cub18CUB_300001_SM_10006detail4scan16DeviceScanKernelINS2_10policy_hubIiiim9left_compE10Policy1000EN6thrust24THRUST_300001_SM_1000_NS6detail15normal_iteratorINS9_10device_ptrIiEEEESE_NS0_13ScanTileStateIiLb1EEES5_NS0_8NullTypeEmiLb0ESH_EEvT0_T1_T2_iT3_T4_T5__param_5[1],
	.param .u64 _ZN3cub18CUB_300001_SM_10006detail4scan16DeviceScanKernelINS2_10policy_hubIiiim9left_compE10Policy1000EN6thrust24THRUST_300001_SM_1000_NS6detail15normal_iteratorINS9_10device_ptrIiEEEESE_NS0_13ScanTileStateIiLb1EEES5_NS0_8NullTypeEmiLb0ESH_EEvT0_T1_T2_iT3_T4_T5__param_6
)
.maxntid 128
{
	.reg .pred 	%p<710>;
	.reg .b32 	%r<1403>;
	.reg .b64 	%rd<54>;
	// demoted variable
	.shared .align 16 .b8 _ZZN3cub18CUB_300001_SM_10006detail4scan16DeviceScanKernelINS2_10policy_hubIiiim9left_compE10Policy1000EN6thrust24THRUST_300001_SM_1000_NS6detail15normal_iteratorINS9_10device_ptrIiEEEESE_NS0_13ScanTileStateIiLb1EEES5_NS0_8NullTypeEmiLb0ESH_EEvT0_T1_T2_iT3_T4_T5_E12temp_storage[7696];
	ld.param.u64 	%rd1, [_ZN3cub18CUB_300001_SM_10006detail4scan16DeviceScanKernelINS2_10policy_hubIiiim9left_compE10Policy1000EN6thrust24THRUST_300001_SM_1000_NS6detail15normal_iteratorINS9_10device_ptrIiEEEESE_NS0_13ScanTileStateIiLb1EEES5_NS0_8NullTypeEmiLb0ESH_EEvT0_T1_T2_iT3_T4_T5__param_2];
	ld.param.u64 	%rd17, [_ZN3cub18CUB_300001_SM_10006detail4scan16DeviceScanKernelINS2_10policy_hubIiiim9left_compE10Policy1000EN6thrust24THRUST_300001_SM_1000_NS6detail15normal_iteratorINS9_10device_ptrIiEEEESE_NS0_13ScanTileStateIiLb1EEES5_NS0_8NullTypeEmiLb0ESH_EEvT0_T1_T2_iT3_T4_T5__param_1];
	ld.param.u64 	%rd18, [_ZN3cub18CUB_300001_SM_10006detail4scan16DeviceScanKernelINS2_10policy_hubIiiim9left_compE10Policy1000EN6thrust24THRUST_300001_SM_1000_NS6detail15normal_iteratorINS9_10device_ptrIiEEEESE_NS0_13ScanTileStateIiLb1EEES5_NS0_8NullTypeEmiLb0ESH_EEvT0_T1_T2_iT3_T4_T5__param_0];
	ld.param.u32 	%r340, [_ZN3cub18CUB_300001_SM_10006detail4scan16DeviceScanKernelINS2_10policy_hubIiiim9left_compE10Policy1000EN6thrust24THRUST_300001_SM_1000_NS6detail15normal_iteratorINS9_10device_ptrIiEEEESE_NS0_13ScanTileStateIiLb1EEES5_NS0_8NullTypeEmiLb0ESH_EEvT0_T1_T2_iT3_T4_T5__param_3];
	ld.param.u64 	%rd19, [_ZN3cub18CUB_300001_SM_10006detail4scan16DeviceScanKernelINS2_10policy_hubIiiim9left_compE10Policy1000EN6thrust24THRUST_300001_SM_1000_NS6detail15normal_iteratorINS9_10device_ptrIiEEEESE_NS0_13ScanTileStateIiLb1EEES5_NS0_8NullTypeEmiLb0ESH_EEvT0_T1_T2_iT3_T4_T5__param_6];
	cvta.to.global.u64 	%rd2, %rd18;
	cvta.to.global.u64 	%rd3, %rd17;
	mov.u32 	%r341, %ctaid.x;
	add.s32 	%r1, %r340, %r341;
	mul.wide.s32 	%rd4, %r1, 1920;
	sub.s64 	%rd5, %rd19, %rd4;
	setp.lt.u64 	%p1, %rd5, 1921;
	@%p1 bra 	$L__BB14_62;
	mov.u32 	%r2, %tid.x;
	and.b32  	%r816, %r2, 31;
	and.b32  	%r817, %r2, 992;
	mul.lo.s32 	%r818, %r817, 15;
	or.b32  	%r819, %r818, %r816;
	cvt.u64.u32 	%rd37, %r819;
	add.s64 	%rd6, %rd4, %rd37;
	shl.b64 	%rd38, %rd6, 2;
	add.s64 	%rd39, %rd2, %rd38;
	ld.global.u32 	%r820, [%rd39];
	ld.global.u32 	%r821, [%rd39+128];
	ld.global.u32 	%r822, [%rd39+256];
	ld.global.u32 	%r823, [%rd39+384];
	ld.global.u32 	%r824, [%rd39+512];
	ld.global.u32 	%r825, [%rd39+640];
	ld.global.u32 	%r826, [%rd39+768];
	ld.global.u32 	%r827, [%rd39+896];
	ld.global.u32 	%r828, [%rd39+1024];
	ld.global.u32 	%r829, [%rd39+1152];
	ld.global.u32 	%r830, [%rd39+1280];
	ld.global.u32 	%r831, [%rd39+1408];
	ld.global.u32 	%r832, [%rd39+1536];
	ld.global.u32 	%r833, [%rd39+1664];
	ld.global.u32 	%r834, [%rd39+1792];
	// begin inline asm
	mov.u32 %r815, %laneid;
	// end inline asm
	shr.u32 	%r4, %r2, 5;
	mad.lo.s32 	%r835, %r4, 480, %r815;
	shl.b32 	%r836, %r835, 2;
	mov.u32 	%r837, _ZZN3cub18CUB_300001_SM_10006detail4scan16DeviceScanKernelINS2_10policy_hubIiiim9left_compE10Policy1000EN6thrust24THRUST_300001_SM_1000_NS6detail15normal_iteratorINS9_10device_ptrIiEEEESE_NS0_13ScanTileStateIiLb1EEES5_NS0_8NullTypeEmiLb0ESH_EEvT0_T1_T2_iT3_T4_T5_E12temp_storage;
	add.s32 	%r5, %r837, %r836;
	st.shared.u32 	[%r5], %r820;
	st.shared.u32 	[%r5+128], %r821;
	st.shared.u32 	[%r5+256], %r822;
	st.shared.u32 	[%r5+384], %r823;
	st.shared.u32 	[%r5+512], %r824;
	st.shared.u32 	[%r5+640], %r825;
	st.shared.u32 	[%r5+768], %r826;
	st.shared.u32 	[%r5+896], %r827;
	st.shared.u32 	[%r5+1024], %r828;
	st.shared.u32 	[%r5+1152], %r829;
	st.shared.u32 	[%r5+1280], %r830;
	st.shared.u32 	[%r5+1408], %r831;
	st.shared.u32 	[%r5+1536], %r832;
	st.shared.u32 	[%r5+1664], %r833;
	st.shared.u32 	[%r5+1792], %r834;
	bar.warp.sync 	-1;
	mad.lo.s32 	%r6, %r815, 56, %r5;
	ld.shared.u32 	%r1317, [%r6];
	ld.shared.u32 	%r8, [%r6+4];
	ld.shared.u32 	%r9, [%r6+8];
	ld.shared.u32 	%r10, [%r6+12];
	ld.shared.u32 	%r11, [%r6+16];
	ld.shared.u32 	%r12, [%r6+20];
	ld.shared.u32 	%r13, [%r6+24];
	ld.shared.u32 	%r14, [%r6+28];
	ld.shared.u32 	%r15, [%r6+32];
	ld.shared.u32 	%r16, [%r6+36];
	ld.shared.u32 	%r17, [%r6+40];
	ld.shared.u32 	%r18, [%r6+44];
	ld.shared.u32 	%r19, [%r6+48];
	ld.shared.u32 	%r20, [%r6+52];
	ld.shared.u32 	%r21, [%r6+56];
	bar.sync 	0;
	setp.ne.s32 	%p370, %r1, 0;
	@%p370 bra 	$L__BB14_10;
	setp.ge.s32 	%p574, %r8, %r1317;
	setp.gt.s32 	%p575, %r8, 0;
	setp.gt.s32 	%p576, %r1317, %r8;
	max.s32 	%r1161, %r1317, 0;
	selp.b32 	%r1162, %r1161, 0, %p576;
	selp.b32 	%r1163, %r8, %r1162, %p575;
	selp.b32 	%r1164, %r1163, %r1162, %p574;
	setp.ge.s32 	%p577, %r9, %r1164;
	setp.gt.s32 	%p578, %r9, 0;
	setp.gt.s32 	%p579, %r1164, %r9;
	max.s32 	%r1165, %r1164, 0;
	selp.b32 	%r1166, %r1165, 0, %p579;
	selp.b32 	%r1167, %r9, %r1166, %p578;
	selp.b32 	%r1168, %r1167, %r1166, %p577;
	setp.ge.s32 	%p580, %r10, %r1168;
	setp.gt.s32 	%p581, %r10, 0;
	setp.gt.s32 	%p582, %r1168, %r10;
	max.s32 	%r1169, %r1168, 0;
	selp.b32 	%r1170, %r1169, 0, %p582;
	selp.b32 	%r1171, %r10, %r1170, %p581;
	selp.b32 	%r1172, %r1171, %r1170, %p580;
	setp.ge.s32 	%p583, %r11, %r1172;
	setp.gt.s32 	%p584, %r11, 0;
	setp.gt.s32 	%p585, %r1172, %r11;
	max.s32 	%r1173, %r1172, 0;
	selp.b32 	%r1174, %r1173, 0, %p585;
	selp.b32 	%r1175, %r11, %r1174, %p584;
	selp.b32 	%r1176, %r1175, %r1174, %p583;
	setp.ge.s32 	%p586, %r12, %r1176;
	setp.gt.s32 	%p587, %r12, 0;
	setp.gt.s32 	%p588, %r1176, %r12;
	max.s32 	%r1177, %r1176, 0;
	selp.b32 	%r1178, %r1177, 0, %p588;
	selp.b32 	%r1179, %r12, %r1178, %p587;
	selp.b32 	%r1180, %r1179, %r1178, %p586;
	setp.ge.s32 	%p589, %r13, %r1180;
	setp.gt.s32 	%p590, %r13, 0;
	setp.gt.s32 	%p591, %r1180, %r13;
	max.s32 	%r1181, %r1180, 0;
	selp.b32 	%r1182, %r1181, 0, %p591;
	selp.b32 	%r1183, %r13, %r1182, %p590;
	selp.b32 	%r1184, %r1183, %r1182, %p589;
	setp.ge.s32 	%p592, %r14, %r1184;
	setp.gt.s32 	%p593, %r14, 0;
	setp.gt.s32 	%p594, %r1184, %r14;
	max.s32 	%r1185, %r1184, 0;
	selp.b32 	%r1186, %r1185, 0, %p594;
	selp.b32 	%r1187, %r14, %r1186, %p593;
	selp.b32 	%r1188, %r1187, %r1186, %p592;
	setp.ge.s32 	%p595, %r15, %r1188;
	setp.gt.s32 	%p596, %r15, 0;
	setp.gt.s32 	%p597, %r1188, %r15;
	max.s32 	%r1189, %r1188, 0;
	selp.b32 	%r1190, %r1189, 0, %p597;
	selp.b32 	%r1191, %r15, %r1190, %p596;
	selp.b32 	%r1192, %r1191, %r1190, %p595;
	setp.ge.s32 	%p598, %r16, %r1192;
	setp.gt.s32 	%p599, %r16, 0;
	setp.gt.s32 	%p600, %r1192, %r16;
	max.s32 	%r1193, %r1192, 0;
	selp.b32 	%r1194, %r1193, 0, %p600;
	selp.b32 	%r1195, %r16, %r1194, %p599;
	selp.b32 	%r1196, %r1195, %r1194, %p598;
	setp.ge.s32 	%p601, %r17, %r1196;
	setp.gt.s32 	%p602, %r17, 0;
	setp.gt.s32 	%p603, %r1196, %r17;
	max.s32 	%r1197, %r1196, 0;
	selp.b32 	%r1198, %r1197, 0, %p603;
	selp.b32 	%r1199, %r17, %r1198, %p602;
	selp.b32 	%r1200, %r1199, %r1198, %p601;
	setp.ge.s32 	%p604, %r18, %r1200;
	setp.gt.s32 	%p605, %r18, 0;
	setp.gt.s32 	%p606, %r1200, %r18;
	max.s32 	%r1201, %r1200, 0;
	selp.b32 	%r1202, %r1201, 0, %p606;
	selp.b32 	%r1203, %r18, %r1202, %p605;
	selp.b32 	%r1204, %r1203, %r1202, %p604;
	setp.ge.s32 	%p607, %r19, %r1204;
	setp.gt.s32 	%p608, %r19, 0;
	setp.gt.s32 	%p609, %r1204, %r19;
	max.s32 	%r1205, %r1204, 0;
	selp.b32 	%r1206, %r1205, 0, %p609;
	selp.b32 	%r1207, %r19, %r1206, %p608;
	selp.b32 	%r1208, %r1207, %r1206, %p607;
	setp.ge.s32 	%p610, %r20, %r1208;
	setp.gt.s32 	%p611, %r20, 0;
	setp.gt.s32 	%p612, %r1208, %r20;
	max.s32 	%r1209, %r1208, 0;
	selp.b32 	%r1210, %r1209, 0, %p612;
	selp.b32 	%r1211, %r20, %r1210, %p611;
	selp.b32 	%r1212, %r1211, %r1210, %p610;
	setp.ge.s32 	%p613, %r21, %r1212;
	setp.gt.s32 	%p614, %r21, 0;
	setp.gt.s32 	%p615, %r1212, %r21;
	max.s32 	%r1213, %r1212, 0;
	selp.b32 	%r1214, %r1213, 0, %p615;
	selp.b32 	%r1215, %r21, %r1214, %p614;
	selp.b32 	%r1132, %r1215, %r1214, %p613;
	mov.b32 	%r1158, 1;
	mov.b32 	%r1159, 0;
	mov.b32 	%r1160, -1;
	// begin inline asm
	shfl.sync.up.b32 %r1131, %r1132, %r1158, %r1159, %r1160;
	// end inline asm
	setp.ge.s32 	%p616, %r1132, %r1131;
	setp.gt.s32 	%p617, %r1132, 0;
	and.pred  	%p618, %p617, %p616;
	setp.gt.s32 	%p620, %r1131, %r1132;
	max.s32 	%r1216, %r1131, 0;
	selp.b32 	%r1217, %r1216, 0, %p620;
	setp.lt.s32 	%p621, %r815, 1;
	selp.b32 	%r1218, %r1132, %r1217, %p618;
	selp.b32 	%r1137, %r1132, %r1218, %p621;
	mov.b32 	%r1138, 2;
	// begin inline asm
	shfl.sync.up.b32 %r1136, %r1137, %r1138, %r1159, %r1160;
	// end inline asm
	setp.ge.s32 	%p622, %r1137, %r1136;
	setp.gt.s32 	%p623, %r1137, 0;
	and.pred  	%p624, %p623, %p622;
	setp.gt.s32 	%p626, %r1136, %r1137;
	max.s32 	%r1219, %r1136, 0;
	selp.b32 	%r1220, %r1219, 0, %p626;
	setp.lt.s32 	%p627, %r815, 2;
	selp.b32 	%r1221, %r1137, %r1220, %p624;
	selp.b32 	%r1142, %r1137, %r1221, %p627;
	mov.b32 	%r1143, 4;
	// begin inline asm
	shfl.sync.up.b32 %r1141, %r1142, %r1143, %r1159, %r1160;
	// end inline asm
	setp.ge.s32 	%p628, %r1142, %r1141;
	setp.gt.s32 	%p629, %r1142, 0;
	and.pred  	%p630, %p629, %p628;
	setp.gt.s32 	%p632, %r1141, %r1142;
	max.s32 	%r1222, %r1141, 0;
	selp.b32 	%r1223, %r1222, 0, %p632;
	setp.lt.s32 	%p633, %r815, 4;
	selp.b32 	%r1224, %r1142, %r1223, %p630;
	selp.b32 	%r1147, %r1142, %r1224, %p633;
	mov.b32 	%r1148, 8;
	// begin inline asm
	shfl.sync.up.b32 %r1146, %r1147, %r1148, %r1159, %r1160;
	// end inline asm
	setp.ge.s32 	%p634, %r1147, %r1146;
	setp.gt.s32 	%p635, %r1147, 0;
	and.pred  	%p636, %p635, %p634;
	setp.gt.s32 	%p638, %r1146, %r1147;
	max.s32 	%r1225, %r1146, 0;
	selp.b32 	%r1226, %r1225, 0, %p638;
	setp.lt.s32 	%p639, %r815, 8;
	selp.b32 	%r1227, %r1147, %r1226, %p636;
	selp.b32 	%r1152, %r1147, %r1227, %p639;
	mov.b32 	%r1153, 16;
	// begin inline asm
	shfl.sync.up.b32 %r1151, %r1152, %r1153, %r1159, %r1160;
	// end inline asm
	setp.ge.s32 	%p640, %r1152, %r1151;
	setp.gt.s32 	%p641, %r1152, 0;
	and.pred  	%p642, %p641, %p640;
	setp.gt.s32 	%p644, %r1151, %r1152;
	max.s32 	%r1228, %r1151, 0;
	selp.b32 	%r1229, %r1228, 0, %p644;
	setp.lt.s32 	%p645, %r815, 16;
	selp.b32 	%r1230, %r1152, %r1229, %p642;
	selp.b32 	%r22, %r1152, %r1230, %p645;
	// begin inline asm
	shfl.sync.up.b32 %r1316, %r22, %r1158, %r1159, %r1160;
	// end inline asm
	setp.ne.s32 	%p646, %r815, 31;
	@%p646 bra 	$L__BB14_4;
	shl.b32 	%r1231, %r4, 2;
	add.s32 	%r1233, %r837, %r1231;
	st.shared.u32 	[%r1233+16], %r22;
$L__BB14_4:
	bar.sync 	0;
	ld.shared.v4.u32 	{%r1234, %r1235, %r1236, %r1237}, [_ZZN3cub18CUB_300001_SM_10006detail4scan16DeviceScanKernelINS2_10policy_hubIiiim9left_compE10Policy1000EN6thrust24THRUST_300001_SM_1000_NS6detail15normal_iteratorINS9_10device_ptrIiEEEESE_NS0_13ScanTileStateIiLb1EEES5_NS0_8NullTypeEmiLb0ESH_EEvT0_T1_T2_iT3_T4_T5_E12temp_storage+16];
	setp.ge.s32 	%p647, %r1235, %r1234;
	setp.gt.s32 	%p648, %r1235, 0;
	setp.gt.s32 	%p649, %r1234, %r1235;
	max.s32 	%r1238, %r1234, 0;
	selp.b32 	%r1239, %r1238, 0, %p649;
	selp.b32 	%r1240, %r1235, %r1239, %p648;
	selp.b32 	%r1241, %r1240, %r1239, %p647;
	setp.eq.s32 	%p650, %r4, 2;
	selp.b32 	%r1242, %r1241, %r1234, %p650;
	setp.ge.s32 	%p651, %r1236, %r1241;
	setp.gt.s32 	%p652, %r1236, 0;
	setp.gt.s32 	%p653, %r1241, %r1236;
	max.s32 	%r1243, %r1241, 0;
	selp.b32 	%r1244, %r1243, 0, %p653;
	selp.b32 	%r1245, %r1236, %r1244, %p651;
	selp.b32 	%r1246, %r1245, %r1244, %p652;
	setp.eq.s32 	%p654, %r4, 3;
	selp.b32 	%r24, %r1246, %r1242, %p654;
	setp.ge.s32 	%p655, %r1237, %r1246;
	setp.gt.s32 	%p656, %r1237, 0;
	setp.gt.s32 	%p657, %r1246, %r1237;
	max.s32 	%r1247, %r1246, 0;
	selp.b32 	%r1248, %r1247, 0, %p657;
	selp.b32 	%r1249, %r1237, %r1248, %p655;
	selp.b32 	%r25, %r1249, %r1248, %p656;
	setp.lt.u32 	%p658, %r2, 32;
	@%p658 bra 	$L__BB14_6;
	setp.ge.s32 	%p659, %r1316, %r24;
	setp.gt.s32 	%p660, %r1316, 0;
	setp.gt.s32 	%p661, %r24, %r1316;
	max.s32 	%r1250, %r24, 0;
	selp.b32 	%r1251, %r1250, 0, %p661;
	selp.b32 	%r1252, %r1316, %r1251, %p659;
	selp.b32 	%r1253, %r1252, %r1251, %p660;
	setp.eq.s32 	%p662, %r815, 0;
	selp.b32 	%r1316, %r24, %r1253, %p662;
$L__BB14_6:
	setp.eq.s32 	%p663, %r2, 0;
	@%p663 bra 	$L__BB14_8;
	setp.ge.s32 	%p664, %r1317, %r1316;
	setp.gt.s32 	%p665, %r1317, 0;
	setp.gt.s32 	%p666, %r1316, %r1317;
	max.s32 	%r1254, %r1316, 0;
	selp.b32 	%r1255, %r1254, 0, %p666;
	selp.b32 	%r1256, %r1317, %r1255, %p665;
	selp.b32 	%r1317, %r1256, %r1255, %p664;
$L__BB14_8:
	setp.ne.s32 	%p667, %r2, 0;
	setp.gt.s32 	%p668, %r21, 0;
	setp.gt.s32 	%p669, %r20, 0;
	setp.gt.s32 	%p670, %r19, 0;
	setp.gt.s32 	%p671, %r18, 0;
	setp.gt.s32 	%p672, %r17, 0;
	setp.gt.s32 	%p673, %r16, 0;
	setp.gt.s32 	%p674, %r15, 0;
	setp.gt.s32 	%p675, %r14, 0;
	setp.gt.s32 	%p676, %r13, 0;
	setp.gt.s32 	%p677, %r12, 0;
	setp.gt.s32 	%p678, %r11, 0;
	setp.gt.s32 	%p679, %r10, 0;
	setp.gt.s32 	%p680, %r9, 0;
	setp.gt.s32 	%p681, %r8, 0;
	setp.ge.s32 	%p682, %r8, %r1317;
	setp.gt.s32 	%p683, %r1317, %r8;
	max.s32 	%r1257, %r1317, 0;
	selp.b32 	%r1258, %r1257, 0, %p683;
	selp.b32 	%r1259, %r8, %r1258, %p681;
	selp.b32 	%r1350, %r1259, %r1258, %p682;
	setp.ge.s32 	%p684, %r9, %r1350;
	setp.gt.s32 	%p685, %r1350, %r9;
	max.s32 	%r1260, %r1350, 0;
	selp.b32 	%r1261, %r1260, 0, %p685;
	selp.b32 	%r1262, %r9, %r1261, %p680;
	selp.b32 	%r1349, %r1262, %r1261, %p684;
	setp.ge.s32 	%p686, %r10, %r1349;
	setp.gt.s32 	%p687, %r1349, %r10;
	max.s32 	%r1263, %r1349, 0;
	selp.b32 	%r1264, %r1263, 0, %p687;
	selp.b32 	%r1265, %r10, %r1264, %p679;
	selp.b32 	%r1348, %r1265, %r1264, %p686;
	setp.ge.s32 	%p688, %r11, %r1348;
	setp.gt.s32 	%p689, %r1348, %r11;
	max.s32 	%r1266, %r1348, 0;
	selp.b32 	%r1267, %r1266, 0, %p689;
	selp.b32 	%r1268, %r11, %r1267, %p678;
	selp.b32 	%r1347, %r1268, %r1267, %p688;
	setp.ge.s32 	%p690, %r12, %r1347;
	setp.gt.s32 	%p691, %r1347, %r12;
	max.s32 	%r1269, %r1347, 0;
	selp.b32 	%r1270, %r1269, 0, %p691;
	selp.b32 	%r1271, %r12, %r1270, %p677;
	selp.b32 	%r1346, %r1271, %r1270, %p690;
	setp.ge.s32 	%p692, %r13, %r1346;
	setp.gt.s32 	%p693, %r1346, %r13;
	max.s32 	%r1272, %r1346, 0;
	selp.b32 	%r1273, %r1272, 0, %p693;
	selp.b32 	%r1274, %r13, %r1273, %p676;
	selp.b32 	%r1345, %r1274, %r1273, %p692;
	setp.ge.s32 	%p694, %r14, %r1345;
	setp.gt.s32 	%p695, %r1345, %r14;
	max.s32 	%r1275, %r1345, 0;
	selp.b32 	%r1276, %r1275, 0, %p695;
	selp.b32 	%r1277, %r14, %r1276, %p675;
	selp.b32 	%r1344, %r1277, %r1276, %p694;
	setp.ge.s32 	%p696, %r15, %r1344;
	setp.gt.s32 	%p697, %r1344, %r15;
	max.s32 	%r1278, %r1344, 0;
	selp.b32 	%r1279, %r1278, 0, %p697;
	selp.b32 	%r1280, %r15, %r1279, %p674;
	selp.b32 	%r1343, %r1280, %r1279, %p696;
	setp.ge.s32 	%p698, %r16, %r1343;
	setp.gt.s32 	%p699, %r1343, %r16;
	max.s32 	%r1281, %r1343, 0;
	selp.b32 	%r1282, %r1281, 0, %p699;
	selp.b32 	%r1283, %r16, %r1282, %p673;
	selp.b32 	%r1342, %r1283, %r1282, %p698;
	setp.ge.s32 	%p700, %r17, %r1342;
	setp.gt.s32 	%p701, %r1342, %r17;
	max.s32 	%r1284, %r1342, 0;
	selp.b32 	%r1285, %r1284, 0, %p701;
	selp.b32 	%r1286, %r17, %r1285, %p672;
	selp.b32 	%r1341, %r1286, %r1285, %p700;
	setp.ge.s32 	%p702, %r18, %r1341;
	setp.gt.s32 	%p703, %r1341, %r18;
	max.s32 	%r1287, %r1341, 0;
	selp.b32 	%r1288, %r1287, 0, %p703;
	selp.b32 	%r1289, %r18, %r1288, %p671;
	selp.b32 	%r1340, %r1289, %r1288, %p702;
	setp.ge.s32 	%p704, %r19, %r1340;
	setp.gt.s32 	%p705, %r1340, %r19;
	max.s32 	%r1290, %r1340, 0;
	selp.b32 	%r1291, %r1290, 0, %p705;
	selp.b32 	%r1292, %r19, %r1291, %p670;
	selp.b32 	%r1339, %r1292, %r1291, %p704;
	setp.ge.s32 	%p706, %r20, %r1339;
	setp.gt.s32 	%p707, %r1339, %r20;
	max.s32 	%r1293, %r1339, 0;
	selp.b32 	%r1294, %r1293, 0, %p707;
	selp.b32 	%r1295, %r20, %r1294, %p669;
	selp.b32 	%r1338, %r1295, %r1294, %p706;
	setp.ge.s32 	%p708, %r21, %r1338;
	setp.gt.s32 	%p709, %r1338, %r21;
	max.s32 	%r1296, %r1338, 0;
	selp.b32 	%r1297, %r1296, 0, %p709;
	selp.b32 	%r1298, %r21, %r1297, %p668;
	selp.b32 	%r1337, %r1298, %r1297, %p708;
	@%p667 bra 	$L__BB14_61;
	add.s64 	%rd51, %rd1, 256;
	mov.b32 	%r1299, 101;
	// begin inline asm
	st.relaxed.gpu.v2.u32 [%rd51], {%r1299, %r25};
	// end inline asm
	bra.uni 	$L__BB14_61;
$L__BB14_10:
	setp.ge.s32 	%p371, %r8, %r1317;
	setp.gt.s32 	%p372, %r8, 0;
	setp.gt.s32 	%p373, %r1317, %r8;
	max.s32 	%r868, %r1317, 0;
	selp.b32 	%r869, %r868, 0, %p373;
	selp.b32 	%r870, %r8, %r869, %p372;
	selp.b32 	%r871, %r870, %r869, %p371;
	setp.ge.s32 	%p374, %r9, %r871;
	setp.gt.s32 	%p375, %r9, 0;
	setp.gt.s32 	%p376, %r871, %r9;
	max.s32 	%r872, %r871, 0;
	selp.b32 	%r873, %r872, 0, %p376;
	selp.b32 	%r874, %r9, %r873, %p375;
	selp.b32 	%r875, %r874, %r873, %p374;
	setp.ge.s32 	%p377, %r10, %r875;
	setp.gt.s32 	%p378, %r10, 0;
	setp.gt.s32 	%p379, %r875, %r10;
	max.s32 	%r876, %r875, 0;
	selp.b32 	%r877, %r876, 0, %p379;
	selp.b32 	%r878, %r10, %r877, %p378;
	selp.b32 	%r879, %r878, %r877, %p377;
	setp.ge.s32 	%p380, %r11, %r879;
	setp.gt.s32 	%p381, %r11, 0;
	setp.gt.s32 	%p382, %r879, %r11;
	max.s32 	%r880, %r879, 0;
	selp.b32 	%r881, %r880, 0, %p382;
	selp.b32 	%r882, %r11, %r881, %p381;
	selp.b32 	%r883, %r882, %r881, %p380;
	setp.ge.s32 	%p383, %r12, %r883;
	setp.gt.s32 	%p384, %r12, 0;
	setp.gt.s32 	%p385, %r883, %r12;
	max.s32 	%r884, %r883, 0;
	selp.b32 	%r885, %r884, 0, %p385;
	selp.b32 	%r886, %r12, %r885, %p384;
	selp.b32 	%r887, %r886, %r885, %p383;
	setp.ge.s32 	%p386, %r13, %r887;
	setp.gt.s32 	%p387, %r13, 0;
	setp.gt.s32 	%p388, %r887, %r13;
	max.s32 	%r888, %r887, 0;
	selp.b32 	%r889, %r888, 0, %p388;
	selp.b32 	%r890, %r13, %r889, %p387;
	selp.b32 	%r891, %r890, %r889, %p386;
	setp.ge.s32 	%p389, %r14, %r891;
	setp.gt.s32 	%p390, %r14, 0;
	setp.gt.s32 	%p391, %r891, %r14;
	max.s32 	%r892, %r891, 0;
	selp.b32 	%r893, %r892, 0, %p391;
	selp.b32 	%r894, %r14, %r893, %p390;
	selp.b32 	%r895, %r894, %r893, %p389;
	setp.ge.s32 	%p392, %r15, %r895;
	setp.gt.s32 	%p393, %r15, 0;
	setp.gt.s32 	%p394, %r895, %r15;
	max.s32 	%r896, %r895, 0;
	selp.b32 	%r897, %r896, 0, %p394;
	selp.b32 	%r898, %r15, %r897, %p393;
	selp.b32 	%r899, %r898, %r897, %p392;
	setp.ge.s32 	%p395, %r16, %r899;
	setp.gt.s32 	%p396, %r16, 0;
	setp.gt.s32 	%p397, %r899, %r16;
	max.s32 	%r900, %r899, 0;
	selp.b32 	%r901, %r900, 0, %p397;
	selp.b32 	%r902, %r16, %r901, %p396;
	selp.b32 	%r903, %r902, %r901, %p395;
	setp.ge.s32 	%p398, %r17, %r903;
	setp.gt.s32 	%p399, %r17, 0;
	setp.gt.s32 	%p400, %r903, %r17;
	max.s32 	%r904, %r903, 0;
	selp.b32 	%r905, %r904, 0, %p400;
	selp.b32 	%r906, %r17, %r905, %p399;
	selp.b32 	%r907, %r906, %r905, %p398;
	setp.ge.s32 	%p401, %r18, %r907;
	setp.gt.s32 	%p402, %r18, 0;
	setp.gt.s32 	%p403, %r907, %r18;
	max.s32 	%r908, %r907, 0;
	selp.b32 	%r909, %r908, 0, %p403;
	selp.b32 	%r910, %r18, %r909, %p402;
	selp.b32 	%r911, %r910, %r909, %p401;
	setp.ge.s32 	%p404, %r19, %r911;
	setp.gt.s32 	%p405, %r19, 0;
	setp.gt.s32 	%p406, %r911, %r19;
	max.s32 	%r912, %r911, 0;
	selp.b32 	%r913, %r912, 0, %p406;
	selp.b32 	%r914, %r19, %r913, %p405;
	selp.b32 	%r915, %r914, %r913, %p404;
	setp.ge.s32 	%p407, %r20, %r915;
	setp.gt.s32 	%p408, %r20, 0;
	setp.gt.s32 	%p409, %r915, %r20;
	max.s32 	%r916, %r915, 0;
	selp.b32 	%r917, %r916, 0, %p409;
	selp.b32 	%r918, %r20, %r917, %p408;
	selp.b32 	%r919, %r918, %r917, %p407;
	setp.ge.s32 	%p410, %r21, %r919;
	setp.gt.s32 	%p411, %r21, 0;
	setp.gt.s32 	%p412, %r919, %r21;
	max.s32 	%r920, %r919, 0;
	selp.b32 	%r921, %r920, 0, %p412;
	selp.b32 	%r922, %r21, %r921, %p411;
	selp.b32 	%r839, %r922, %r921, %p410;
	mov.b32 	%r865, 1;
	mov.b32 	%r866, 0;
	mov.b32 	%r867, -1;
	// begin inline asm
	shfl.sync.up.b32 %r838, %r839, %r865, %r866, %r867;
	// end inline asm
	setp.ge.s32 	%p413, %r839, %r838;
	setp.gt.s32 	%p414, %r839, 0;
	and.pred  	%p415, %p414, %p413;
	setp.gt.s32 	%p417, %r838, %r839;
	max.s32 	%r923, %r838, 0;
	selp.b32 	%r924, %r923, 0, %p417;
	setp.lt.s32 	%p418, %r815, 1;
	selp.b32 	%r925, %r839, %r924, %p415;
	selp.b32 	%r844, %r839, %r925, %p418;
	mov.b32 	%r845, 2;
	// begin inline asm
	shfl.sync.up.b32 %r843, %r844, %r845, %r866, %r867;
	// end inline asm
	setp.ge.s32 	%p419, %r844, %r843;
	setp.gt.s32 	%p420, %r844, 0;
	and.pred  	%p421, %p420, %p419;
	setp.gt.s32 	%p423, %r843, %r844;
	max.s32 	%r926, %r843, 0;
	selp.b32 	%r927, %r926, 0, %p423;
	setp.lt.s32 	%p424, %r815, 2;
	selp.b32 	%r928, %r844, %r927, %p421;
	selp.b32 	%r849, %r844, %r928, %p424;
	mov.b32 	%r850, 4;
	// begin inline asm
	shfl.sync.up.b32 %r848, %r849, %r850, %r866, %r867;
	// end inline asm
	setp.ge.s32 	%p425, %r849, %r848;
	setp.gt.s32 	%p426, %r849, 0;
	and.pred  	%p427, %p426, %p425;
	setp.gt.s32 	%p429, %r848, %r849;
	max.s32 	%r929, %r848, 0;
	selp.b32 	%r930, %r929, 0, %p429;
	setp.lt.s32 	%p430, %r815, 4;
	selp.b32 	%r931, %r849, %r930, %p427;
	selp.b32 	%r854, %r849, %r931, %p430;
	mov.b32 	%r855, 8;
	// begin inline asm
	shfl.sync.up.b32 %r853, %r854, %r855, %r866, %r867;
	// end inline asm
	setp.ge.s32 	%p431, %r854, %r853;
	setp.gt.s32 	%p432, %r854, 0;
	and.pred  	%p433, %p432, %p431;
	setp.gt.s32 	%p435, %r853, %r854;
	max.s32 	%r932, %r853, 0;
	selp.b32 	%r933, %r932, 0, %p435;
	setp.lt.s32 	%p436, %r815, 8;
	selp.b32 	%r934, %r854, %r933, %p433;
	selp.b32 	%r859, %r854, %r934, %p436;
	mov.b32 	%r860, 16;
	// begin inline asm
	shfl.sync.up.b32 %r858, %r859, %r860, %r866, %r867;
	// end inline asm
	setp.ge.s32 	%p437, %r859, %r858;
	setp.gt.s32 	%p438, %r859, 0;
	and.pred  	%p439, %p438, %p437;
	setp.gt.s32 	%p441, %r858, %r859;
	max.s32 	%r935, %r858, 0;
	selp.b32 	%r936, %r935, 0, %p441;
	setp.lt.s32 	%p442, %r815, 16;
	selp.b32 	%r937, %r859, %r936, %p439;
	selp.b32 	%r44, %r859, %r937, %p442;
	// begin inline asm
	shfl.sync.up.b32 %r1335, %r44, %r865, %r866, %r867;
	// end inline asm
	setp.ne.s32 	%p443, %r815, 31;
	@%p443 bra 	$L__BB14_12;
	shl.b32 	%r938, %r4, 2;
	add.s32 	%r940, %r837, %r938;
	st.shared.u32 	[%r940+16], %r44;
$L__BB14_12:
	bar.sync 	0;
	ld.shared.v4.u32 	{%r941, %r942, %r943, %r944}, [_ZZN3cub18CUB_300001_SM_10006detail4scan16DeviceScanKernelINS2_10policy_hubIiiim9left_compE10Policy1000EN6thrust24THRUST_300001_SM_1000_NS6detail15normal_iteratorINS9_10device_ptrIiEEEESE_NS0_13ScanTileStateIiLb1EEES5_NS0_8NullTypeEmiLb0ESH_EEvT0_T1_T2_iT3_T4_T5_E12temp_storage+16];
	setp.ge.s32 	%p444, %r942, %r941;
	setp.gt.s32 	%p445, %r942, 0;
	setp.gt.s32 	%p446, %r941, %r942;
	max.s32 	%r945, %r941, 0;
	selp.b32 	%r946, %r945, 0, %p446;
	selp.b32 	%r947, %r942, %r946, %p445;
	selp.b32 	%r948, %r947, %r946, %p444;
	setp.eq.s32 	%p447, %r4, 2;
	selp.b32 	%r949, %r948, %r941, %p447;
	setp.ge.s32 	%p448, %r943, %r948;
	setp.gt.s32 	%p449, %r943, 0;
	setp.gt.s32 	%p450, %r948, %r943;
	max.s32 	%r950, %r948, 0;
	selp.b32 	%r951, %r950, 0, %p450;
	selp.b32 	%r952, %r943, %r951, %p448;
	selp.b32 	%r953, %r952, %r951, %p449;
	setp.eq.s32 	%p451, %r4, 3;
	selp.b32 	%r46, %r953, %r949, %p451;
	setp.ge.s32 	%p452, %r944, %r953;
	setp.gt.s32 	%p453, %r944, 0;
	setp.gt.s32 	%p454, %r953, %r944;
	max.s32 	%r954, %r953, 0;
	selp.b32 	%r955, %r954, 0, %p454;
	selp.b32 	%r956, %r944, %r955, %p452;
	selp.b32 	%r47, %r956, %r955, %p453;
	setp.lt.u32 	%p455, %r2, 32;
	@%p455 bra 	$L__BB14_14;
	setp.ge.s32 	%p456, %r1335, %r46;
	setp.gt.s32 	%p457, %r1335, 0;
	setp.gt.s32 	%p458, %r46, %r1335;
	max.s32 	%r957, %r46, 0;
	selp.b32 	%r958, %r957, 0, %p458;
	selp.b32 	%r959, %r1335, %r958, %p456;
	selp.b32 	%r960, %r959, %r958, %p457;
	setp.eq.s32 	%p459, %r815, 0;
	selp.b32 	%r1335, %r46, %r960, %p459;
	bra.uni 	$L__BB14_58;
$L__BB14_14:
	setp.ne.s32 	%p460, %r2, 0;
	mul.wide.s32 	%rd40, %r1, 8;
	add.s64 	%rd7, %rd1, %rd40;
	@%p460 bra 	$L__BB14_16;
	st.shared.u32 	[_ZZN3cub18CUB_300001_SM_10006detail4scan16DeviceScanKernelINS2_10policy_hubIiiim9left_compE10Policy1000EN6thrust24THRUST_300001_SM_1000_NS6detail15normal_iteratorINS9_10device_ptrIiEEEESE_NS0_13ScanTileStateIiLb1EEES5_NS0_8NullTypeEmiLb0ESH_EEvT0_T1_T2_iT3_T4_T5_E12temp_storage+12], %r47;
	add.s64 	%rd41, %rd7, 256;
	mov.b32 	%r961, 100;
	// begin inline asm
	st.relaxed.gpu.v2.u32 [%rd41], {%r961, %r47};
	// end inline asm
$L__BB14_16:
	not.b32 	%r963, %r2;
	add.s32 	%r1327, %r1, %r963;
	mov.u32 	%r50, %nctaid.x;
	setp.gt.u32 	%p461, %r50, 499;
	@%p461 bra 	$L__BB14_18;
	membar.cta;
	bra.uni 	$L__BB14_19;
$L__BB14_18:
	mov.b32 	%r964, 450;
	// begin inline asm
	nanosleep.u32 %r964;
	// end inline asm
$L__BB14_19:
	mul.wide.s32 	%rd43, %r1327, 8;
	add.s64 	%rd44, %rd1, %rd43;
	add.s64 	%rd42, %rd44, 256;
	// begin inline asm
	ld.relaxed.gpu.v2.u32 {%r1328, %r1321}, [%rd42];
	// end inline asm
$L__BB14_20:
	setp.eq.s32 	%p462, %r1328, 99;
	mov.b32 	%r967, -1;
	vote.sync.any.pred 	%p463, %p462, %r967;
	not.pred 	%p464, %p463;
	@%p464 bra 	$L__BB14_25;
	setp.gt.u32 	%p573, %r50, 499;
	@%p573 bra 	$L__BB14_23;
	membar.cta;
	bra.uni 	$L__BB14_24;
$L__BB14_23:
	mov.b32 	%r1128, 350;
	// begin inline asm
	nanosleep.u32 %r1128;
	// end inline asm
$L__BB14_24:
	// begin inline asm
	ld.relaxed.gpu.v2.u32 {%r1328, %r1321}, [%rd42];
	// end inline asm
	bra.uni 	$L__BB14_20;
$L__BB14_25:
	setp.eq.s32 	%p465, %r1328, 101;
	mov.b32 	%r974, -1;
	vote.sync.ballot.b32 	%r975, %p465, %r974;
	// begin inline asm
	mov.u32 %r969, %lanemask_ge;
	// end inline asm
	and.b32  	%r976, %r975, %r969;
	or.b32  	%r977, %r976, -2147483648;
	add.s32 	%r978, %r977, -1;
	not.b32 	%r979, %r977;
	and.b32  	%r980, %r979, %r978;
	popc.b32 	%r60, %r980;
	mov.b32 	%r972, 1;
	// begin inline asm
	shfl.sync.down.b32 %r970, %r1321, %r972, %r60, %r974;
	// end inline asm
	setp.ge.s32 	%p467, %r815, %r60;
	@%p467 bra 	$L__BB14_27;
	setp.ge.s32 	%p468, %r1321, %r970;
	setp.gt.s32 	%p469, %r1321, 0;
	setp.gt.s32 	%p470, %r970, %r1321;
	max.s32 	%r981, %r970, 0;
	selp.b32 	%r982, %r981, 0, %p470;
	selp.b32 	%r983, %r1321, %r982, %p468;
	selp.b32 	%r1321, %r983, %r982, %p469;
$L__BB14_27:
	mov.b32 	%r986, 2;
	mov.b32 	%r988, -1;
	// begin inline asm
	shfl.sync.down.b32 %r984, %r1321, %r986, %r60, %r988;
	// end inline asm
	add.s32 	%r65, %r815, 2;
	setp.gt.s32 	%p471, %r65, %r60;
	@%p471 bra 	$L__BB14_29;
	setp.ge.s32 	%p472, %r1321, %r984;
	setp.gt.s32 	%p473, %r1321, 0;
	setp.gt.s32 	%p474, %r984, %r1321;
	max.s32 	%r989, %r984, 0;
	selp.b32 	%r990, %r989, 0, %p474;
	selp.b32 	%r991, %r1321, %r990, %p472;
	selp.b32 	%r1321, %r991, %r990, %p473;
$L__BB14_29:
	mov.b32 	%r994, 4;
	mov.b32 	%r996, -1;
	// begin inline asm
	shfl.sync.down.b32 %r992, %r1321, %r994, %r60, %r996;
	// end inline asm
	add.s32 	%r69, %r815, 4;
	setp.gt.s32 	%p475, %r69, %r60;
	@%p475 bra 	$L__BB14_31;
	setp.ge.s32 	%p476, %r1321, %r992;
	setp.gt.s32 	%p477, %r1321, 0;
	setp.gt.s32 	%p478, %r992, %r1321;
	max.s32 	%r997, %r992, 0;
	selp.b32 	%r998, %r997, 0, %p478;
	selp.b32 	%r999, %r1321, %r998, %p476;
	selp.b32 	%r1321, %r999, %r998, %p477;
$L__BB14_31:
	mov.b32 	%r1002, 8;
	mov.b32 	%r1004, -1;
	// begin inline asm
	shfl.sync.down.b32 %r1000, %r1321, %r1002, %r60, %r1004;
	// end inline asm
	add.s32 	%r73, %r815, 8;
	setp.gt.s32 	%p479, %r73, %r60;
	@%p479 bra 	$L__BB14_33;
	setp.ge.s32 	%p480, %r1321, %r1000;
	setp.gt.s32 	%p481, %r1321, 0;
	setp.gt.s32 	%p482, %r1000, %r1321;
	max.s32 	%r1005, %r1000, 0;
	selp.b32 	%r1006, %r1005, 0, %p482;
	selp.b32 	%r1007, %r1321, %r1006, %p480;
	selp.b32 	%r1321, %r1007, %r1006, %p481;
$L__BB14_33:
	mov.b32 	%r1010, 16;
	mov.b32 	%r1012, -1;
	// begin inline asm
	shfl.sync.down.b32 %r1008, %r1321, %r1010, %r60, %r1012;
	// end inline asm
	add.s32 	%r77, %r815, 16;
	setp.gt.s32 	%p483, %r77, %r60;
	@%p483 bra 	$L__BB14_35;
	setp.ge.s32 	%p484, %r1321, %r1008;
	setp.gt.s32 	%p485, %r1321, 0;
	setp.gt.s32 	%p486, %r1008, %r1321;
	max.s32 	%r1013, %r1008, 0;
	selp.b32 	%r1014, %r1013, 0, %p486;
	selp.b32 	%r1015, %r1321, %r1014, %p484;
	selp.b32 	%r1321, %r1015, %r1014, %p485;
$L__BB14_35:
	add.s64 	%rd9, %rd1, 256;
$L__BB14_36:
	setp.ne.s32 	%p487, %r1328, 101;
	mov.b32 	%r1016, -1;
	vote.sync.all.pred 	%p488, %p487, %r1016;
	not.pred 	%p489, %p488;
	@%p489 bra 	$L__BB14_54;
	mul.wide.s32 	%rd47, %r1327, 8;
	add.s64 	%rd48, %rd9, %rd47;
	add.s64 	%rd46, %rd48, -256;
	// begin inline asm
	ld.relaxed.gpu.v2.u32 {%r1328, %r1331}, [%rd46];
	// end inline asm
$L__BB14_38:
	setp.eq.s32 	%p544, %r1328, 99;
	mov.b32 	%r1074, -1;
	vote.sync.any.pred 	%p545, %p544, %r1074;
	not.pred 	%p546, %p545;
	@%p546 bra 	$L__BB14_43;
	setp.gt.u32 	%p572, %r50, 499;
	@%p572 bra 	$L__BB14_41;
	membar.cta;
	bra.uni 	$L__BB14_42;
$L__BB14_41:
	mov.b32 	%r1125, 350;
	// begin inline asm
	nanosleep.u32 %r1125;
	// end inline asm
$L__BB14_42:
	// begin inline asm
	ld.relaxed.gpu.v2.u32 {%r1328, %r1331}, [%rd46];
	// end inline asm
	bra.uni 	$L__BB14_38;
$L__BB14_43:
	setp.eq.s32 	%p547, %r1328, 101;
	mov.b32 	%r1080, -1;
	vote.sync.ballot.b32 	%r1081, %p547, %r1080;
	and.b32  	%r1082, %r1081, %r969;
	or.b32  	%r1083, %r1082, -2147483648;
	add.s32 	%r1084, %r1083, -1;
	not.b32 	%r1085, %r1083;
	and.b32  	%r1086, %r1085, %r1084;
	popc.b32 	%r91, %r1086;
	mov.b32 	%r1078, 1;
	// begin inline asm
	shfl.sync.down.b32 %r1076, %r1331, %r1078, %r91, %r1080;
	// end inline asm
	setp.ge.s32 	%p549, %r815, %r91;
	@%p549 bra 	$L__BB14_45;
	setp.ge.s32 	%p550, %r1331, %r1076;
	setp.gt.s32 	%p551, %r1331, 0;
	setp.gt.s32 	%p552, %r1076, %r1331;
	max.s32 	%r1087, %r1076, 0;
	selp.b32 	%r1088, %r1087, 0, %p552;
	selp.b32 	%r1089, %r1331, %r1088, %p550;
	selp.b32 	%r1331, %r1089, %r1088, %p551;
$L__BB14_45:
	mov.b32 	%r1092, 2;
	mov.b32 	%r1094, -1;
	// begin inline asm
	shfl.sync.down.b32 %r1090, %r1331, %r1092, %r91, %r1094;
	// end inline asm
	setp.gt.s32 	%p553, %r65, %r91;
	@%p553 bra 	$L__BB14_47;
	setp.ge.s32 	%p554, %r1331, %r1090;
	setp.gt.s32 	%p555, %r1331, 0;
	setp.gt.s32 	%p556, %r1090, %r1331;
	max.s32 	%r1095, %r1090, 0;
	selp.b32 	%r1096, %r1095, 0, %p556;
	selp.b32 	%r1097, %r1331, %r1096, %p554;
	selp.b32 	%r1331, %r1097, %r1096, %p555;
$L__BB14_47:
	mov.b32 	%r1100, 4;
	mov.b32 	%r1102, -1;
	// begin inline asm
	shfl.sync.down.b32 %r1098, %r1331, %r1100, %r91, %r1102;
	// end inline asm
	setp.gt.s32 	%p557, %r69, %r91;
	@%p557 bra 	$L__BB14_49;
	setp.ge.s32 	%p558, %r1331, %r1098;
	setp.gt.s32 	%p559, %r1331, 0;
	setp.gt.s32 	%p560, %r1098, %r1331;
	max.s32 	%r1103, %r1098, 0;
	selp.b32 	%r1104, %r1103, 0, %p560;
	selp.b32 	%r1105, %r1331, %r1104, %p558;
	selp.b32 	%r1331, %r1105, %r1104, %p559;
$L__BB14_49:
	mov.b32 	%r1108, 8;
	mov.b32 	%r1110, -1;
	// begin inline asm
	shfl.sync.down.b32 %r1106, %r1331, %r1108, %r91, %r1110;
	// end inline asm
	setp.gt.s32 	%p561, %r73, %r91;
	@%p561 bra 	$L__BB14_51;
	setp.ge.s32 	%p562, %r1331, %r1106;
	setp.gt.s32 	%p563, %r1331, 0;
	setp.gt.s32 	%p564, %r1106, %r1331;
	max.s32 	%r1111, %r1106, 0;
	selp.b32 	%r1112, %r1111, 0, %p564;
	selp.b32 	%r1113, %r1331, %r1112, %p562;
	selp.b32 	%r1331, %r1113, %r1112, %p563;
$L__BB14_51:
	mov.b32 	%r1116, 16;
	mov.b32 	%r1118, -1;
	// begin inline asm
	shfl.sync.down.b32 %r1114, %r1331, %r1116, %r91, %r1118;
	// end inline asm
	setp.gt.s32 	%p565, %r77, %r91;
	@%p565 bra 	$L__BB14_53;
	setp.ge.s32 	%p566, %r1331, %r1114;
	setp.gt.s32 	%p567, %r1331, 0;
	setp.gt.s32 	%p568, %r1114, %r1331;
	max.s32 	%r1119, %r1114, 0;
	selp.b32 	%r1120, %r1119, 0, %p568;
	selp.b32 	%r1121, %r1331, %r1120, %p566;
	selp.b32 	%r1331, %r1121, %r1120, %p567;
$L__BB14_53:
	setp.ge.s32 	%p569, %r1321, %r1331;
	setp.gt.s32 	%p570, %r1321, 0;
	setp.gt.s32 	%p571, %r1331, %r1321;
	max.s32 	%r1122, %r1331, 0;
	selp.b32 	%r1123, %r1122, 0, %p571;
	selp.b32 	%r1124, %r1321, %r1123, %p569;
	selp.b32 	%r1321, %r1124, %r1123, %p570;
	add.s32 	%r1327, %r1327, -32;
	bra.uni 	$L__BB14_36;
$L__BB14_54:
	setp.ne.s32 	%p490, %r2, 0;
	@%p490 bra 	$L__BB14_56;
	setp.ge.s32 	%p491, %r47, %r1321;
	setp.gt.s32 	%p492, %r47, 0;
	setp.gt.s32 	%p493, %r1321, %r47;
	max.s32 	%r1020, %r1321, 0;
	selp.b32 	%r1021, %r1020, 0, %p493;
	selp.b32 	%r1022, %r47, %r1021, %p491;
	selp.b32 	%r1019, %r1022, %r1021, %p492;
	add.s64 	%rd45, %rd7, 256;
	mov.b32 	%r1018, 101;
	// begin inline asm
	st.relaxed.gpu.v2.u32 [%rd45], {%r1018, %r1019};
	// end inline asm
	st.shared.u32 	[_ZZN3cub18CUB_300001_SM_10006detail4scan16DeviceScanKernelINS2_10policy_hubIiiim9left_compE10Policy1000EN6thrust24THRUST_300001_SM_1000_NS6detail15normal_iteratorINS9_10device_ptrIiEEEESE_NS0_13ScanTileStateIiLb1EEES5_NS0_8NullTypeEmiLb0ESH_EEvT0_T1_T2_iT3_T4_T5_E12temp_storage+4], %r1321;
	st.shared.u32 	[_ZZN3cub18CUB_300001_SM_10006detail4scan16DeviceScanKernelINS2_10policy_hubIiiim9left_compE10Policy1000EN6thrust24THRUST_300001_SM_1000_NS6detail15normal_iteratorINS9_10device_ptrIiEEEESE_NS0_13ScanTileStateIiLb1EEES5_NS0_8NullTypeEmiLb0ESH_EEvT0_T1_T2_iT3_T4_T5_E12temp_storage+8], %r1019;
$L__BB14_56:
	setp.ne.s32 	%p494, %r815, 0;
	@%p494 bra 	$L__BB14_58;
	st.shared.u32 	[_ZZN3cub18CUB_300001_SM_10006detail4scan16DeviceScanKernelINS2_10policy_hubIiiim9left_compE10Policy1000EN6thrust24THRUST_300001_SM_1000_NS6detail15normal_iteratorINS9_10device_ptrIiEEEESE_NS0_13ScanTileStateIiLb1EEES5_NS0_8NullTypeEmiLb0ESH_EEvT0_T1_T2_iT3_T4_T5_E12temp_storage+36], %r1321;
	mov.u32 	%r1335, %r1321;
$L__BB14_58:
	bar.sync 	0;
	setp.eq.s32 	%p495, %r2, 0;
	@%p495 bra 	$L__BB14_60;
	ld.shared.u32 	%r1023, [_ZZN3cub18CUB_300001_SM_10006detail4scan16DeviceScanKernelINS2_10policy_hubIiiim9left_compE10Policy1000EN6thrust24THRUST_300001_SM_1000_NS6detail15normal_iteratorINS9_10device_ptrIiEEEESE_NS0_13ScanTileStateIiLb1EEES5_NS0_8NullTypeEmiLb0ESH_EEvT0_T1_T2_iT3_T4_T5_E12temp_storage+36];
	setp.ge.s32 	%p496, %r1335, %r1023;
	setp.gt.s32 	%p497, %r1335, 0;
	setp.gt.s32 	%p498, %r1023, %r1335;
	max.s32 	%r1024, %r1023, 0;
	selp.b32 	%r1025, %r1024, 0, %p498;
	selp.b32 	%r1026, %r1335, %r1025, %p496;
	selp.b32 	%r1335, %r1026, %r1025, %p497;
$L__BB14_60:
	setp.gt.s32 	%p499, %r21, 0;
	setp.gt.s32 	%p500, %r20, 0;
	setp.gt.s32 	%p501, %r19, 0;
	setp.gt.s32 	%p502, %r18, 0;
	setp.gt.s32 	%p503, %r17, 0;
	setp.gt.s32 	%p504, %r16, 0;
	setp.gt.s32 	%p505, %r15, 0;
	setp.gt.s32 	%p506, %r14, 0;
	setp.gt.s32 	%p507, %r13, 0;
	setp.gt.s32 	%p508, %r12, 0;
	setp.gt.s32 	%p509, %r11, 0;
	setp.gt.s32 	%p510, %r10, 0;
	setp.gt.s32 	%p511, %r9, 0;
	setp.gt.s32 	%p512, %r8, 0;
	setp.ge.s32 	%p513, %r1317, %r1335;
	setp.gt.s32 	%p514, %r1317, 0;
	setp.gt.s32 	%p515, %r1335, %r1317;
	max.s32 	%r1027, %r1335, 0;
	selp.b32 	%r1028, %r1027, 0, %p515;
	selp.b32 	%r1029, %r1317, %r1028, %p514;
	selp.b32 	%r1317, %r1029, %r1028, %p513;
	setp.ge.s32 	%p516, %r8, %r1317;
	setp.gt.s32 	%p517, %r1317, %r8;
	max.s32 	%r1030, %r1317, 0;
	selp.b32 	%r1031, %r1030, 0, %p517;
	selp.b32 	%r1032, %r8, %r1031, %p512;
	selp.b32 	%r1350, %r1032, %r1031, %p516;
	setp.ge.s32 	%p518, %r9, %r1350;
	setp.gt.s32 	%p519, %r1350, %r9;
	max.s32 	%r1033, %r1350, 0;
	selp.b32 	%r1034, %r1033, 0, %p519;
	selp.b32 	%r1035, %r9, %r1034, %p511;
	selp.b32 	%r1349, %r1035, %r1034, %p518;
	setp.ge.s32 	%p520, %r10, %r1349;
	setp.gt.s32 	%p521, %r1349, %r10;
	max.s32 	%r1036, %r1349, 0;
	selp.b32 	%r1037, %r1036, 0, %p521;
	selp.b32 	%r1038, %r10, %r1037, %p510;
	selp.b32 	%r1348, %r1038, %r1037, %p520;
	setp.ge.s32 	%p522, %r11, %r1348;
	setp.gt.s32 	%p523, %r1348, %r11;
	max.s32 	%r1039, %r1348, 0;
	selp.b32 	%r1040, %r1039, 0, %p523;
	selp.b32 	%r1041, %r11, %r1040, %p509;
	selp.b32 	%r1347, %r1041, %r1040, %p522;
	setp.ge.s32 	%p524, %r12, %r1347;
	setp.gt.s32 	%p525, %r1347, %r12;
	max.s32 	%r1042, %r1347, 0;
	selp.b32 	%r1043, %r1042, 0, %p525;
	selp.b32 	%r1044, %r12, %r1043, %p508;
	selp.b32 	%r1346, %r1044, %r1043, %p524;
	setp.ge.s32 	%p526, %r13, %r1346;
	setp.gt.s32 	%p527, %r1346, %r13;
	max.s32 	%r1045, %r1346, 0;
	selp.b32 	%r1046, %r1045, 0, %p527;
	selp.b32 	%r1047, %r13, %r1046, %p507;
	selp.b32 	%r1345, %r1047, %r1046, %p526;
	setp.ge.s32 	%p528, %r14, %r1345;
	setp.gt.s32 	%p529, %r1345, %r14;
	max.s32 	%r1048, %r1345, 0;
	selp.b32 	%r1049, %r1048, 0, %p529;
	selp.b32 	%r1050, %r14, %r1049, %p506;
	selp.b32 	%r1344, %r1050, %r1049, %p528;
	setp.ge.s32 	%p530, %r15, %r1344;
	setp.gt.s32 	%p531, %r1344, %r15;
	max.s32 	%r1051, %r1344, 0;
	selp.b32 	%r1052, %r1051, 0, %p531;
	selp.b32 	%r1053, %r15, %r1052, %p505;
	selp.b32 	%r1343, %r1053, %r1052, %p530;
	setp.ge.s32 	%p532, %r16, %r1343;
	setp.gt.s32 	%p533, %r1343, %r16;
	max.s32 	%r1054, %r1343, 0;
	selp.b32 	%r1055, %r1054, 0, %p533;
	selp.b32 	%r1056, %r16, %r1055, %p504;
	selp.b32 	%r1342, %r1056, %r1055, %p532;
	setp.ge.s32 	%p534, %r17, %r1342;
	setp.gt.s32 	%p535, %r1342, %r17;
	max.s32 	%r1057, %r1342, 0;
	selp.b32 	%r1058, %r1057, 0, %p535;
	selp.b32 	%r1059, %r17, %r1058, %p503;
	selp.b32 	%r1341, %r1059, %r1058, %p534;
	setp.ge.s32 	%p536, %r18, %r1341;
	setp.gt.s32 	%p537, %r1341, %r18;
	max.s32 	%r1060, %r1341, 0;
	selp.b32 	%r1061, %r1060, 0, %p537;
	selp.b32 	%r1062, %r18, %r1061, %p502;
	selp.b32 	%r1340, %r1062, %r1061, %p536;
	setp.ge.s32 	%p538, %r19, %r1340;
	setp.gt.s32 	%p539, %r1340, %r19;
	max.s32 	%r1063, %r1340, 0;
	selp.b32 	%r1064, %r1063, 0, %p539;
	selp.b32 	%r1065, %r19, %r1064, %p501;
	selp.b32 	%r1339, %r1065, %r1064, %p538;
	setp.ge.s32 	%p540, %r20, %r1339;
	setp.gt.s32 	%p541, %r1339, %r20;
	max.s32 	%r1066, %r1339, 0;
	selp.b32 	%r1067, %r1066, 0, %p541;
	selp.b32 	%r1068, %r20, %r1067, %p500;
	selp.b32 	%r1338, %r1068, %r1067, %p540;
	setp.ge.s32 	%p542, %r21, %r1338;
	setp.gt.s32 	%p543, %r1338, %r21;
	max.s32 	%r1069, %r1338, 0;
	selp.b32 	%r1070, %r1069, 0, %p543;
	selp.b32 	%r1071, %r21, %r1070, %p499;
	selp.b32 	%r1337, %r1071, %r1070, %p542;
$L__BB14_61:
	bar.sync 	0;
	st.shared.u32 	[%r6], %r1317;
	st.shared.u32 	[%r6+4], %r1350;
	st.shared.u32 	[%r6+8], %r1349;
	st.shared.u32 	[%r6+12], %r1348;
	st.shared.u32 	[%r6+16], %r1347;
	st.shared.u32 	[%r6+20], %r1346;
	st.shared.u32 	[%r6+24], %r1345;
	st.shared.u32 	[%r6+28], %r1344;
	st.shared.u32 	[%r6+32], %r1343;
	st.shared.u32 	[%r6+36], %r1342;
	st.shared.u32 	[%r6+40], %r1341;
	st.shared.u32 	[%r6+44], %r1340;
	st.shared.u32 	[%r6+48], %r1339;
	st.shared.u32 	[%r6+52], %r1338;
	st.shared.u32 	[%r6+56], %r1337;
	bar.warp.sync 	-1;
	ld.shared.u32 	%r1301, [%r5];
	ld.shared.u32 	%r1302, [%r5+128];
	ld.shared.u32 	%r1303, [%r5+256];
	ld.shared.u32 	%r1304, [%r5+384];
	ld.shared.u32 	%r1305, [%r5+512];
	ld.shared.u32 	%r1306, [%r5+640];
	ld.shared.u32 	%r1307, [%r5+768];
	ld.shared.u32 	%r1308, [%r5+896];
	ld.shared.u32 	%r1309, [%r5+1024];
	ld.shared.u32 	%r1310, [%r5+1152];
	ld.shared.u32 	%r1311, [%r5+1280];
	ld.shared.u32 	%r1312, [%r5+1408];
	ld.shared.u32 	%r1313, [%r5+1536];
	ld.shared.u32 	%r1314, [%r5+1664];
	ld.shared.u32 	%r1315, [%r5+1792];
	add.s64 	%rd53, %rd3, %rd38;
	st.global.u32 	[%rd53], %r1301;
	st.global.u32 	[%rd53+128], %r1302;
	st.global.u32 	[%rd53+256], %r1303;
	st.global.u32 	[%rd53+384], %r1304;
	st.global.u32 	[%rd53+512], %r1305;
	st.global.u32 	[%rd53+640], %r1306;
	st.global.u32 	[%rd53+768], %r1307;
	st.global.u32 	[%rd53+896], %r1308;
	st.global.u32 	[%rd53+1024], %r1309;
	st.global.u32 	[%rd53+1152], %r1310;
	st.global.u32 	[%rd53+1280], %r1311;
	st.global.u32 	[%rd53+1408], %r1312;
	st.global.u32 	[%rd53+1536], %r1313;
	st.global.u32 	[%rd53+1664], %r1314;
	st.global.u32 	[%rd53+1792], %r1315;
	bra.uni 	$L__BB14_184;
$L__BB14_62:
	setp.eq.s64 	%p2, %rd5, 0;
	@%p2 bra 	$L__BB14_184;
	cvt.u32.u64 	%r142, %rd5;
	shl.b64 	%rd20, %rd4, 2;
	add.s64 	%rd21, %rd2, %rd20;
	mov.u32 	%r143, %tid.x;
	ld.global.u32 	%r1366, [%rd21];
	and.b32  	%r342, %r143, 31;
	and.b32  	%r343, %r143, 992;
	mul.lo.s32 	%r344, %r343, 15;
	or.b32  	%r145, %r344, %r342;
	setp.ge.u32 	%p3, %r145, %r142;
	shl.b32 	%r345, %r145, 2;
	cvt.u64.u32 	%rd22, %r345;
	add.s64 	%rd11, %rd21, %rd22;
	mov.u32 	%r1352, %r1366;
	@%p3 bra 	$L__BB14_65;
	ld.global.u32 	%r1352, [%rd11];
$L__BB14_65:
	add.s32 	%r148, %r145, 32;
	setp.ge.u32 	%p4, %r148, %r142;
	mov.u32 	%r1353, %r1366;
	@%p4 bra 	$L__BB14_67;
	ld.global.u32 	%r1353, [%rd11+128];
$L__BB14_67:
	add.s32 	%r151, %r145, 64;
	setp.ge.u32 	%p5, %r151, %r142;
	mov.u32 	%r1354, %r1366;
	@%p5 bra 	$L__BB14_69;
	ld.global.u32 	%r1354, [%rd11+256];
$L__BB14_69:
	add.s32 	%r154, %r145, 96;
	setp.ge.u32 	%p6, %r154, %r142;
	mov.u32 	%r1355, %r1366;
	@%p6 bra 	$L__BB14_71;
	ld.global.u32 	%r1355, [%rd11+384];
$L__BB14_71:
	add.s32 	%r157, %r145, 128;
	setp.ge.u32 	%p7, %r157, %r142;
	mov.u32 	%r1356, %r1366;
	@%p7 bra 	$L__BB14_73;
	ld.global.u32 	%r1356, [%rd11+512];
$L__BB14_73:
	add.s32 	%r160, %r145, 160;
	setp.ge.u32 	%p8, %r160, %r142;
	mov.u32 	%r1357, %r1366;
	@%p8 bra 	$L__BB14_75;
	ld.global.u32 	%r1357, [%rd11+640];
$L__BB14_75:
	add.s32 	%r163, %r145, 192;
	setp.ge.u32 	%p9, %r163, %r142;
	mov.u32 	%r1358, %r1366;
	@%p9 bra 	$L__BB14_77;
	ld.global.u32 	%r1358, [%rd11+768];
$L__BB14_77:
	add.s32 	%r166, %r145, 224;
	setp.ge.u32 	%p10, %r166, %r142;
	mov.u32 	%r1359, %r1366;
	@%p10 bra 	$L__BB14_79;
	ld.global.u32 	%r1359, [%rd11+896];
$L__BB14_79:
	add.s32 	%r169, %r145, 256;
	setp.ge.u32 	%p11, %r169, %r142;
	mov.u32 	%r1360, %r1366;
	@%p11 bra 	$L__BB14_81;
	ld.global.u32 	%r1360, [%rd11+1024];
$L__BB14_81:
	add.s32 	%r172, %r145, 288;
	setp.ge.u32 	%p12, %r172, %r142;
	mov.u32 	%r1361, %r1366;
	@%p12 bra 	$L__BB14_83;
	ld.global.u32 	%r1361, [%rd11+1152];
$L__BB14_83:
	add.s32 	%r175, %r145, 320;
	setp.ge.u32 	%p13, %r175, %r142;
	mov.u32 	%r1362, %r1366;
	@%p13 bra 	$L__BB14_85;
	ld.global.u32 	%r1362, [%rd11+1280];
$L__BB14_85:
	add.s32 	%r178, %r145, 352;
	setp.ge.u32 	%p14, %r178, %r142;
	mov.u32 	%r1363, %r1366;
	@%p14 bra 	$L__BB14_87;
	ld.global.u32 	%r1363, [%rd11+1408];
$L__BB14_87:
	add.s32 	%r181, %r145, 384;
	setp.ge.u32 	%p15, %r181, %r142;
	mov.u32 	%r1364, %r1366;
	@%p15 bra 	$L__BB14_89;
	ld.global.u32 	%r1364, [%rd11+1536];
$L__BB14_89:
	add.s32 	%r184, %r145, 416;
	setp.ge.u32 	%p16, %r184, %r142;
	mov.u32 	%r1365, %r1366;
	@%p16 bra 	$L__BB14_91;
	ld.global.u32 	%r1365, [%rd11+1664];
$L__BB14_91:
	add.s32 	%r187, %r145, 448;
	setp.ge.u32 	%p17, %r187, %r142;
	@%p17 bra 	$L__BB14_93;
	ld.global.u32 	%r1366, [%rd11+1792];
$L__BB14_93:
	// begin inline asm
	mov.u32 %r346, %laneid;
	// end inline asm
	shr.u32 	%r191, %r143, 5;
	mad.lo.s32 	%r347, %r191, 480, %r346;
	shl.b32 	%r348, %r347, 2;
	mov.u32 	%r349, _ZZN3cub18CUB_300001_SM_10006detail4scan16DeviceScanKernelINS2_10policy_hubIiiim9left_compE10Policy1000EN6thrust24THRUST_300001_SM_1000_NS6detail15normal_iteratorINS9_10device_ptrIiEEEESE_NS0_13ScanTileStateIiLb1EEES5_NS0_8NullTypeEmiLb0ESH_EEvT0_T1_T2_iT3_T4_T5_E12temp_storage;
	add.s32 	%r192, %r349, %r348;
	st.shared.u32 	[%r192], %r1352;
	st.shared.u32 	[%r192+128], %r1353;
	st.shared.u32 	[%r192+256], %r1354;
	st.shared.u32 	[%r192+384], %r1355;
	st.shared.u32 	[%r192+512], %r1356;
	st.shared.u32 	[%r192+640], %r1357;
	st.shared.u32 	[%r192+768], %r1358;
	st.shared.u32 	[%r192+896], %r1359;
	st.shared.u32 	[%r192+1024], %r1360;
	st.shared.u32 	[%r192+1152], %r1361;
	st.shared.u32 	[%r192+1280], %r1362;
	st.shared.u32 	[%r192+1408], %r1363;
	st.shared.u32 	[%r192+1536], %r1364;
	st.shared.u32 	[%r192+1664], %r1365;
	st.shared.u32 	[%r192+1792], %r1366;
	bar.warp.sync 	-1;
	mad.lo.s32 	%r193, %r346, 56, %r192;
	ld.shared.u32 	%r1368, [%r193];
	ld.shared.u32 	%r195, [%r193+4];
	ld.shared.u32 	%r196, [%r193+8];
	ld.shared.u32 	%r197, [%r193+12];
	ld.shared.u32 	%r198, [%r193+16];
	ld.shared.u32 	%r199, [%r193+20];
	ld.shared.u32 	%r200, [%r193+24];
	ld.shared.u32 	%r201, [%r193+28];
	ld.shared.u32 	%r202, [%r193+32];
	ld.shared.u32 	%r203, [%r193+36];
	ld.shared.u32 	%r204, [%r193+40];
	ld.shared.u32 	%r205, [%r193+44];
	ld.shared.u32 	%r206, [%r193+48];
	ld.shared.u32 	%r207, [%r193+52];
	ld.shared.u32 	%r208, [%r193+56];
	bar.sync 	0;
	setp.ne.s32 	%p18, %r1, 0;
	@%p18 bra 	$L__BB14_101;
	setp.ge.s32 	%p222, %r195, %r1368;
	setp.gt.s32 	%p223, %r195, 0;
	setp.gt.s32 	%p224, %r1368, %r195;
	max.s32 	%r679, %r1368, 0;
	selp.b32 	%r680, %r679, 0, %p224;
	selp.b32 	%r681, %r195, %r680, %p223;
	selp.b32 	%r682, %r681, %r680, %p222;
	setp.ge.s32 	%p225, %r196, %r682;
	setp.gt.s32 	%p226, %r196, 0;
	setp.gt.s32 	%p227, %r682, %r196;
	max.s32 	%r683, %r682, 0;
	selp.b32 	%r684, %r683, 0, %p227;
	selp.b32 	%r685, %r196, %r684, %p226;
	selp.b32 	%r686, %r685, %r684, %p225;
	setp.ge.s32 	%p228, %r197, %r686;
	setp.gt.s32 	%p229, %r197, 0;
	setp.gt.s32 	%p230, %r686, %r197;
	max.s32 	%r687, %r686, 0;
	selp.b32 	%r688, %r687, 0, %p230;
	selp.b32 	%r689, %r197, %r688, %p229;
	selp.b32 	%r690, %r689, %r688, %p228;
	setp.ge.s32 	%p231, %r198, %r690;
	setp.gt.s32 	%p232, %r198, 0;
	setp.gt.s32 	%p233, %r690, %r198;
	max.s32 	%r691, %r690, 0;
	selp.b32 	%r692, %r691, 0, %p233;
	selp.b32 	%r693, %r198, %r692, %p232;
	selp.b32 	%r694, %r693, %r692, %p231;
	setp.ge.s32 	%p234, %r199, %r694;
	setp.gt.s32 	%p235, %r199, 0;
	setp.gt.s32 	%p236, %r694, %r199;
	max.s32 	%r695, %r694, 0;
	selp.b32 	%r696, %r695, 0, %p236;
	selp.b32 	%r697, %r199, %r696, %p235;
	selp.b32 	%r698, %r697, %r696, %p234;
	setp.ge.s32 	%p237, %r200, %r698;
	setp.gt.s32 	%p238, %r200, 0;
	setp.gt.s32 	%p239, %r698, %r200;
	max.s32 	%r699, %r698, 0;
	selp.b32 	%r700, %r699, 0, %p239;
	selp.b32 	%r701, %r200, %r700, %p238;
	selp.b32 	%r702, %r701, %r700, %p237;
	setp.ge.s32 	%p240, %r201, %r702;
	setp.gt.s32 	%p241, %r201, 0;
	setp.gt.s32 	%p242, %r702, %r201;
	max.s32 	%r703, %r702, 0;
	selp.b32 	%r704, %r703, 0, %p242;
	selp.b32 	%r705, %r201, %r704, %p241;
	selp.b32 	%r706, %r705, %r704, %p240;
	setp.ge.s32 	%p243, %r202, %r706;
	setp.gt.s32 	%p244, %r202, 0;
	setp.gt.s32 	%p245, %r706, %r202;
	max.s32 	%r707, %r706, 0;
	selp.b32 	%r708, %r707, 0, %p245;
	selp.b32 	%r709, %r202, %r708, %p244;
	selp.b32 	%r710, %r709, %r708, %p243;
	setp.ge.s32 	%p246, %r203, %r710;
	setp.gt.s32 	%p247, %r203, 0;
	setp.gt.s32 	%p248, %r710, %r203;
	max.s32 	%r711, %r710, 0;
	selp.b32 	%r712, %r711, 0, %p248;
	selp.b32 	%r713, %r203, %r712, %p247;
	selp.b32 	%r714, %r713, %r712, %p246;
	setp.ge.s32 	%p249, %r204, %r714;
	setp.gt.s32 	%p250, %r204, 0;
	setp.gt.s32 	%p251, %r714, %r204;
	max.s32 	%r715, %r714, 0;
	selp.b32 	%r716, %r715, 0, %p251;
	selp.b32 	%r717, %r204, %r716, %p250;
	selp.b32 	%r718, %r717, %r716, %p249;
	setp.ge.s32 	%p252, %r205, %r718;
	setp.gt.s32 	%p253, %r205, 0;
	setp.gt.s32 	%p254, %r718, %r205;
	max.s32 	%r719, %r718, 0;
	selp.b32 	%r720, %r719, 0, %p254;
	selp.b32 	%r721, %r205, %r720, %p253;
	selp.b32 	%r722, %r721, %r720, %p252;
	setp.ge.s32 	%p255, %r206, %r722;
	setp.gt.s32 	%p256, %r206, 0;
	setp.gt.s32 	%p257, %r722, %r206;
	max.s32 	%r723, %r722, 0;
	selp.b32 	%r724, %r723, 0, %p257;
	selp.b32 	%r725, %r206, %r724, %p256;
	selp.b32 	%r726, %r725, %r724, %p255;
	setp.ge.s32 	%p258, %r207, %r726;
	setp.gt.s32 	%p259, %r207, 0;
	setp.gt.s32 	%p260, %r726, %r207;
	max.s32 	%r727, %r726, 0;
	selp.b32 	%r728, %r727, 0, %p260;
	selp.b32 	%r729, %r207, %r728, %p259;
	selp.b32 	%r730, %r729, %r728, %p258;
	setp.ge.s32 	%p261, %r208, %r730;
	setp.gt.s32 	%p262, %r208, 0;
	setp.gt.s32 	%p263, %r730, %r208;
	max.s32 	%r731, %r730, 0;
	selp.b32 	%r732, %r731, 0, %p263;
	selp.b32 	%r733, %r208, %r732, %p262;
	selp.b32 	%r650, %r733, %r732, %p261;
	mov.b32 	%r676, 1;
	mov.b32 	%r677, 0;
	mov.b32 	%r678, -1;
	// begin inline asm
	shfl.sync.up.b32 %r649, %r650, %r676, %r677, %r678;
	// end inline asm
	setp.ge.s32 	%p264, %r650, %r649;
	setp.gt.s32 	%p265, %r650, 0;
	and.pred  	%p266, %p265, %p264;
	setp.gt.s32 	%p268, %r649, %r650;
	max.s32 	%r734, %r649, 0;
	selp.b32 	%r735, %r734, 0, %p268;
	setp.lt.s32 	%p269, %r346, 1;
	selp.b32 	%r736, %r650, %r735, %p266;
	selp.b32 	%r655, %r650, %r736, %p269;
	mov.b32 	%r656, 2;
	// begin inline asm
	shfl.sync.up.b32 %r654, %r655, %r656, %r677, %r678;
	// end inline asm
	setp.ge.s32 	%p270, %r655, %r654;
	setp.gt.s32 	%p271, %r655, 0;
	and.pred  	%p272, %p271, %p270;
	setp.gt.s32 	%p274, %r654, %r655;
	max.s32 	%r737, %r654, 0;
	selp.b32 	%r738, %r737, 0, %p274;
	setp.lt.s32 	%p275, %r346, 2;
	selp.b32 	%r739, %r655, %r738, %p272;
	selp.b32 	%r660, %r655, %r739, %p275;
	mov.b32 	%r661, 4;
	// begin inline asm
	shfl.sync.up.b32 %r659, %r660, %r661, %r677, %r678;
	// end inline asm
	setp.ge.s32 	%p276, %r660, %r659;
	setp.gt.s32 	%p277, %r660, 0;
	and.pred  	%p278, %p277, %p276;
	setp.gt.s32 	%p280, %r659, %r660;
	max.s32 	%r740, %r659, 0;
	selp.b32 	%r741, %r740, 0, %p280;
	setp.lt.s32 	%p281, %r346, 4;
	selp.b32 	%r742, %r660, %r741, %p278;
	selp.b32 	%r665, %r660, %r742, %p281;
	mov.b32 	%r666, 8;
	// begin inline asm
	shfl.sync.up.b32 %r664, %r665, %r666, %r677, %r678;
	// end inline asm
	setp.ge.s32 	%p282, %r665, %r664;
	setp.gt.s32 	%p283, %r665, 0;
	and.pred  	%p284, %p283, %p282;
	setp.gt.s32 	%p286, %r664, %r665;
	max.s32 	%r743, %r664, 0;
	selp.b32 	%r744, %r743, 0, %p286;
	setp.lt.s32 	%p287, %r346, 8;
	selp.b32 	%r745, %r665, %r744, %p284;
	selp.b32 	%r670, %r665, %r745, %p287;
	mov.b32 	%r671, 16;
	// begin inline asm
	shfl.sync.up.b32 %r669, %r670, %r671, %r677, %r678;
	// end inline asm
	setp.ge.s32 	%p288, %r670, %r669;
	setp.gt.s32 	%p289, %r670, 0;
	and.pred  	%p290, %p289, %p288;
	setp.gt.s32 	%p292, %r669, %r670;
	max.s32 	%r746, %r669, 0;
	selp.b32 	%r747, %r746, 0, %p292;
	setp.lt.s32 	%p293, %r346, 16;
	selp.b32 	%r748, %r670, %r747, %p290;
	selp.b32 	%r209, %r670, %r748, %p293;
	// begin inline asm
	shfl.sync.up.b32 %r1367, %r209, %r676, %r677, %r678;
	// end inline asm
	setp.ne.s32 	%p294, %r346, 31;
	@%p294 bra 	$L__BB14_96;
	shl.b32 	%r749, %r191, 2;
	add.s32 	%r751, %r349, %r749;
	st.shared.u32 	[%r751+16], %r209;
$L__BB14_96:
	bar.sync 	0;
	setp.lt.u32 	%p295, %r143, 32;
	@%p295 bra 	$L__BB14_98;
	.pragma "used_bytes_mask 4095";
	ld.shared.v4.u32 	{%r752, %r753, %r754, %r755}, [_ZZN3cub18CUB_300001_SM_10006detail4scan16DeviceScanKernelINS2_10policy_hubIiiim9left_compE10Policy1000EN6thrust24THRUST_300001_SM_1000_NS6detail15normal_iteratorINS9_10device_ptrIiEEEESE_NS0_13ScanTileStateIiLb1EEES5_NS0_8NullTypeEmiLb0ESH_EEvT0_T1_T2_iT3_T4_T5_E12temp_storage+16];
	max.s32 	%r756, %r752, 0;
	setp.gt.s32 	%p296, %r752, %r753;
	selp.b32 	%r757, %r756, 0, %p296;
	setp.gt.s32 	%p297, %r753, 0;
	setp.ge.s32 	%p298, %r753, %r752;
	selp.b32 	%r758, %r753, %r757, %p297;
	selp.b32 	%r759, %r758, %r757, %p298;
	setp.eq.s32 	%p299, %r191, 3;
	max.s32 	%r760, %r759, 0;
	setp.gt.s32 	%p300, %r759, %r754;
	selp.b32 	%r761, %r760, 0, %p300;
	setp.gt.s32 	%p301, %r754, 0;
	setp.ge.s32 	%p302, %r754, %r759;
	selp.b32 	%r762, %r754, %r761, %p302;
	selp.b32 	%r763, %r762, %r761, %p301;
	setp.eq.s32 	%p303, %r191, 2;
	selp.b32 	%r764, %r759, %r752, %p303;
	selp.b32 	%r765, %r763, %r764, %p299;
	setp.ge.s32 	%p304, %r1367, %r765;
	setp.gt.s32 	%p305, %r1367, 0;
	setp.gt.s32 	%p306, %r765, %r1367;
	max.s32 	%r766, %r765, 0;
	selp.b32 	%r767, %r766, 0, %p306;
	selp.b32 	%r768, %r1367, %r767, %p304;
	selp.b32 	%r769, %r768, %r767, %p305;
	setp.eq.s32 	%p307, %r346, 0;
	selp.b32 	%r1367, %r765, %r769, %p307;
$L__BB14_98:
	setp.eq.s32 	%p308, %r143, 0;
	@%p308 bra 	$L__BB14_100;
	setp.ge.s32 	%p309, %r1368, %r1367;
	setp.gt.s32 	%p310, %r1368, 0;
	setp.gt.s32 	%p311, %r1367, %r1368;
	max.s32 	%r770, %r1367, 0;
	selp.b32 	%r771, %r770, 0, %p311;
	selp.b32 	%r772, %r1368, %r771, %p310;
	selp.b32 	%r1368, %r772, %r771, %p309;
$L__BB14_100:
	setp.gt.s32 	%p312, %r208, 0;
	setp.gt.s32 	%p313, %r207, 0;
	setp.gt.s32 	%p314, %r206, 0;
	setp.gt.s32 	%p315, %r205, 0;
	setp.gt.s32 	%p316, %r204, 0;
	setp.gt.s32 	%p317, %r203, 0;
	setp.gt.s32 	%p318, %r202, 0;
	setp.gt.s32 	%p319, %r201, 0;
	setp.gt.s32 	%p320, %r200, 0;
	setp.gt.s32 	%p321, %r199, 0;
	setp.gt.s32 	%p322, %r198, 0;
	setp.gt.s32 	%p323, %r197, 0;
	setp.gt.s32 	%p324, %r196, 0;
	setp.gt.s32 	%p325, %r195, 0;
	setp.ge.s32 	%p326, %r195, %r1368;
	setp.gt.s32 	%p327, %r1368, %r195;
	max.s32 	%r773, %r1368, 0;
	selp.b32 	%r774, %r773, 0, %p327;
	selp.b32 	%r775, %r195, %r774, %p325;
	selp.b32 	%r1401, %r775, %r774, %p326;
	setp.ge.s32 	%p328, %r196, %r1401;
	setp.gt.s32 	%p329, %r1401, %r196;
	max.s32 	%r776, %r1401, 0;
	selp.b32 	%r777, %r776, 0, %p329;
	selp.b32 	%r778, %r196, %r777, %p324;
	selp.b32 	%r1400, %r778, %r777, %p328;
	setp.ge.s32 	%p330, %r197, %r1400;
	setp.gt.s32 	%p331, %r1400, %r197;
	max.s32 	%r779, %r1400, 0;
	selp.b32 	%r780, %r779, 0, %p331;
	selp.b32 	%r781, %r197, %r780, %p323;
	selp.b32 	%r1399, %r781, %r780, %p330;
	setp.ge.s32 	%p332, %r198, %r1399;
	setp.gt.s32 	%p333, %r1399, %r198;
	max.s32 	%r782, %r1399, 0;
	selp.b32 	%r783, %r782, 0, %p333;
	selp.b32 	%r784, %r198, %r783, %p322;
	selp.b32 	%r1398, %r784, %r783, %p332;
	setp.ge.s32 	%p334, %r199, %r1398;
	setp.gt.s32 	%p335, %r1398, %r199;
	max.s32 	%r785, %r1398, 0;
	selp.b32 	%r786, %r785, 0, %p335;
	selp.b32 	%r787, %r199, %r786, %p321;
	selp.b32 	%r1397, %r787, %r786, %p334;
	setp.ge.s32 	%p336, %r200, %r1397;
	setp.gt.s32 	%p337, %r1397, %r200;
	max.s32 	%r788, %r1397, 0;
	selp.b32 	%r789, %r788, 0, %p337;
	selp.b32 	%r790, %r200, %r789, %p320;
	selp.b32 	%r1396, %r790, %r789, %p336;
	setp.ge.s32 	%p338, %r201, %r1396;
	setp.gt.s32 	%p339, %r1396, %r201;
	max.s32 	%r791, %r1396, 0;
	selp.b32 	%r792, %r791, 0, %p339;
	selp.b32 	%r793, %r201, %r792, %p319;
	selp.b32 	%r1395, %r793, %r792, %p338;
	setp.ge.s32 	%p340, %r202, %r1395;
	setp.gt.s32 	%p341, %r1395, %r202;
	max.s32 	%r794, %r1395, 0;
	selp.b32 	%r795, %r794, 0, %p341;
	selp.b32 	%r796, %r202, %r795, %p318;
	selp.b32 	%r1394, %r796, %r795, %p340;
	setp.ge.s32 	%p342, %r203, %r1394;
	setp.gt.s32 	%p343, %r1394, %r203;
	max.s32 	%r797, %r1394, 0;
	selp.b32 	%r798, %r797, 0, %p343;
	selp.b32 	%r799, %r203, %r798, %p317;
	selp.b32 	%r1393, %r799, %r798, %p342;
	setp.ge.s32 	%p344, %r204, %r1393;
	setp.gt.s32 	%p345, %r1393, %r204;
	max.s32 	%r800, %r1393, 0;
	selp.b32 	%r801, %r800, 0, %p345;
	selp.b32 	%r802, %r204, %r801, %p316;
	selp.b32 	%r1392, %r802, %r801, %p344;
	setp.ge.s32 	%p346, %r205, %r1392;
	setp.gt.s32 	%p347, %r1392, %r205;
	max.s32 	%r803, %r1392, 0;
	selp.b32 	%r804, %r803, 0, %p347;
	selp.b32 	%r805, %r205, %r804, %p315;
	selp.b32 	%r1391, %r805, %r804, %p346;
	setp.ge.s32 	%p348, %r206, %r1391;
	setp.gt.s32 	%p349, %r1391, %r206;
	max.s32 	%r806, %r1391, 0;
	selp.b32 	%r807, %r806, 0, %p349;
	selp.b32 	%r808, %r206, %r807, %p314;
	selp.b32 	%r1390, %r808, %r807, %p348;
	setp.ge.s32 	%p350, %r207, %r1390;
	setp.gt.s32 	%p351, %r1390, %r207;
	max.s32 	%r809, %r1390, 0;
	selp.b32 	%r810, %r809, 0, %p351;
	selp.b32 	%r811, %r207, %r810, %p313;
	selp.b32 	%r1389, %r811, %r810, %p350;
	setp.ge.s32 	%p352, %r208, %r1389;
	setp.gt.s32 	%p353, %r1389, %r208;
	max.s32 	%r812, %r1389, 0;
	selp.b32 	%r813, %r812, 0, %p353;
	selp.b32 	%r814, %r208, %r813, %p312;
	selp.b32 	%r1388, %r814, %r813, %p352;
	bra.uni 	$L__BB14_152;
$L__BB14_101:
	setp.ge.s32 	%p19, %r195, %r1368;
	setp.gt.s32 	%p20, %r195, 0;
	setp.gt.s32 	%p21, %r1368, %r195;
	max.s32 	%r380, %r1368, 0;
	selp.b32 	%r381, %r380, 0, %p21;
	selp.b32 	%r382, %r195, %r381, %p20;
	selp.b32 	%r383, %r382, %r381, %p19;
	setp.ge.s32 	%p22, %r196, %r383;
	setp.gt.s32 	%p23, %r196, 0;
	setp.gt.s32 	%p24, %r383, %r196;
	max.s32 	%r384, %r383, 0;
	selp.b32 	%r385, %r384, 0, %p24;
	selp.b32 	%r386, %r196, %r385, %p23;
	selp.b32 	%r387, %r386, %r385, %p22;
	setp.ge.s32 	%p25, %r197, %r387;
	setp.gt.s32 	%p26, %r197, 0;
	setp.gt.s32 	%p27, %r387, %r197;
	max.s32 	%r388, %r387, 0;
	selp.b32 	%r389, %r388, 0, %p27;
	selp.b32 	%r390, %r197, %r389, %p26;
	selp.b32 	%r391, %r390, %r389, %p25;
	setp.ge.s32 	%p28, %r198, %r391;
	setp.gt.s32 	%p29, %r198, 0;
	setp.gt.s32 	%p30, %r391, %r198;
	max.s32 	%r392, %r391, 0;
	selp.b32 	%r393, %r392, 0, %p30;
	selp.b32 	%r394, %r198, %r393, %p29;
	selp.b32 	%r395, %r394, %r393, %p28;
	setp.ge.s32 	%p31, %r199, %r395;
	setp.gt.s32 	%p32, %r199, 0;
	setp.gt.s32 	%p33, %r395, %r199;
	max.s32 	%r396, %r395, 0;
	selp.b32 	%r397, %r396, 0, %p33;
	selp.b32 	%r398, %r199, %r397, %p32;
	selp.b32 	%r399, %r398, %r397, %p31;
	setp.ge.s32 	%p34, %r200, %r399;
	setp.gt.s32 	%p35, %r200, 0;
	setp.gt.s32 	%p36, %r399, %r200;
	max.s32 	%r400, %r399, 0;
	selp.b32 	%r401, %r400, 0, %p36;
	selp.b32 	%r402, %r200, %r401, %p35;
	selp.b32 	%r403, %r402, %r401, %p34;
	setp.ge.s32 	%p37, %r201, %r403;
	setp.gt.s32 	%p38, %r201, 0;
	setp.gt.s32 	%p39, %r403, %r201;
	max.s32 	%r404, %r403, 0;
	selp.b32 	%r405, %r404, 0, %p39;
	selp.b32 	%r406, %r201, %r405, %p38;
	selp.b32 	%r407, %r406, %r405, %p37;
	setp.ge.s32 	%p40, %r202, %r407;
	setp.gt.s32 	%p41, %r202, 0;
	setp.gt.s32 	%p42, %r407, %r202;
	max.s32 	%r408, %r407, 0;
	selp.b32 	%r409, %r408, 0, %p42;
	selp.b32 	%r410, %r202, %r409, %p41;
	selp.b32 	%r411, %r410, %r409, %p40;
	setp.ge.s32 	%p43, %r203, %r411;
	setp.gt.s32 	%p44, %r203, 0;
	setp.gt.s32 	%p45, %r411, %r203;
	max.s32 	%r412, %r411, 0;
	selp.b32 	%r413, %r412, 0, %p45;
	selp.b32 	%r414, %r203, %r413, %p44;
	selp.b32 	%r415, %r414, %r413, %p43;
	setp.ge.s32 	%p46, %r204, %r415;
	setp.gt.s32 	%p47, %r204, 0;
	setp.gt.s32 	%p48, %r415, %r204;
	max.s32 	%r416, %r415, 0;
	selp.b32 	%r417, %r416, 0, %p48;
	selp.b32 	%r418, %r204, %r417, %p47;
	selp.b32 	%r419, %r418, %r417, %p46;
	setp.ge.s32 	%p49, %r205, %r419;
	setp.gt.s32 	%p50, %r205, 0;
	setp.gt.s32 	%p51, %r419, %r205;
	max.s32 	%r420, %r419, 0;
	selp.b32 	%r421, %r420, 0, %p51;
	selp.b32 	%r422, %r205, %r421, %p50;
	selp.b32 	%r423, %r422, %r421, %p49;
	setp.ge.s32 	%p52, %r206, %r423;
	setp.gt.s32 	%p53, %r206, 0;
	setp.gt.s32 	%p54, %r423, %r206;
	max.s32 	%r424, %r423, 0;
	selp.b32 	%r425, %r424, 0, %p54;
	selp.b32 	%r426, %r206, %r425, %p53;
	selp.b32 	%r427, %r426, %r425, %p52;
	setp.ge.s32 	%p55, %r207, %r427;
	setp.gt.s32 	%p56, %r207, 0;
	setp.gt.s32 	%p57, %r427, %r207;
	max.s32 	%r428, %r427, 0;
	selp.b32 	%r429, %r428, 0, %p57;
	selp.b32 	%r430, %r207, %r429, %p56;
	selp.b32 	%r431, %r430, %r429, %p55;
	setp.ge.s32 	%p58, %r208, %r431;
	setp.gt.s32 	%p59, %r208, 0;
	setp.gt.s32 	%p60, %r431, %r208;
	max.s32 	%r432, %r431, 0;
	selp.b32 	%r433, %r432, 0, %p60;
	selp.b32 	%r434, %r208, %r433, %p59;
	selp.b32 	%r351, %r434, %r433, %p58;
	mov.b32 	%r377, 1;
	mov.b32 	%r378, 0;
	mov.b32 	%r379, -1;
	// begin inline asm
	shfl.sync.up.b32 %r350, %r351, %r377, %r378, %r379;
	// end inline asm
	setp.ge.s32 	%p61, %r351, %r350;
	setp.gt.s32 	%p62, %r351, 0;
	and.pred  	%p63, %p62, %p61;
	setp.gt.s32 	%p65, %r350, %r351;
	max.s32 	%r435, %r350, 0;
	selp.b32 	%r436, %r435, 0, %p65;
	setp.lt.s32 	%p66, %r346, 1;
	selp.b32 	%r437, %r351, %r436, %p63;
	selp.b32 	%r356, %r351, %r437, %p66;
	mov.b32 	%r357, 2;
	// begin inline asm
	shfl.sync.up.b32 %r355, %r356, %r357, %r378, %r379;
	// end inline asm
	setp.ge.s32 	%p67, %r356, %r355;
	setp.gt.s32 	%p68, %r356, 0;
	and.pred  	%p69, %p68, %p67;
	setp.gt.s32 	%p71, %r355, %r356;
	max.s32 	%r438, %r355, 0;
	selp.b32 	%r439, %r438, 0, %p71;
	setp.lt.s32 	%p72, %r346, 2;
	selp.b32 	%r440, %r356, %r439, %p69;
	selp.b32 	%r361, %r356, %r440, %p72;
	mov.b32 	%r362, 4;
	// begin inline asm
	shfl.sync.up.b32 %r360, %r361, %r362, %r378, %r379;
	// end inline asm
	setp.ge.s32 	%p73, %r361, %r360;
	setp.gt.s32 	%p74, %r361, 0;
	and.pred  	%p75, %p74, %p73;
	setp.gt.s32 	%p77, %r360, %r361;
	max.s32 	%r441, %r360, 0;
	selp.b32 	%r442, %r441, 0, %p77;
	setp.lt.s32 	%p78, %r346, 4;
	selp.b32 	%r443, %r361, %r442, %p75;
	selp.b32 	%r366, %r361, %r443, %p78;
	mov.b32 	%r367, 8;
	// begin inline asm
	shfl.sync.up.b32 %r365, %r366, %r367, %r378, %r379;
	// end inline asm
	setp.ge.s32 	%p79, %r366, %r365;
	setp.gt.s32 	%p80, %r366, 0;
	and.pred  	%p81, %p80, %p79;
	setp.gt.s32 	%p83, %r365, %r366;
	max.s32 	%r444, %r365, 0;
	selp.b32 	%r445, %r444, 0, %p83;
	setp.lt.s32 	%p84, %r346, 8;
	selp.b32 	%r446, %r366, %r445, %p81;
	selp.b32 	%r371, %r366, %r446, %p84;
	mov.b32 	%r372, 16;
	// begin inline asm
	shfl.sync.up.b32 %r370, %r371, %r372, %r378, %r379;
	// end inline asm
	setp.ge.s32 	%p85, %r371, %r370;
	setp.gt.s32 	%p86, %r371, 0;
	and.pred  	%p87, %p86, %p85;
	setp.gt.s32 	%p89, %r370, %r371;
	max.s32 	%r447, %r370, 0;
	selp.b32 	%r448, %r447, 0, %p89;
	setp.lt.s32 	%p90, %r346, 16;
	selp.b32 	%r449, %r371, %r448, %p87;
	selp.b32 	%r229, %r371, %r449, %p90;
	// begin inline asm
	shfl.sync.up.b32 %r1386, %r229, %r377, %r378, %r379;
	// end inline asm
	setp.ne.s32 	%p91, %r346, 31;
	@%p91 bra 	$L__BB14_103;
	shl.b32 	%r450, %r191, 2;
	mov.u32 	%r451, _ZZN3cub18CUB_300001_SM_10006detail4scan16DeviceScanKernelINS2_10policy_hubIiiim9left_compE10Policy1000EN6thrust24THRUST_300001_SM_1000_NS6detail15normal_iteratorINS9_10device_ptrIiEEEESE_NS0_13ScanTileStateIiLb1EEES5_NS0_8NullTypeEmiLb0ESH_EEvT0_T1_T2_iT3_T4_T5_E12temp_storage;
	add.s32 	%r452, %r451, %r450;
	st.shared.u32 	[%r452+16], %r229;
$L__BB14_103:
	bar.sync 	0;
	ld.shared.v4.u32 	{%r453, %r454, %r455, %r456}, [_ZZN3cub18CUB_300001_SM_10006detail4scan16DeviceScanKernelINS2_10policy_hubIiiim9left_compE10Policy1000EN6thrust24THRUST_300001_SM_1000_NS6detail15normal_iteratorINS9_10device_ptrIiEEEESE_NS0_13ScanTileStateIiLb1EEES5_NS0_8NullTypeEmiLb0ESH_EEvT0_T1_T2_iT3_T4_T5_E12temp_storage+16];
	setp.ge.s32 	%p92, %r454, %r453;
	setp.gt.s32 	%p93, %r454, 0;
	setp.gt.s32 	%p94, %r453, %r454;
	max.s32 	%r457, %r453, 0;
	selp.b32 	%r458, %r457, 0, %p94;
	selp.b32 	%r459, %r454, %r458, %p93;
	selp.b32 	%r460, %r459, %r458, %p92;
	setp.eq.s32 	%p95, %r191, 2;
	selp.b32 	%r461, %r460, %r453, %p95;
	setp.ge.s32 	%p96, %r455, %r460;
	setp.gt.s32 	%p97, %r455, 0;
	setp.gt.s32 	%p98, %r460, %r455;
	max.s32 	%r462, %r460, 0;
	selp.b32 	%r463, %r462, 0, %p98;
	selp.b32 	%r464, %r455, %r463, %p96;
	selp.b32 	%r465, %r464, %r463, %p97;
	setp.eq.s32 	%p99, %r191, 3;
	selp.b32 	%r231, %r465, %r461, %p99;
	setp.ge.s32 	%p100, %r456, %r465;
	setp.gt.s32 	%p101, %r456, 0;
	setp.gt.s32 	%p102, %r465, %r456;
	max.s32 	%r466, %r465, 0;
	selp.b32 	%r467, %r466, 0, %p102;
	selp.b32 	%r468, %r456, %r467, %p100;
	selp.b32 	%r232, %r468, %r467, %p101;
	setp.lt.u32 	%p103, %r143, 32;
	@%p103 bra 	$L__BB14_105;
	setp.ge.s32 	%p104, %r1386, %r231;
	setp.gt.s32 	%p105, %r1386, 0;
	setp.gt.s32 	%p106, %r231, %r1386;
	max.s32 	%r469, %r231, 0;
	selp.b32 	%r470, %r469, 0, %p106;
	selp.b32 	%r471, %r1386, %r470, %p104;
	selp.b32 	%r472, %r471, %r470, %p105;
	setp.eq.s32 	%p107, %r346, 0;
	selp.b32 	%r1386, %r231, %r472, %p107;
	bra.uni 	$L__BB14_149;
$L__BB14_105:
	setp.ne.s32 	%p108, %r143, 0;
	mul.wide.s32 	%rd23, %r1, 8;
	add.s64 	%rd12, %rd1, %rd23;
	@%p108 bra 	$L__BB14_107;
	st.shared.u32 	[_ZZN3cub18CUB_300001_SM_10006detail4scan16DeviceScanKernelINS2_10policy_hubIiiim9left_compE10Policy1000EN6thrust24THRUST_300001_SM_1000_NS6detail15normal_iteratorINS9_10device_ptrIiEEEESE_NS0_13ScanTileStateIiLb1EEES5_NS0_8NullTypeEmiLb0ESH_EEvT0_T1_T2_iT3_T4_T5_E12temp_storage+12], %r232;
	add.s64 	%rd24, %rd12, 256;
	mov.b32 	%r473, 100;
	// begin inline asm
	st.relaxed.gpu.v2.u32 [%rd24], {%r473, %r232};
	// end inline asm
$L__BB14_107:
	not.b32 	%r475, %r143;
	add.s32 	%r1378, %r1, %r475;
	mov.u32 	%r235, %nctaid.x;
	setp.gt.u32 	%p109, %r235, 499;
	@%p109 bra 	$L__BB14_109;
	membar.cta;
	bra.uni 	$L__BB14_110;
$L__BB14_109:
	mov.b32 	%r476, 450;
	// begin inline asm
	nanosleep.u32 %r476;
	// end inline asm
$L__BB14_110:
	mul.wide.s32 	%rd26, %r1378, 8;
	add.s64 	%rd27, %rd1, %rd26;
	add.s64 	%rd25, %rd27, 256;
	// begin inline asm
	ld.relaxed.gpu.v2.u32 {%r1379, %r1372}, [%rd25];
	// end inline asm
$L__BB14_111:
	setp.eq.s32 	%p110, %r1379, 99;
	mov.b32 	%r479, -1;
	vote.sync.any.pred 	%p111, %p110, %r479;
	not.pred 	%p112, %p111;
	@%p112 bra 	$L__BB14_116;
	@%p109 bra 	$L__BB14_114;
	membar.cta;
	bra.uni 	$L__BB14_115;
$L__BB14_114:
	mov.b32 	%r646, 350;
	// begin inline asm
	nanosleep.u32 %r646;
	// end inline asm
$L__BB14_115:
	// begin inline asm
	ld.relaxed.gpu.v2.u32 {%r1379, %r1372}, [%rd25];
	// end inline asm
	bra.uni 	$L__BB14_111;
$L__BB14_116:
	setp.eq.s32 	%p113, %r1379, 101;
	mov.b32 	%r486, -1;
	vote.sync.ballot.b32 	%r487, %p113, %r486;
	// begin inline asm
	mov.u32 %r481, %lanemask_ge;
	// end inline asm
	and.b32  	%r488, %r487, %r481;
	or.b32  	%r489, %r488, -2147483648;
	add.s32 	%r490, %r489, -1;
	not.b32 	%r491, %r489;
	and.b32  	%r492, %r491, %r490;
	popc.b32 	%r245, %r492;
	mov.b32 	%r484, 1;
	// begin inline asm
	shfl.sync.down.b32 %r482, %r1372, %r484, %r245, %r486;
	// end inline asm
	setp.ge.s32 	%p115, %r346, %r245;
	@%p115 bra 	$L__BB14_118;
	setp.ge.s32 	%p116, %r1372, %r482;
	setp.gt.s32 	%p117, %r1372, 0;
	setp.gt.s32 	%p118, %r482, %r1372;
	max.s32 	%r493, %r482, 0;
	selp.b32 	%r494, %r493, 0, %p118;
	selp.b32 	%r495, %r1372, %r494, %p116;
	selp.b32 	%r1372, %r495, %r494, %p117;
$L__BB14_118:
	mov.b32 	%r498, 2;
	mov.b32 	%r500, -1;
	// begin inline asm
	shfl.sync.down.b32 %r496, %r1372, %r498, %r245, %r500;
	// end inline asm
	add.s32 	%r501, %r346, 2;
	setp.gt.s32 	%p119, %r501, %r245;
	@%p119 bra 	$L__BB14_120;
	setp.ge.s32 	%p120, %r1372, %r496;
	setp.gt.s32 	%p121, %r1372, 0;
	setp.gt.s32 	%p122, %r496, %r1372;
	max.s32 	%r502, %r496, 0;
	selp.b32 	%r503, %r502, 0, %p122;
	selp.b32 	%r504, %r1372, %r503, %p120;
	selp.b32 	%r1372, %r504, %r503, %p121;
$L__BB14_120:
	mov.b32 	%r507, 4;
	mov.b32 	%r509, -1;
	// begin inline asm
	shfl.sync.down.b32 %r505, %r1372, %r507, %r245, %r509;
	// end inline asm
	add.s32 	%r253, %r346, 4;
	setp.gt.s32 	%p123, %r253, %r245;
	@%p123 bra 	$L__BB14_122;
	setp.ge.s32 	%p124, %r1372, %r505;
	setp.gt.s32 	%p125, %r1372, 0;
	setp.gt.s32 	%p126, %r505, %r1372;
	max.s32 	%r510, %r505, 0;
	selp.b32 	%r511, %r510, 0, %p126;
	selp.b32 	%r512, %r1372, %r511, %p124;
	selp.b32 	%r1372, %r512, %r511, %p125;
$L__BB14_122:
	mov.b32 	%r515, 8;
	mov.b32 	%r517, -1;
	// begin inline asm
	shfl.sync.down.b32 %r513, %r1372, %r515, %r245, %r517;
	// end inline asm
	add.s32 	%r518, %r346, 8;
	setp.gt.s32 	%p127, %r518, %r245;
	@%p127 bra 	$L__BB14_124;
	setp.ge.s32 	%p128, %r1372, %r513;
	setp.gt.s32 	%p129, %r1372, 0;
	setp.gt.s32 	%p130, %r513, %r1372;
	max.s32 	%r519, %r513, 0;
	selp.b32 	%r520, %r519, 0, %p130;
	selp.b32 	%r521, %r1372, %r520, %p128;
	selp.b32 	%r1372, %r521, %r520, %p129;
$L__BB14_124:
	mov.b32 	%r524, 16;
	mov.b32 	%r526, -1;
	// begin inline asm
	shfl.sync.down.b32 %r522, %r1372, %r524, %r245, %r526;
	// end inline asm
	add.s32 	%r527, %r346, 16;
	setp.gt.s32 	%p131, %r527, %r245;
	@%p131 bra 	$L__BB14_126;
	setp.ge.s32 	%p132, %r1372, %r522;
	setp.gt.s32 	%p133, %r1372, 0;
	setp.gt.s32 	%p134, %r522, %r1372;
	max.s32 	%r528, %r522, 0;
	selp.b32 	%r529, %r528, 0, %p134;
	selp.b32 	%r530, %r1372, %r529, %p132;
	selp.b32 	%r1372, %r530, %r529, %p133;
$L__BB14_126:
	add.s64 	%rd14, %rd1, 256;
$L__BB14_127:
	setp.ne.s32 	%p135, %r1379, 101;
	mov.b32 	%r531, -1;
	vote.sync.all.pred 	%p136, %p135, %r531;
	not.pred 	%p137, %p136;
	@%p137 bra 	$L__BB14_145;
	mul.wide.s32 	%rd30, %r1378, 8;
	add.s64 	%rd31, %rd14, %rd30;
	add.s64 	%rd29, %rd31, -256;
	// begin inline asm
	ld.relaxed.gpu.v2.u32 {%r1379, %r1382}, [%rd29];
	// end inline asm
$L__BB14_129:
	setp.eq.s32 	%p192, %r1379, 99;
	mov.b32 	%r589, -1;
	vote.sync.any.pred 	%p193, %p192, %r589;
	not.pred 	%p194, %p193;
	@%p194 bra 	$L__BB14_134;
	@%p109 bra 	$L__BB14_132;
	membar.cta;
	bra.uni 	$L__BB14_133;
$L__BB14_132:
	mov.b32 	%r643, 350;
	// begin inline asm
	nanosleep.u32 %r643;
	// end inline asm
$L__BB14_133:
	// begin inline asm
	ld.relaxed.gpu.v2.u32 {%r1379, %r1382}, [%rd29];
	// end inline asm
	bra.uni 	$L__BB14_129;
$L__BB14_134:
	setp.eq.s32 	%p195, %r1379, 101;
	mov.b32 	%r595, -1;
	vote.sync.ballot.b32 	%r596, %p195, %r595;
	and.b32  	%r597, %r596, %r481;
	or.b32  	%r598, %r597, -2147483648;
	add.s32 	%r599, %r598, -1;
	not.b32 	%r600, %r598;
	and.b32  	%r601, %r600, %r599;
	popc.b32 	%r273, %r601;
	mov.b32 	%r593, 1;
	// begin inline asm
	shfl.sync.down.b32 %r591, %r1382, %r593, %r273, %r595;
	// end inline asm
	setp.ge.s32 	%p197, %r346, %r273;
	@%p197 bra 	$L__BB14_136;
	setp.ge.s32 	%p198, %r1382, %r591;
	setp.gt.s32 	%p199, %r1382, 0;
	setp.gt.s32 	%p200, %r591, %r1382;
	max.s32 	%r602, %r591, 0;
	selp.b32 	%r603, %r602, 0, %p200;
	selp.b32 	%r604, %r1382, %r603, %p198;
	selp.b32 	%r1382, %r604, %r603, %p199;
$L__BB14_136:
	mov.b32 	%r607, 2;
	mov.b32 	%r609, -1;
	// begin inline asm
	shfl.sync.down.b32 %r605, %r1382, %r607, %r273, %r609;
	// end inline asm
	add.s32 	%r610, %r346, 2;
	setp.gt.s32 	%p201, %r610, %r273;
	@%p201 bra 	$L__BB14_138;
	setp.ge.s32 	%p202, %r1382, %r605;
	setp.gt.s32 	%p203, %r1382, 0;
	setp.gt.s32 	%p204, %r605, %r1382;
	max.s32 	%r611, %r605, 0;
	selp.b32 	%r612, %r611, 0, %p204;
	selp.b32 	%r613, %r1382, %r612, %p202;
	selp.b32 	%r1382, %r613, %r612, %p203;
$L__BB14_138:
	mov.b32 	%r616, 4;
	mov.b32 	%r618, -1;
	// begin inline asm
	shfl.sync.down.b32 %r614, %r1382, %r616, %r273, %r618;
	// end inline asm
	setp.gt.s32 	%p205, %r253, %r273;
	@%p205 bra 	$L__BB14_140;
	setp.ge.s32 	%p206, %r1382, %r614;
	setp.gt.s32 	%p207, %r1382, 0;
	setp.gt.s32 	%p208, %r614, %r1382;
	max.s32 	%r619, %r614, 0;
	selp.b32 	%r620, %r619, 0, %p208;
	selp.b32 	%r621, %r1382, %r620, %p206;
	selp.b32 	%r1382, %r621, %r620, %p207;
$L__BB14_140:
	mov.b32 	%r624, 8;
	mov.b32 	%r626, -1;
	// begin inline asm
	shfl.sync.down.b32 %r622, %r1382, %r624, %r273, %r626;
	// end inline asm
	add.s32 	%r627, %r346, 8;
	setp.gt.s32 	%p209, %r627, %r273;
	@%p209 bra 	$L__BB14_142;
	setp.ge.s32 	%p210, %r1382, %r622;
	setp.gt.s32 	%p211, %r1382, 0;
	setp.gt.s32 	%p212, %r622, %r1382;
	max.s32 	%r628, %r622, 0;
	selp.b32 	%r629, %r628, 0, %p212;
	selp.b32 	%r630, %r1382, %r629, %p210;
	selp.b32 	%r1382, %r630, %r629, %p211;
$L__BB14_142:
	mov.b32 	%r633, 16;
	mov.b32 	%r635, -1;
	// begin inline asm
	shfl.sync.down.b32 %r631, %r1382, %r633, %r273, %r635;
	// end inline asm
	add.s32 	%r636, %r346, 16;
	setp.gt.s32 	%p213, %r636, %r273;
	@%p213 bra 	$L__BB14_144;
	setp.ge.s32 	%p214, %r1382, %r631;
	setp.gt.s32 	%p215, %r1382, 0;
	setp.gt.s32 	%p216, %r631, %r1382;
	max.s32 	%r637, %r631, 0;
	selp.b32 	%r638, %r637, 0, %p216;
	selp.b32 	%r639, %r1382, %r638, %p214;
	selp.b32 	%r1382, %r639, %r638, %p215;
$L__BB14_144:
	setp.ge.s32 	%p217, %r1372, %r1382;
	setp.gt.s32 	%p218, %r1372, 0;
	setp.gt.s32 	%p219, %r1382, %r1372;
	max.s32 	%r640, %r1382, 0;
	selp.b32 	%r641, %r640, 0, %p219;
	selp.b32 	%r642, %r1372, %r641, %p217;
	selp.b32 	%r1372, %r642, %r641, %p218;
	add.s32 	%r1378, %r1378, -32;
	bra.uni 	$L__BB14_127;
$L__BB14_145:
	@%p108 bra 	$L__BB14_147;
	setp.ge.s32 	%p139, %r232, %r1372;
	setp.gt.s32 	%p140, %r232, 0;
	setp.gt.s32 	%p141, %r1372, %r232;
	max.s32 	%r535, %r1372, 0;
	selp.b32 	%r536, %r535, 0, %p141;
	selp.b32 	%r537, %r232, %r536, %p139;
	selp.b32 	%r534, %r537, %r536, %p140;
	add.s64 	%rd28, %rd12, 256;
	mov.b32 	%r533, 101;
	// begin inline asm
	st.relaxed.gpu.v2.u32 [%rd28], {%r533, %r534};
	// end inline asm
	st.shared.u32 	[_ZZN3cub18CUB_300001_SM_10006detail4scan16DeviceScanKernelINS2_10policy_hubIiiim9left_compE10Policy1000EN6thrust24THRUST_300001_SM_1000_NS6detail15normal_iteratorINS9_10device_ptrIiEEEESE_NS0_13ScanTileStateIiLb1EEES5_NS0_8NullTypeEmiLb0ESH_EEvT0_T1_T2_iT3_T4_T5_E12temp_storage+4], %r1372;
	st.shared.u32 	[_ZZN3cub18CUB_300001_SM_10006detail4scan16DeviceScanKernelINS2_10policy_hubIiiim9left_compE10Policy1000EN6thrust24THRUST_300001_SM_1000_NS6detail15normal_iteratorINS9_10device_ptrIiEEEESE_NS0_13ScanTileStateIiLb1EEES5_NS0_8NullTypeEmiLb0ESH_EEvT0_T1_T2_iT3_T4_T5_E12temp_storage+8], %r534;
$L__BB14_147:
	setp.ne.s32 	%p142, %r346, 0;
	@%p142 bra 	$L__BB14_149;
	st.shared.u32 	[_ZZN3cub18CUB_300001_SM_10006detail4scan16DeviceScanKernelINS2_10policy_hubIiiim9left_compE10Policy1000EN6thrust24THRUST_300001_SM_1000_NS6detail15normal_iteratorINS9_10device_ptrIiEEEESE_NS0_13ScanTileStateIiLb1EEES5_NS0_8NullTypeEmiLb0ESH_EEvT0_T1_T2_iT3_T4_T5_E12temp_storage+36], %r1372;
	mov.u32 	%r1386, %r1372;
$L__BB14_149:
	bar.sync 	0;
	setp.eq.s32 	%p143, %r143, 0;
	@%p143 bra 	$L__BB14_151;
	ld.shared.u32 	%r538, [_ZZN3cub18CUB_300001_SM_10006detail4scan16DeviceScanKernelINS2_10policy_hubIiiim9left_compE10Policy1000EN6thrust24THRUST_300001_SM_1000_NS6detail15normal_iteratorINS9_10device_ptrIiEEEESE_NS0_13ScanTileStateIiLb1EEES5_NS0_8NullTypeEmiLb0ESH_EEvT0_T1_T2_iT3_T4_T5_E12temp_storage+36];
	setp.ge.s32 	%p144, %r1386, %r538;
	setp.gt.s32 	%p145, %r1386, 0;
	setp.gt.s32 	%p146, %r538, %r1386;
	max.s32 	%r539, %r538, 0;
	selp.b32 	%r540, %r539, 0, %p146;
	selp.b32 	%r541, %r1386, %r540, %p144;
	selp.b32 	%r1386, %r541, %r540, %p145;
$L__BB14_151:
	setp.gt.s32 	%p147, %r208, 0;
	setp.gt.s32 	%p148, %r207, 0;
	setp.gt.s32 	%p149, %r206, 0;
	setp.gt.s32 	%p150, %r205, 0;
	setp.gt.s32 	%p151, %r204, 0;
	setp.gt.s32 	%p152, %r203, 0;
	setp.gt.s32 	%p153, %r202, 0;
	setp.gt.s32 	%p154, %r201, 0;
	setp.gt.s32 	%p155, %r200, 0;
	setp.gt.s32 	%p156, %r199, 0;
	setp.gt.s32 	%p157, %r198, 0;
	setp.gt.s32 	%p158, %r197, 0;
	setp.gt.s32 	%p159, %r196, 0;
	setp.gt.s32 	%p160, %r195, 0;
	setp.ge.s32 	%p161, %r1368, %r1386;
	setp.gt.s32 	%p162, %r1368, 0;
	setp.gt.s32 	%p163, %r1386, %r1368;
	max.s32 	%r542, %r1386, 0;
	selp.b32 	%r543, %r542, 0, %p163;
	selp.b32 	%r544, %r1368, %r543, %p162;
	selp.b32 	%r1368, %r544, %r543, %p161;
	setp.ge.s32 	%p164, %r195, %r1368;
	setp.gt.s32 	%p165, %r1368, %r195;
	max.s32 	%r545, %r1368, 0;
	selp.b32 	%r546, %r545, 0, %p165;
	selp.b32 	%r547, %r195, %r546, %p160;
	selp.b32 	%r1401, %r547, %r546, %p164;
	setp.ge.s32 	%p166, %r196, %r1401;
	setp.gt.s32 	%p167, %r1401, %r196;
	max.s32 	%r548, %r1401, 0;
	selp.b32 	%r549, %r548, 0, %p167;
	selp.b32 	%r550, %r196, %r549, %p159;
	selp.b32 	%r1400, %r550, %r549, %p166;
	setp.ge.s32 	%p168, %r197, %r1400;
	setp.gt.s32 	%p169, %r1400, %r197;
	max.s32 	%r551, %r1400, 0;
	selp.b32 	%r552, %r551, 0, %p169;
	selp.b32 	%r553, %r197, %r552, %p158;
	selp.b32 	%r1399, %r553, %r552, %p168;
	setp.ge.s32 	%p170, %r198, %r1399;
	setp.gt.s32 	%p171, %r1399, %r198;
	max.s32 	%r554, %r1399, 0;
	selp.b32 	%r555, %r554, 0, %p171;
	selp.b32 	%r556, %r198, %r555, %p157;
	selp.b32 	%r1398, %r556, %r555, %p170;
	setp.ge.s32 	%p172, %r199, %r1398;
	setp.gt.s32 	%p173, %r1398, %r199;
	max.s32 	%r557, %r1398, 0;
	selp.b32 	%r558, %r557, 0, %p173;
	selp.b32 	%r559, %r199, %r558, %p156;
	selp.b32 	%r1397, %r559, %r558, %p172;
	setp.ge.s32 	%p174, %r200, %r1397;
	setp.gt.s32 	%p175, %r1397, %r200;
	max.s32 	%r560, %r1397, 0;
	selp.b32 	%r561, %r560, 0, %p175;
	selp.b32 	%r562, %r200, %r561, %p155;
	selp.b32 	%r1396, %r562, %r561, %p174;
	setp.ge.s32 	%p176, %r201, %r1396;
	setp.gt.s32 	%p177, %r1396, %r201;
	max.s32 	%r563, %r1396, 0;
	selp.b32 	%r564, %r563, 0, %p177;
	selp.b32 	%r565, %r201, %r564, %p154;
	selp.b32 	%r1395, %r565, %r564, %p176;
	setp.ge.s32 	%p178, %r202, %r1395;
	setp.gt.s32 	%p179, %r1395, %r202;
	max.s32 	%r566, %r1395, 0;
	selp.b32 	%r567, %r566, 0, %p179;
	selp.b32 	%r568, %r202, %r567, %p153;
	selp.b32 	%r1394, %r568, %r567, %p178;
	setp.ge.s32 	%p180, %r203, %r1394;
	setp.gt.s32 	%p181, %r1394, %r203;
	max.s32 	%r569, %r1394, 0;
	selp.b32 	%r570, %r569, 0, %p181;
	selp.b32 	%r571, %r203, %r570, %p152;
	selp.b32 	%r1393, %r571, %r570, %p180;
	setp.ge.s32 	%p182, %r204, %r1393;
	setp.gt.s32 	%p183, %r1393, %r204;
	max.s32 	%r572, %r1393, 0;
	selp.b32 	%r573, %r572, 0, %p183;
	selp.b32 	%r574, %r204, %r573, %p151;
	selp.b32 	%r1392, %r574, %r573, %p182;
	setp.ge.s32 	%p184, %r205, %r1392;
	setp.gt.s32 	%p185, %r1392, %r205;
	max.s32 	%r575, %r1392, 0;
	selp.b32 	%r576, %r575, 0, %p185;
	selp.b32 	%r577, %r205, %r576, %p150;
	selp.b32 	%r1391, %r577, %r576, %p184;
	setp.ge.s32 	%p186, %r206, %r1391;
	setp.gt.s32 	%p187, %r1391, %r206;
	max.s32 	%r578, %r1391, 0;
	selp.b32 	%r579, %r578, 0, %p187;
	selp.b32 	%r580, %r206, %r579, %p149;
	selp.b32 	%r1390, %r580, %r579, %p186;
	setp.ge.s32 	%p188, %r207, %r1390;
	setp.gt.s32 	%p189, %r1390, %r207;
	max.s32 	%r581, %r1390, 0;
	selp.b32 	%r582, %r581, 0, %p189;
	selp.b32 	%r583, %r207, %r582, %p148;
	selp.b32 	%r1389, %r583, %r582, %p188;
	setp.ge.s32 	%p190, %r208, %r1389;
	setp.gt.s32 	%p191, %r1389, %r208;
	max.s32 	%r584, %r1389, 0;
	selp.b32 	%r585, %r584, 0, %p191;
	selp.b32 	%r586, %r208, %r585, %p147;
	selp.b32 	%r1388, %r586, %r585, %p190;
$L__BB14_152:
	bar.sync 	0;
	st.shared.u32 	[%r193], %r1368;
	st.shared.u32 	[%r193+4], %r1401;
	st.shared.u32 	[%r193+8], %r1400;
	st.shared.u32 	[%r193+12], %r1399;
	st.shared.u32 	[%r193+16], %r1398;
	st.shared.u32 	[%r193+20], %r1397;
	st.shared.u32 	[%r193+24], %r1396;
	st.shared.u32 	[%r193+28], %r1395;
	st.shared.u32 	[%r193+32], %r1394;
	st.shared.u32 	[%r193+36], %r1393;
	st.shared.u32 	[%r193+40], %r1392;
	st.shared.u32 	[%r193+44], %r1391;
	st.shared.u32 	[%r193+48], %r1390;
	st.shared.u32 	[%r193+52], %r1389;
	st.shared.u32 	[%r193+56], %r1388;
	bar.warp.sync 	-1;
	ld.shared.u32 	%r324, [%r192];
	ld.shared.u32 	%r325, [%r192+128];
	ld.shared.u32 	%r326, [%r192+256];
	ld.shared.u32 	%r327, [%r192+384];
	ld.shared.u32 	%r328, [%r192+512];
	ld.shared.u32 	%r329, [%r192+640];
	ld.shared.u32 	%r330, [%r192+768];
	ld.shared.u32 	%r331, [%r192+896];
	ld.shared.u32 	%r332, [%r192+1024];
	ld.shared.u32 	%r333, [%r192+1152];
	ld.shared.u32 	%r334, [%r192+1280];
	ld.shared.u32 	%r335, [%r192+1408];
	ld.shared.u32 	%r336, [%r192+1536];
	ld.shared.u32 	%r337, [%r192+1664];
	ld.shared.u32 	%r338, [%r192+1792];
	setp.ne.s32 	%p354, %r143, 0;
	@%p354 bra 	$L__BB14_154;
	st.volatile.shared.u32 	[_ZZN3cub18CUB_300001_SM_10006detail4scan16DeviceScanKernelINS2_10policy_hubIiiim9left_compE10Policy1000EN6thrust24THRUST_300001_SM_1000_NS6detail15normal_iteratorINS9_10device_ptrIiEEEESE_NS0_13ScanTileStateIiLb1EEES5_NS0_8NullTypeEmiLb0ESH_EEvT0_T1_T2_iT3_T4_T5_E12temp_storage+7680], %r142;
$L__BB14_154:
	bar.sync 	0;
	ld.volatile.shared.u32 	%r339, [_ZZN3cub18CUB_300001_SM_10006detail4scan16DeviceScanKernelINS2_10policy_hubIiiim9left_compE10Policy1000EN6thrust24THRUST_300001_SM_1000_NS6detail15normal_iteratorINS9_10device_ptrIiEEEESE_NS0_13ScanTileStateIiLb1EEES5_NS0_8NullTypeEmiLb0ESH_EEvT0_T1_T2_iT3_T4_T5_E12temp_storage+7680];
	cvt.u64.u32 	%rd34, %r145;
	add.s64 	%rd35, %rd4, %rd34;
	setp.ge.s32 	%p355, %r145, %r339;
	shl.b64 	%rd36, %rd35, 2;
	add.s64 	%rd16, %rd3, %rd36;
	@%p355 bra 	$L__BB14_156;
	st.global.u32 	[%rd16], %r324;
$L__BB14_156:
	setp.ge.s32 	%p356, %r148, %r339;
	@%p356 bra 	$L__BB14_158;
	st.global.u32 	[%rd16+128], %r325;
$L__BB14_158:
	setp.ge.s32 	%p357, %r151, %r339;
	@%p357 bra 	$L__BB14_160;
	st.global.u32 	[%rd16+256], %r326;
$L__BB14_160:
	setp.ge.s32 	%p358, %r154, %r339;
	@%p358 bra 	$L__BB14_162;
	st.global.u32 	[%rd16+384], %r327;
$L__BB14_162:
	setp.ge.s32 	%p359, %r157, %r339;
	@%p359 bra 	$L__BB14_164;
	st.global.u32 	[%rd16+512], %r328;
$L__BB14_164:
	setp.ge.s32 	%p360, %r160, %r339;
	@%p360 bra 	$L__BB14_166;
	st.global.u32 	[%rd16+640], %r329;
$L__BB14_166:
	setp.ge.s32 	%p361, %r163, %r339;
	@%p361 bra 	$L__BB14_168;
	st.global.u32 	[%rd16+768], %r330;
$L__BB14_168:
	setp.ge.s32 	%p362, %r166, %r339;
	@%p362 bra 	$L__BB14_170;
	st.global.u32 	[%rd16+896], %r331;
$L__BB14_170:
	setp.ge.s32 	%p363, %r169, %r339;
	@%p363 bra 	$L__BB14_172;
	st.global.u32 	[%rd16+1024], %r332;
$L__BB14_172:
	setp.ge.s32 	%p364, %r172, %r339;
	@%p364 bra 	$L__BB14_174;
	st.global.u32 	[%rd16+1152], %r333;
$L__BB14_174:
	setp.ge.s32 	%p365, %r175, %r339;
	@%p365 bra 	$L__BB14_176;
	st.global.u32 	[%rd16+1280], %r334;
$L__BB14_176:
	setp.ge.s32 	%p366, %r178, %r339;
	@%p366 bra 	$L__BB14_178;
	st.global.u32 	[%rd16+1408], %r335;
$L__BB14_178:
	setp.ge.s32 	%p367, %r181, %r339;
	@%p367 bra 	$L__BB14_180;
	st.global.u32 	[%rd16+1536], %r336;
$L__BB14_180:
	setp.ge.s32 	%p368, %r184, %r339;
	@%p368 bra 	$L__BB14_182;
	st.global.u32 	[%rd16+1664], %r337;
$L__BB14_182:
	setp.ge.s32 	%p369, %r187, %r339;
	@%p369 bra 	$L__BB14_184;
	st.global.u32 	[%rd16+1792], %r338;
$L__BB14_184:
	ret;

}


// ===== COMPILED SASS (sm_100) =====

	.target	sm_100

	.elftype	@"ET_EXEC"


//--------------------- .note.nv.tkinfo           --------------------------
	.section	.note.nv.tkinfo,"",@"SHT_NOTE"
	.sectionflags	@"SHF_NOTE_NV_TKINFO"
	.tkinfo
        /*0018*/ 	.word	0x00000002
        /*0030*/ 	.string	""
        /*0030*/ 	.string	"ptxas"
        /*0030*/ 	.string	"Cuda compilation tools, release 13.0, V13.0.88"
        /*0030*/ 	.string	"Build cuda_13.0.r13.0/compiler.36424714_0"
        /*0030*/ 	.string	"-arch sm_100 -m 64 "



//--------------------- .note.nv.cuinfo           --------------------------
	.section	.note.nv.cuinfo,"",@"SHT_NOTE"
	.sectionflags	@"SHF_NOTE_NV_CUINFO"
        /*0018*/ 	.short	0x0002
        /*001a*/ 	.short	0x0064
        /*001c*/ 	.short	0x0082
	.zero		2


//--------------------- .nv.info                  --------------------------
	.section	.nv.info,"",@"SHT_CUDA_INFO"
	.align	4


	//----- nvinfo : EIATTR_REGCOUNT
	.align		4
        /*0000*/ 	.byte	0x04, 0x2f
        /*0002*/ 	.short	(.L_44 - .L_43)
	.align		4
.L_43:
        /*0004*/ 	.word	index@(_ZN3cub18CUB_300001_SM_10006detail11EmptyKernelIvEEvv)
        /*0008*/ 	.word	0x00000004


	//----- nvinfo : EIATTR_FRAME_SIZE
	.align		4
.L_44:
        /*000c*/ 	.byte	0x04, 0x11
        /*000e*/ 	.short	(.L_46 - .L_45)
	.align		4
.L_45:
        /*0010*/ 	.word	index@(_ZN3cub18CUB_300001_SM_10006detail11EmptyKernelIvEEvv)
        /*0014*/ 	.word	0x00000000


	//----- nvinfo : EIATTR_REGCOUNT
	.align		4
.L_46:
        /*0018*/ 	.byte	0x04, 0x2f
        /*001a*/ 	.short	(.L_48 - .L_47)
	.align		4
.L_47:
        /*001c*/ 	.word	index@(_ZN3cub18CUB_300001_SM_10006detail8for_each13static_kernelINS2_12policy_hub_t12policy_500_tEmN6thrust24THRUST_300001_SM_1000_NS8cuda_cub20__uninitialized_fill7functorINS7_10device_ptrIcEEcEEEEvT0_T1_)
        /*0020*/ 	.word	0x0000000a


	//----- nvinfo : EIATTR_FRAME_SIZE
	.align		4
.L_48:
        /*0024*/ 	.byte	0x04, 0x11
        /*0026*/ 	.short	(.L_50 - .L_49)
	.align		4
.L_49:
        /*0028*/ 	.word	index@(_ZN3cub18CUB_300001_SM_10006detail8for_each13static_kernelINS2_12policy_hub_t12policy_500_tEmN6thrust24THRUST_300001_SM_1000_NS8cuda_cub20__uninitialized_fill7functorINS7_10device_ptrIcEEcEEEEvT0_T1_)
        /*002c*/ 	.word	0x00000000


	//----- nvinfo : EIATTR_REGCOUNT
	.align		4
.L_50:
        /*0030*/ 	.byte	0x04, 0x2f
        /*0032*/ 	.short	(.L_52 - .L_51)
	.align		4
.L_51:
        /*0034*/ 	.word	index@(_ZN3cub18CUB_300001_SM_10006detail8for_each13static_kernelINS2_12policy_hub_t12policy_500_tEmN6thrust24THRUST_300001_SM_1000_NS8cuda_cub20__uninitialized_fill7functorINS7_10device_ptrIiEEiEEEEvT0_T1_)
        /*0038*/ 	.word	0x00000008


	//----- nvinfo : EIATTR_FRAME_SIZE
	.align		4
.L_52:
        /*003c*/ 	.byte	0x04, 0x11
        /*003e*/ 	.short	(.L_54 - .L_53)
	.align		4
.L_53:
        /*0040*/ 	.word	index@(_ZN3cub18CUB_300001_SM_10006detail8for_each13static_kernelINS2_12policy_hub_t12policy_500_tEmN6thrust24THRUST_300001_SM_1000_NS8cuda_cub20__uninitialized_fill7functorINS7_10device_ptrIiEEiEEEEvT0_T1_)
        /*0044*/ 	.word	0x00000000


	//----- nvinfo : EIATTR_REGCOUNT
	.align		4
.L_54:
        /*0048*/ 	.byte	0x04, 0x2f
        /*004a*/ 	.short	(.L_56 - .L_55)
	.align		4
.L_55:
        /*004c*/ 	.word	index@(_ZN3cub18CUB_300001_SM_10006detail8for_each13static_kernelINS2_12policy_hub_t12policy_500_tElN6thrust24THRUST_300001_SM_1000_NS8cuda_cub6__fill7functorINS7_6detail15normal_iteratorINS7_10device_ptrIiEEEEiEEEEvT0_T1_)
        /*0050*/ 	.word	0x00000008


	//----- nvinfo : EIATTR_FRAME_SIZE
	.align		4
.L_56:
        /*0054*/ 	.byte	0x04, 0x11
        /*0056*/ 	.short	(.L_58 - .L_57)
	.align		4
.L_57:
        /*0058*/ 	.word	index@(_ZN3cub18CUB_300001_SM_10006detail8for_each13static_kernelINS2_12policy_hub_t12policy_500_tElN6thrust24THRUST_300001_SM_1000_NS8cuda_cub6__fill7functorINS7_6detail15normal_iteratorINS7_10device_ptrIiEEEEiEEEEvT0_T1_)
        /*005c*/ 	.word	0x00000000


	//----- nvinfo : EIATTR_REGCOUNT
	.align		4
.L_58:
        /*0060*/ 	.byte	0x04, 0x2f
        /*0062*/ 	.short	(.L_60 - .L_59)
	.align		4
.L_59:
        /*0064*/ 	.word	index@(_ZN3cub18CUB_300001_SM_10006detail9transform16transform_kernelINS2_10policy_hubILb1EN4cuda3std3__45tupleIJN6thrust24THRUST_300001_SM_1000_NS12zip_iteratorINS8_IJNSA_6detail15normal_iteratorINSA_10device_ptrIiEEEESG_NSD_INSE_IcEEEEEEEEEEEEE10policy1000Ei7up_compSG_JSK_EEEvT0_iT1_T2_DpNS2_10kernel_argIT3_EE)
        /*0068*/ 	.word	0x00000014


	//----- nvinfo : EIATTR_FRAME_SIZE
	.align		4
.L_60:
        /*006c*/ 	.byte	0x04, 0x11
        /*006e*/ 	.short	(.L_62 - .L_61)
	.align		4
.L_61:
        /*0070*/ 	.word	index@(_ZN3cub18CUB_300001_SM_10006detail9transform16transform_kernelINS2_10policy_hubILb1EN4cuda3std3__45tupleIJN6thrust24THRUST_300001_SM_1000_NS12zip_iteratorINS8_IJNSA_6detail15normal_iteratorINSA_10device_ptrIiEEEESG_NSD_INSE_IcEEEEEEEEEEEEE10policy1000Ei7up_compSG_JSK_EEEvT0_iT1_T2_DpNS2_10kernel_argIT3_EE)
        /*0074*/ 	.word	0x00000000


	//----- nvinfo : EIATTR_REGCOUNT
	.align		4
.L_62:
        /*0078*/ 	.byte	0x04, 0x2f
        /*007a*/ 	.short	(.L_64 - .L_63)
	.align		4
.L_63:
        /*007c*/ 	.word	index@(_ZN3cub18CUB_300001_SM_10006detail9transform16transform_kernelINS2_10policy_hubILb1EN4cuda3std3__45tupleIJN6thrust24THRUST_300001_SM_1000_NS12zip_iteratorINS8_IJNSA_6detail15normal_iteratorINSA_10device_ptrIiEEEESG_NSD_INSE_IcEEEEEEEEEEEEE10policy1000El7up_compSG_JSK_EEEvT0_iT1_T2_DpNS2_10kernel_argIT3_EE)
        /*0080*/ 	.word	0x0000001e


	//----- nvinfo : EIATTR_FRAME_SIZE
	.align		4
.L_64:
        /*0084*/ 	.byte	0x04, 0x11
        /*0086*/ 	.short	(.L_66 - .L_65)
	.align		4
.L_65:
        /*0088*/ 	.word	index@(_ZN3cub18CUB_300001_SM_10006detail9transform16transform_kernelINS2_10policy_hubILb1EN4cuda3std3__45tupleIJN6thrust24THRUST_300001_SM_1000_NS12zip_iteratorINS8_IJNSA_6detail15normal_iteratorINSA_10device_ptrIiEEEESG_NSD_INSE_IcEEEEEEEEEEEEE10policy1000El7up_compSG_JSK_EEEvT0_iT1_T2_DpNS2_10kernel_argIT3_EE)
        /*008c*/ 	.word	0x00000000


	//----- nvinfo : EIATTR_REGCOUNT
	.align		4
.L_66:
        /*0090*/ 	.byte	0x04, 0x2f
        /*0092*/ 	.short	(.L_68 - .L_67)
	.align		4
.L_67:
        /*0094*/ 	.word	index@(_ZN3cub18CUB_300001_SM_10006detail6reduce28DeviceReduceSingleTileKernelINS2_10policy_hubIijN4cuda3__47maximumIiEEE10Policy1000EN6thrust24THRUST_300001_SM_1000_NS6detail15normal_iteratorINSC_10device_ptrIiEEEEPijS8_iiNS5_3std3__410__identityEEEvT0_T1_T2_T3_T4_T6_)
        /*0098*/ 	.word	0x00000020


	//----- nvinfo : EIATTR_FRAME_SIZE
	.align		4
.L_68:
        /*009c*/ 	.byte	0x04, 0x11
        /*009e*/ 	.short	(.L_70 - .L_69)
	.align		4
.L_69:
        /*00a0*/ 	.word	index@(_ZN3cub18CUB_300001_SM_10006detail6reduce28DeviceReduceSingleTileKernelINS2_10policy_hubIijN4cuda3__47maximumIiEEE10Policy1000EN6thrust24THRUST_300001_SM_1000_NS6detail15normal_iteratorINSC_10device_ptrIiEEEEPijS8_iiNS5_3std3__410__identityEEEvT0_T1_T2_T3_T4_T6_)
        /*00a4*/ 	.word	0x00000000


	//----- nvinfo : EIATTR_REGCOUNT
	.align		4
.L_70:
        /*00a8*/ 	.byte	0x04, 0x2f
        /*00aa*/ 	.short	(.L_72 - .L_71)
	.align		4
.L_71:
        /*00ac*/ 	.word	index@(_ZN3cub18CUB_300001_SM_10006detail6reduce18DeviceReduceKernelINS2_10policy_hubIijN4cuda3__47maximumIiEEE10Policy1000EN6thrust24THRUST_300001_SM_1000_NS6detail15normal_iteratorINSC_10device_ptrIiEEEEjS8_iNS5_3std3__410__identityEEEvT0_PT3_T1_NS0_13GridEvenShareISO_EET2_T4_)
        /*00b0*/ 	.word	0x00000020


	//----- nvinfo : EIATTR_FRAME_SIZE
	.align		4
.L_72:
        /*00b4*/ 	.byte	0x04, 0x11
        /*00b6*/ 	.short	(.L_74 - .L_73)
	.align		4
.L_73:
        /*00b8*/ 	.word	index@(_ZN3cub18CUB_300001_SM_10006detail6reduce18DeviceReduceKernelINS2_10policy_hubIijN4cuda3__47maximumIiEEE10Policy1000EN6thrust24THRUST_300001_SM_1000_NS6detail15normal_iteratorINSC_10device_ptrIiEEEEjS8_iNS5_3std3__410__identityEEEvT0_PT3_T1_NS0_13GridEvenShareISO_EET2_T4_)
        /*00bc*/ 	.word	0x00000000


	//----- nvinfo : EIATTR_REGCOUNT
	.align		4
.L_74:
        /*00c0*/ 	.byte	0x04, 0x2f
        /*00c2*/ 	.short	(.L_76 - .L_75)
	.align		4
.L_75:
        /*00c4*/ 	.word	index@(_ZN3cub18CUB_300001_SM_10006detail6reduce28DeviceReduceSingleTileKernelINS2_10policy_hubIijN4cuda3__47maximumIiEEE10Policy1000EPiSB_iS8_iiNS5_3std3__410__identityEEEvT0_T1_T2_T3_T4_T6_)
        /*00c8*/ 	.word	0x0000001e


	//----- nvinfo : EIATTR_FRAME_SIZE
	.align		4
.L_76:
        /*00cc*/ 	.byte	0x04, 0x11
        /*00ce*/ 	.short	(.L_78 - .L_77)
	.align		4
.L_77:
        /*00d0*/ 	.word	index@(_ZN3cub18CUB_300001_SM_10006detail6reduce28DeviceReduceSingleTileKernelINS2_10policy_hubIijN4cuda3__47maximumIiEEE10Policy1000EPiSB_iS8_iiNS5_3std3__410__identityEEEvT0_T1_T2_T3_T4_T6_)
        /*00d4*/ 	.word	0x00000000


	//----- nvinfo : EIATTR_REGCOUNT
	.align		4
.L_78:
        /*00d8*/ 	.byte	0x04, 0x2f
        /*00da*/ 	.short	(.L_80 - .L_79)
	.align		4
.L_79:
        /*00dc*/ 	.word	index@(_ZN3cub18CUB_300001_SM_10006detail6reduce28DeviceReduceSingleTileKernelINS2_10policy_hubIiyN4cuda3__47maximumIiEEE10Policy1000EN6thrust24THRUST_300001_SM_1000_NS6detail15normal_iteratorINSC_10device_ptrIiEEEEPiyS8_iiNS5_3std3__410__identityEEEvT0_T1_T2_T3_T4_T6_)
        /*00e0*/ 	.word	0x00000020


	//----- nvinfo : EIATTR_FRAME_SIZE
	.align		4
.L_80:
        /*00e4*/ 	.byte	0x04, 0x11
        /*00e6*/ 	.short	(.L_82 - .L_81)
	.align		4
.L_81:
        /*00e8*/ 	.word	index@(_ZN3cub18CUB_300001_SM_10006detail6reduce28DeviceReduceSingleTileKernelINS2_10policy_hubIiyN4cuda3__47maximumIiEEE10Policy1000EN6thrust24THRUST_300001_SM_1000_NS6detail15normal_iteratorINSC_10device_ptrIiEEEEPiyS8_iiNS5_3std3__410__identityEEEvT0_T1_T2_T3_T4_T6_)
        /*00ec*/ 	.word	0x00000000


	//----- nvinfo : EIATTR_REGCOUNT
	.align		4
.L_82:
        /*00f0*/ 	.byte	0x04, 0x2f
        /*00f2*/ 	.short	(.L_84 - .L_83)
	.align		4
.L_83:
        /*00f4*/ 	.word	index@(_ZN3cub18CUB_300001_SM_10006detail6reduce18DeviceReduceKernelINS2_10policy_hubIiyN4cuda3__47maximumIiEEE10Policy1000EN6thrust24THRUST_300001_SM_1000_NS6detail15normal_iteratorINSC_10device_ptrIiEEEEyS8_iNS5_3std3__410__identityEEEvT0_PT3_T1_NS0_13GridEvenShareISO_EET2_T4_)
        /*00f8*/ 	.word	0x0000001e


	//----- nvinfo : EIATTR_FRAME_SIZE
	.align		4
.L_84:
        /*00fc*/ 	.byte	0x04, 0x11
        /*00fe*/ 	.short	(.L_86 - .L_85)
	.align		4
.L_85:
        /*0100*/ 	.word	index@(_ZN3cub18CUB_300001_SM_10006detail6reduce18DeviceReduceKernelINS2_10policy_hubIiyN4cuda3__47maximumIiEEE10Policy1000EN6thrust24THRUST_300001_SM_1000_NS6detail15normal_iteratorINSC_10device_ptrIiEEEEyS8_iNS5_3std3__410__identityEEEvT0_PT3_T1_NS0_13GridEvenShareISO_EET2_T4_)
        /*0104*/ 	.word	0x00000000


	//----- nvinfo : EIATTR_REGCOUNT
	.align		4
.L_86:
        /*0108*/ 	.byte	0x04, 0x2f
        /*010a*/ 	.short	(.L_88 - .L_87)
	.align		4
.L_87:
        /*010c*/ 	.word	index@(_ZN3cub18CUB_300001_SM_10006detail6reduce28DeviceReduceSingleTileKernelINS2_10policy_hubIiyN4cuda3__47maximumIiEEE10Policy1000EPiSB_iS8_iiNS5_3std3__410__identityEEEvT0_T1_T2_T3_T4_T6_)
        /*0110*/ 	.word	0x0000001e


	//----- nvinfo : EIATTR_FRAME_SIZE
	.align		4
.L_88:
        /*0114*/ 	.byte	0x04, 0x11
        /*0116*/ 	.short	(.L_90 - .L_89)
	.align		4
.L_89:
        /*0118*/ 	.word	index@(_ZN3cub18CUB_300001_SM_10006detail6reduce28DeviceReduceSingleTileKernelINS2_10policy_hubIiyN4cuda3__47maximumIiEEE10Policy1000EPiSB_iS8_iiNS5_3std3__410__identityEEEvT0_T1_T2_T3_T4_T6_)
        /*011c*/ 	.word	0x00000000


	//----- nvinfo : EIATTR_REGCOUNT
	.align		4
.L_90:
        /*0120*/ 	.byte	0x04, 0x2f
        /*0122*/ 	.short	(.L_92 - .L_91)
	.align		4
.L_91:
        /*0124*/ 	.word	index@(_ZN3cub18CUB_300001_SM_10006detail4scan20DeviceScanInitKernelINS0_13ScanTileStateIiLb1EEEEEvT_i)
        /*0128*/ 	.word	0x00000008


	//----- nvinfo : EIATTR_FRAME_SIZE
	.align		4
.L_92:
        /*012c*/ 	.byte	0x04, 0x11
        /*012e*/ 	.short	(.L_94 - .L_93)
	.align		4
.L_93:
        /*0130*/ 	.word	index@(_ZN3cub18CUB_300001_SM_10006detail4scan20DeviceScanInitKernelINS0_13ScanTileStateIiLb1EEEEEvT_i)
        /*0134*/ 	.word	0x00000000


	//----- nvinfo : EIATTR_REGCOUNT
	.align		4
.L_94:
        /*0138*/ 	.byte	0x04, 0x2f
        /*013a*/ 	.short	(.L_96 - .L_95)
	.align		4
.L_95:
        /*013c*/ 	.word	index@(_ZN3cub18CUB_300001_SM_10006detail4scan16DeviceScanKernelINS2_10policy_hubIiiij9left_compE10Policy1000EN6thrust24THRUST_300001_SM_1000_NS6detail15normal_iteratorINS9_10device_ptrIiEEEESE_NS0_13ScanTileStateIiLb1EEES5_NS0_8NullTypeEjiLb0ESH_EEvT0_T1_T2_iT3_T4_T5_)
        /*0140*/ 	.word	0x0000002d


	//----- nvinfo : EIATTR_FRAME_SIZE
	.align		4
.L_96:
        /*0144*/ 	.byte	0x04, 0x11
        /*0146*/ 	.short	(.L_98 - .L_97)
	.align		4
.L_97:
        /*0148*/ 	.word	index@(_ZN3cub18CUB_300001_SM_10006detail4scan16DeviceScanKernelINS2_10policy_hubIiiij9left_compE10Policy1000EN6thrust24THRUST_300001_SM_1000_NS6detail15normal_iteratorINS9_10device_ptrIiEEEESE_NS0_13ScanTileStateIiLb1EEES5_NS0_8NullTypeEjiLb0ESH_EEvT0_T1_T2_iT3_T4_T5_)
        /*014c*/ 	.word	0x00000000


	//----- nvinfo : EIATTR_REGCOUNT
	.align		4
.L_98:
        /*0150*/ 	.byte	0x04, 0x2f
        /*0152*/ 	.short	(.L_100 - .L_99)
	.align		4
.L_99:
        /*0154*/ 	.word	index@(_ZN3cub18CUB_300001_SM_10006detail4scan16DeviceScanKernelINS2_10policy_hubIiiim9left_compE10Policy1000EN6thrust24THRUST_300001_SM_1000_NS6detail15normal_iteratorINS9_10device_ptrIiEEEESE_NS0_13ScanTileStateIiLb1EEES5_NS0_8NullTypeEmiLb0ESH_EEvT0_T1_T2_iT3_T4_T5_)
        /*0158*/ 	.word	0x0000002e


	//----- nvinfo : EIATTR_FRAME_SIZE
	.align		4
.L_100:
        /*015c*/ 	.byte	0x04, 0x11
        /*015e*/ 	.short	(.L_102 - .L_101)
	.align		4
.L_101:
        /*0160*/ 	.word	index@(_ZN3cub18CUB_300001_SM_10006detail4scan16DeviceScanKernelINS2_10policy_hubIiiim9left_compE10Policy1000EN6thrust24THRUST_300001_SM_1000_NS6detail15normal_iteratorINS9_10device_ptrIiEEEESE_NS0_13ScanTileStateIiLb1EEES5_NS0_8NullTypeEmiLb0ESH_EEvT0_T1_T2_iT3_T4_T5_)
        /*0164*/ 	.word	0x00000000


	//----- nvinfo : EIATTR_MIN_STACK_SIZE
	.align		4
.L_102:
        /*0168*/ 	.byte	0x04, 0x12
        /*016a*/ 	.short	(.L_104 - .L_103)
	.align		4
.L_103:
        /*016c*/ 	.word	index@(_ZN3cub18CUB_300001_SM_10006detail4scan16DeviceScanKernelINS2_10policy_hubIiiim9left_compE10Policy1000EN6thrust24THRUST_300001_SM_1000_NS6detail15normal_iteratorINS9_10device_ptrIiEEEESE_NS0_13ScanTileStateIiLb1EEES5_NS0_8NullTypeEmiLb0ESH_EEvT0_T1_T2_iT3_T4_T5_)
        /*0170*/ 	.word	0x00000000


	//----- nvinfo : EIATTR_MIN_STACK_SIZE
	.align		4
.L_104:
        /*0174*/ 	.byte	0x04, 0x12
        /*0176*/ 	.short	(.L_106 - .L_105)
	.align		4
.L_105:
        /*0178*/ 	.word	index@(_ZN3cub18CUB_300001_SM_10006detail4scan16DeviceScanKernelINS2_10policy_hubIiiij9left_compE10Policy1000EN6thrust24THRUST_300001_SM_1000_NS6detail15normal_iteratorINS9_10device_ptrIiEEEESE_NS0_13ScanTileStateIiLb1EEES5_NS0_8NullTypeEjiLb0ESH_EEvT0_T1_T2_iT3_T4_T5_)
        /*017c*/ 	.word	0x00000000


	//----- nvinfo : EIATTR_MIN_STACK_SIZE
	.align		4
.L_106:
        /*0180*/ 	.byte	0x04, 0x12
        /*0182*/ 	.short	(.L_108 - .L_107)
	.align		4
.L_107:
        /*0184*/ 	.word	index@(_ZN3cub18CUB_300001_SM_10006detail4scan20DeviceScanInitKernelINS0_13ScanTileStateIiLb1EEEEEvT_i)
        /*0188*/ 	.word	0x00000000


	//----- nvinfo : EIATTR_MIN_STACK_SIZE
	.align		4
.L_108:
        /*018c*/ 	.byte	0x04, 0x12
        /*018e*/ 	.short	(.L_110 - .L_109)
	.align		4
.L_109:
        /*0190*/ 	.word	index@(_ZN3cub18CUB_300001_SM_10006detail6reduce28DeviceReduceSingleTileKernelINS2_10policy_hubIiyN4cuda3__47maximumIiEEE10Policy1000EPiSB_iS8_iiNS5_3std3__410__identityEEEvT0_T1_T2_T3_T4_T6_)
        /*0194*/ 	.word	0x00000000


	//----- nvinfo : EIATTR_MIN_STACK_SIZE
	.align		4
.L_110:
        /*0198*/ 	.byte	0x04, 0x12
        /*019a*/ 	.short	(.L_112 - .L_111)
	.align		4
.L_111:
        /*019c*/ 	.word	index@(_ZN3cub18CUB_300001_SM_10006detail6reduce18DeviceReduceKernelINS2_10policy_hubIiyN4cuda3__47maximumIiEEE10Policy1000EN6thrust24THRUST_300001_SM_1000_NS6detail15normal_iteratorINSC_10device_ptrIiEEEEyS8_iNS5_3std3__410__identityEEEvT0_PT3_T1_NS0_13GridEvenShareISO_EET2_T4_)
        /*01a0*/ 	.word	0x00000000


	//----- nvinfo : EIATTR_MIN_STACK_SIZE
	.align		4
.L_112:
        /*01a4*/ 	.byte	0x04, 0x12
        /*01a6*/ 	.short	(.L_114 - .L_113)
	.align		4
.L_113:
        /*01a8*/ 	.word	index@(_ZN3cub18CUB_300001_SM_10006detail6reduce28DeviceReduceSingleTileKernelINS2_10policy_hubIiyN4cuda3__47maximumIiEEE10Policy1000EN6thrust24THRUST_300001_SM_1000_NS6detail15normal_iteratorINSC_10device_ptrIiEEEEPiyS8_iiNS5_3std3__410__identityEEEvT0_T1_T2_T3_T4_T6_)
        /*01ac*/ 	.word	0x00000000


	//----- nvinfo : EIATTR_MIN_STACK_SIZE
	.align		4
.L_114:
        /*01b0*/ 	.byte	0x04, 0x12
        /*01b2*/ 	.short	(.L_116 - .L_115)
	.align		4
.L_115:
        /*01b4*/ 	.word	index@(_ZN3cub18CUB_300001_SM_10006detail6reduce28DeviceReduceSingleTileKernelINS2_10policy_hubIijN4cuda3__47maximumIiEEE10Policy1000EPiSB_iS8_iiNS5_3std3__410__identityEEEvT0_T1_T2_T3_T4_T6_)
        /*01b8*/ 	.word	0x00000000


	//----- nvinfo : EIATTR_MIN_STACK_SIZE
	.align		4
.L_116:
        /*01bc*/ 	.byte	0x04, 0x12
        /*01be*/ 	.short	(.L_118 - .L_117)
	.align		4
.L_117:
        /*01c0*/ 	.word	index@(_ZN3cub18CUB_300001_SM_10006detail6reduce18DeviceReduceKernelINS2_10policy_hubIijN4cuda3__47maximumIiEEE10Policy1000EN6thrust24THRUST_300001_SM_1000_NS6detail15normal_iteratorINSC_10device_ptrIiEEEEjS8_iNS5_3std3__410__identityEEEvT0_PT3_T1_NS0_13GridEvenShareISO_EET2_T4_)
        /*01c4*/ 	.word	0x00000000


	//----- nvinfo : EIATTR_MIN_STACK_SIZE
	.align		4
.L_118:
        /*01c8*/ 	.byte	0x04, 0x12
        /*01ca*/ 	.short	(.L_120 - .L_119)
	.align		4
.L_119:
        /*01cc*/ 	.word	index@(_ZN3cub18CUB_300001_SM_10006detail6reduce28DeviceReduceSingleTileKernelINS2_10policy_hubIijN4cuda3__47maximumIiEEE10Policy1000EN6thrust24THRUST_300001_SM_1000_NS6detail15normal_iteratorINSC_10device_ptrIiEEEEPijS8_iiNS5_3std3__410__identityEEEvT0_T1_T2_T3_T4_T6_)
        /*01d0*/ 	.word	0x00000000


	//----- nvinfo : EIATTR_MIN_STACK_SIZE
	.align		4
.L_120:
        /*01d4*/ 	.byte	0x04, 0x12
        /*01d6*/ 	.short	(.L_122 - .L_121)
	.align		4
.L_121:
        /*01d8*/ 	.word	index@(_ZN3cub18CUB_300001_SM_10006detail9transform16transform_kernelINS2_10policy_hubILb1EN4cuda3std3__45tupleIJN6thrust24THRUST_300001_SM_1000_NS12zip_iteratorINS8_IJNSA_6detail15normal_iteratorINSA_10device_ptrIiEEEESG_NSD_INSE_IcEEEEEEEEEEEEE10policy1000El7up_compSG_JSK_EEEvT0_iT1_T2_DpNS2_10kernel_argIT3_EE)
        /*01dc*/ 	.word	0x00000000


	//----- nvinfo : EIATTR_MIN_STACK_SIZE
	.align		4
.L_122:
        /*01e0*/ 	.byte	0x04, 0x12
        /*01e2*/ 	.short	(.L_124 - .L_123)
	.align		4
.L_123:
        /*01e4*/ 	.word	index@(_ZN3cub18CUB_300001_SM_10006detail9transform16transform_kernelINS2_10policy_hubILb1EN4cuda3std3__45tupleIJN6thrust24THRUST_300001_SM_1000_NS12zip_iteratorINS8_IJNSA_6detail15normal_iteratorINSA_10device_ptrIiEEEESG_NSD_INSE_IcEEEEEEEEEEEEE10policy1000Ei7up_compSG_JSK_EEEvT0_iT1_T2_DpNS2_10kernel_argIT3_EE)
        /*01e8*/ 	.word	0x00000000


	//----- nvinfo : EIATTR_MIN_STACK_SIZE
	.align		4
.L_124:
        /*01ec*/ 	.byte	0x04, 0x12
        /*01ee*/ 	.short	(.L_126 - .L_125)
	.align		4
.L_125:
        /*01f0*/ 	.word	index@(_ZN3cub18CUB_300001_SM_10006detail8for_each13static_kernelINS2_12policy_hub_t12policy_500_tElN6thrust24THRUST_300001_SM_1000_NS8cuda_cub6__fill7functorINS7_6detail15normal_iteratorINS7_10device_ptrIiEEEEiEEEEvT0_T1_)
        /*01f4*/ 	.word	0x00000000


	//----- nvinfo : EIATTR_MIN_STACK_SIZE
	.align		4
.L_126:
        /*01f8*/ 	.byte	0x04, 0x12
        /*01fa*/ 	.short	(.L_128 - .L_127)
	.align		4
.L_127:
        /*01fc*/ 	.word	index@(_ZN3cub18CUB_300001_SM_10006detail8for_each13static_kernelINS2_12policy_hub_t12policy_500_tEmN6thrust24THRUST_300001_SM_1000_NS8cuda_cub20__uninitialized_fill7functorINS7_10device_ptrIiEEiEEEEvT0_T1_)
        /*0200*/ 	.word	0x00000000


	//----- nvinfo : EIATTR_MIN_STACK_SIZE
	.align		4
.L_128:
        /*0204*/ 	.byte	0x04, 0x12
        /*0206*/ 	.short	(.L_130 - .L_129)
	.align		4
.L_129:
        /*0208*/ 	.word	index@(_ZN3cub18CUB_300001_SM_10006detail8for_each13static_kernelINS2_12policy_hub_t12policy_500_tEmN6thrust24THRUST_300001_SM_1000_NS8cuda_cub20__uninitialized_fill7functorINS7_10device_ptrIcEEcEEEEvT0_T1_)
        /*020c*/ 	.word	0x00000000


	//----- nvinfo : EIATTR_MIN_STACK_SIZE
	.align		4
.L_130:
        /*0210*/ 	.byte	0x04, 0x12
        /*0212*/ 	.short	(.L_132 - .L_131)
	.align		4
.L_131:
        /*0214*/ 	.word	index@(_ZN3cub18CUB_300001_SM_10006detail11EmptyKernelIvEEvv)
        /*0218*/ 	.word	0x00000000
.L_132:


//--------------------- .nv.compat                --------------------------
	.section	.nv.compat,"",@"SHT_CUDA_COMPAT_INFO"
	.align	4
        /*0000*/ 	.byte	0x02, 0x09, 0x00, 0x00, 0x02, 0x02, 0x01, 0x00, 0x02, 0x05, 0x05, 0x00, 0x03, 0x07, 0x01, 0x01
        /*0010*/ 	.byte	0x02, 0x03, 0x00, 0x00, 0x02, 0x06, 0x01, 0x00, 0x04, 0x0b, 0x08, 0x00, 0x09, 0x00, 0x00, 0x00
        /*0020*/ 	.byte	0x00, 0x00, 0x00, 0x00


//--------------------- .nv.info._ZN3cub18CUB_300001_SM_10006detail4scan16DeviceScanKernelINS2_10policy_hubIiiim9left_compE10Policy1000EN6thrust24THRUST_300001_SM_1000_NS6detail15normal_iteratorINS9_10device_ptrIiEEEESE_NS0_13ScanTileStateIiLb1EEES5_NS0_8NullTypeEmiLb0ESH_EEvT0_T1_T2_iT3_T4_T5_ --------------------------
	.section	.nv.info._ZN3cub18CUB_300001_SM_10006detail4scan16DeviceScanKernelINS2_10policy_hubIiiim9left_compE10Policy1000EN6thrust24THRUST_300001_SM_1000_NS6detail15normal_iteratorINS9_10device_ptrIiEEEESE_NS0_13ScanTileStateIiLb1EEES5_NS0_8NullTypeEmiLb0ESH_EEvT0_T1_T2_iT3_T4_T5_,"",@"SHT_CUDA_INFO"
	.sectionflags	@""
	.align	4


	//----- nvinfo : EIATTR_CUDA_API_VERSION
	.align		4
        /*0000*/ 	.byte	0x04, 0x37
        /*0002*/ 	.short	(.L_134 - .L_133)
.L_133:
        /*0004*/ 	.word	0x00000082


	//----- nvinfo : EIATTR_KPARAM_INFO
	.align		4
.L_134:
        /*0008*/ 	.byte	0x04, 0x17
        /*000a*/ 	.short	(.L_136 - .L_135)
.L_135:
        /*000c*/ 	.word	0x00000000
        /*0010*/ 	.short	0x0006
        /*0012*/ 	.short	0x0020
        /*0014*/ 	.byte	0x00, 0xf0, 0x21, 0x00


	//----- nvinfo : EIATTR_KPARAM_INFO
	.align		4
.L_136:
        /*0018*/ 	.byte	0x04, 0x17
        /*001a*/ 	.short	(.L_138 - .L_137)
.L_137:
        /*001c*/ 	.word	0x00000000
        /*0020*/ 	.short	0x0005
        /*0022*/ 	.short	0x001d
        /*0024*/ 	.byte	0x00, 0xf0, 0x05, 0x00


	//----- nvinfo : EIATTR_KPARAM_INFO
	.align		4
.L_138:
        /*0028*/ 	.byte	0x04, 0x17
        /*002a*/ 	.short	(.L_140 - .L_139)
.L_139:
        /*002c*/ 	.word	0x00000000
        /*0030*/ 	.short	0x0004
        /*0032*/ 	.short	0x001c
        /*0034*/ 	.byte	0x00, 0xf0, 0x05, 0x00


	//----- nvinfo : EIATTR_KPARAM_INFO
	.align		4
.L_140:
        /*0038*/ 	.byte	0x04, 0x17
        /*003a*/ 	.short	(.L_142 - .L_141)
.L_141:
        /*003c*/ 	.word	0x00000000
        /*0040*/ 	.short	0x0003
        /*0042*/ 	.short	0x0018
        /*0044*/ 	.byte	0x00, 0xf0, 0x11, 0x00


	//----- nvinfo : EIATTR_KPARAM_INFO
	.align		4
.L_142:
        /*0048*/ 	.byte	0x04, 0x17
        /*004a*/ 	.short	(.L_144 - .L_143)
.L_143:
        /*004c*/ 	.word	0x00000000
        /*0050*/ 	.short	0x0002
        /*0052*/ 	.short	0x0010
        /*0054*/ 	.byte	0x00, 0xf0, 0x21, 0x00


	//----- nvinfo : EIATTR_KPARAM_INFO
	.align		4
.L_144:
        /*0058*/ 	.byte	0x04, 0x17
        /*005a*/ 	.short	(.L_146 - .L_145)
.L_145:
        /*005c*/ 	.word	0x00000000
        /*0060*/ 	.short	0x0001
        /*0062*/ 	.short	0x0008
        /*0064*/ 	.byte	0x00, 0xf0, 0x21, 0x00


	//----- nvinfo : EIATTR_KPARAM_INFO
	.align		4
.L_146:
        /*0068*/ 	.byte	0x04, 0x17
        /*006a*/ 	.short	(.L_148 - .L_147)
.L_147:
        /*006c*/ 	.word	0x00000000
        /*0070*/ 	.short	0x0000
        /*0072*/ 	.short	0x0000
        /*0074*/ 	.byte	0x00, 0xf0, 0x21, 0x00


	//----- nvinfo : EIATTR_SPARSE_MMA_MASK
	.align		4
.L_148:
        /*0078*/ 	.byte	0x03, 0x50
        /*007a*/ 	.short	0x0000


	//----- nvinfo : EIATTR_MAXREG_COUNT
	.align		4
        /*007c*/ 	.byte	0x03, 0x1b
        /*007e*/ 	.short	0x00ff


	//----- nvinfo : EIATTR_NUM_BARRIERS
	.align		4
        /*0080*/ 	.byte	0x02, 0x4c
        /*0082*/ 	.byte	0x01
	.zero		1


	//----- nvinfo : EIATTR_MERCURY_ISA_VERSION
	.align		4
        /*0084*/ 	.byte	0x03, 0x5f
        /*0086*/ 	.short	0x0101


	//----- nvinfo : EIATTR_UNUSED_LOAD_BYTE_OFFSET
	.align		4
        /*0088*/ 	.byte	0x04, 0x44
        /*008a*/ 	.short	(.L_150 - .L_149)


	//   ....[0]....
.L_149:
        /*008c*/ 	.word	0x00004890
        /*0090*/ 	.word	0x00000fff


	//----- nvinfo : EIATTR_COOP_GROUP_MASK_REGIDS
	.align		4
.L_150:
        /*0094*/ 	.byte	0x04, 0x29
        /*0096*/ 	.short	(.L_152 - .L_151)


	//   ....[0]....
.L_151:
        /*0098*/ 	.word	0xffffffff


	//   ....[1]....
        /*009c*/ 	.word	0xffffffff


	//   ....[2]....
        /*00a0*/ 	.word	0xffffffff


	//   ....[3]....
        /*00a4*/ 	.word	0xffffffff


	//   ....[4]....
        /*00a8*/ 	.word	0xffffffff


	//   ....[5]....
        /*00ac*/ 	.word	0xffffffff


	//   ....[6]....
        /*00b0*/ 	.word	0xffffffff


	//   ....[7]....
        /*00b4*/ 	.word	0xffffffff


	//   ....[8]....
        /*00b8*/ 	.word	0xffffffff


	//   ....[9]....
        /*00bc*/ 	.word	0xffffffff


	//   ....[10]....
        /*00c0*/ 	.word	0xffffffff


	//   ....[11]....
        /*00c4*/ 	.word	0xffffffff


	//   ....[12]....
        /*00c8*/ 	.word	0xffffffff


	//   ....[13]....
        /*00cc*/ 	.word	0xffffffff


	//   ....[14]....
        /*00d0*/ 	.word	0xffffffff


	//   ....[15]....
        /*00d4*/ 	.word	0xffffffff


	//   ....[16]....
        /*00d8*/ 	.word	0xffffffff


	//   ....[17]....
        /*00dc*/ 	.word	0xffffffff


	//   ....[18]....
        /*00e0*/ 	.word	0xffffffff


	//   ....[19]....
        /*00e4*/ 	.word	0xffffffff


	//   ....[20]....
        /*00e8*/ 	.word	0xffffffff


	//   ....[21]....
        /*00ec*/ 	.word	0xffffffff


	//   ....[22]....
        /*00f0*/ 	.word	0xffffffff


	//   ....[23]....
        /*00f4*/ 	.word	0xffffffff


	//   ....[24]....
        /*00f8*/ 	.word	0xffffffff


	//   ....[25]....
        /*00fc*/ 	.word	0xffffffff


	//   ....[26]....
        /*0100*/ 	.word	0xffffffff


	//   ....[27]....
        /*0104*/ 	.word	0xffffffff


	//   ....[28]....
        /*0108*/ 	.word	0xffffffff


	//   ....[29]....
        /*010c*/ 	.word	0xffffffff


	//   ....[30]....
        /*0110*/ 	.word	0xffffffff


	//   ....[31]....
        /*0114*/ 	.word	0xffffffff


	//   ....[32]....
        /*0118*/ 	.word	0xffffffff


	//   ....[33]....
        /*011c*/ 	.word	0xffffffff


	//   ....[34]....
        /*0120*/ 	.word	0xffffffff


	//   ....[35]....
        /*0124*/ 	.word	0xffffffff


	//   ....[36]....
        /*0128*/ 	.word	0xffffffff


	//   ....[37]....
        /*012c*/ 	.word	0xffffffff


	//   ....[38]....
        /*0130*/ 	.word	0xffffffff


	//   ....[39]....
        /*0134*/ 	.word	0xffffffff


	//   ....[40]....
        /*0138*/ 	.word	0xffffffff


	//   ....[41]....
        /*013c*/ 	.word	0xffffffff


	//   ....[42]....
        /*0140*/ 	.word	0xffffffff


	//   ....[43]....
        /*0144*/ 	.word	0xffffffff


	//   ....[44]....
        /*0148*/ 	.word	0xffffffff


	//   ....[45]....
        /*014c*/ 	.word	0xffffffff


	//   ....[46]....
        /*0150*/ 	.word	0xffffffff


	//   ....[47]....
        /*0154*/ 	.word	0xffffffff


	//   ....[48]....
        /*0158*/ 	.word	0xffffffff


	//   ....[49]....
        /*015c*/ 	.word	0xffffffff


	//   ....[50]....
        /*0160*/ 	.word	0xffffffff


	//   ....[51]....
        /*0164*/ 	.word	0xffffffff


	//   ....[52]....
        /*0168*/ 	.word	0xffffffff


	//   ....[53]....
        /*016c*/ 	.word	0xffffffff


	//   ....[54]....
        /*0170*/ 	.word	0xffffffff


	//   ....[55]....
        /*0174*/ 	.word	0xffffffff


	//   ....[56]....
        /*0178*/ 	.word	0xffffffff


	//   ....[57]....
        /*017c*/ 	.word	0xffffffff


	//   ....[58]....
        /*0180*/ 	.word	0xffffffff


	//   ....[59]....
        /*0184*/ 	.word	0xffffffff


	//   ....[60]....
        /*0188*/ 	.word	0xffffffff


	//   ....[61]....
        /*018c*/ 	.word	0xffffffff


	//   ....[62]....
        /*0190*/ 	.word	0xffffffff


	//   ....[63]....
        /*0194*/ 	.word	0xffffffff


	//   ....[64]....
        /*0198*/ 	.word	0x05000027


	//   ....[65]....
        /*019c*/ 	.word	0x05000027


	//   ....[66]....
        /*01a0*/ 	.word	0x05000027


	//   ....[67]....
        /*01a4*/ 	.word	0x05000027


	//   ....[68]....
        /*01a8*/ 	.word	0x05000027


	//   ....[69]....
        /*01ac*/ 	.word	0x05000027


	//   ....[70]....
        /*01b0*/ 	.word	0x05000027


	//   ....[71]....
        /*01b4*/ 	.word	0x05000027


	//   ....[72]....
        /*01b8*/ 	.word	0x05000027


	//   ....[73]....
        /*01bc*/ 	.word	0x05000027


	//   ....[74]....
        /*01c0*/ 	.word	0x05000027


	//   ....[75]....
        /*01c4*/ 	.word	0x05000027


	//   ....[76]....
        /*01c8*/ 	.word	0x05000027


	//   ....[77]....
        /*01cc*/ 	.word	0x05000027


	//   ....[78]....
        /*01d0*/ 	.word	0x05000027


	//   ....[79]....
        /*01d4*/ 	.word	0x05000027


	//   ....[80]....
        /*01d8*/ 	.word	0x05000027


	//   ....[81]....
        /*01dc*/ 	.word	0x05000027


	//   ....[82]....
        /*01e0*/ 	.word	0x05000027


	//   ....[83]....
        /*01e4*/ 	.word	0x05000027


	//   ....[84]....
        /*01e8*/ 	.word	0x05000027


	//   ....[85]....
        /*01ec*/ 	.word	0x05000027


	//   ....[86]....
        /*01f0*/ 	.word	0x05000027


	//   ....[87]....
        /*01f4*/ 	.word	0x05000027


	//   ....[88]....
        /*01f8*/ 	.word	0x05000027


	//   ....[89]....
        /*01fc*/ 	.word	0x05000027


	//   ....[90]....
        /*0200*/ 	.word	0x05000027


	//   ....[91]....
        /*0204*/ 	.word	0x05000027


	//   ....[92]....
        /*0208*/ 	.word	0x05000027


	//   ....[93]....
        /*020c*/ 	.word	0x05000027


	//   ....[94]....
        /*0210*/ 	.word	0x05000027


	//   ....[95]....
        /*0214*/ 	.word	0x05000027


	//   ....[96]....
        /*0218*/ 	.word	0x05000027


	//   ....[97]....
        /*021c*/ 	.word	0x05000027


	//   ....[98]....
        /*0220*/ 	.word	0x05000027


	//   ....[99]....
        /*0224*/ 	.word	0x05000027


	//----- nvinfo : EIATTR_COOP_GROUP_INSTR_OFFSETS
	.align		4
.L_152:
        /*0228*/ 	.byte	0x04, 0x28
        /*022a*/ 	.short	(.L_154 - .L_153)


	//   ....[0]....
.L_153:
        /*022c*/ 	.word	0x000003f0


	//   ....[1]....
        /*0230*/ 	.word	0x00000b00


	//   ....[2]....
        /*0234*/ 	.word	0x00000b80


	//   ....[3]....
        /*0238*/ 	.word	0x00000c00


	//   ....[4]....
        /*023c*/ 	.word	0x00000c80


	//   ....[5]....
        /*0240*/ 	.word	0x00000d00


	//   ....[6]....
        /*0244*/ 	.word	0x00000db0


	//   ....[7]....
        /*0248*/ 	.word	0x00001c00


	//   ....[8]....
        /*024c*/ 	.word	0x00001c80


	//   ....[9]....
        /*0250*/ 	.word	0x00001d00


	//   ....[10]....
        /*0254*/ 	.word	0x00001d80


	//   ....[11]....
        /*0258*/ 	.word	0x00001e00


	//   ....[12]....
        /*025c*/ 	.word	0x00001ea0


	//   ....[13]....
        /*0260*/ 	.word	0x000021f0


	//   ....[14]....
        /*0264*/ 	.word	0x000022b0


	//   ....[15]....
        /*0268*/ 	.word	0x00002310


	//   ....[16]....
        /*026c*/ 	.word	0x000023a0


	//   ....[17]....
        /*0270*/ 	.word	0x00002450


	//   ....[18]....
        /*0274*/ 	.word	0x00002500


	//   ....[19]....
        /*0278*/ 	.word	0x000025b0


	//   ....[20]....
        /*027c*/ 	.word	0x00002680


	//   ....[21]....
        /*0280*/ 	.word	0x000026b0


	//   ....[22]....
        /*0284*/ 	.word	0x000027c0


	//   ....[23]....
        /*0288*/ 	.word	0x00002890


	//   ....[24]....
        /*028c*/ 	.word	0x000028e0


	//   ....[25]....
        /*0290*/ 	.word	0x00002940


	//   ....[26]....
        /*0294*/ 	.word	0x000029f0


	//   ....[27]....
        /*0298*/ 	.word	0x00002aa0


	//   ....[28]....
        /*029c*/ 	.word	0x00002b50


	//   ....[29]....
        /*02a0*/ 	.word	0x00002c00


	//   ....[30]....
        /*02a4*/ 	.word	0x00002cf0


	//   ....[31]....
        /*02a8*/ 	.word	0x000036a0


	//   ....[32]....
        /*02ac*/ 	.word	0x00003ea0


	//   ....[33]....
        /*02b0*/ 	.word	0x000045b0


	//   ....[34]....
        /*02b4*/ 	.word	0x00004630


	//   ....[35]....
        /*02b8*/ 	.word	0x000046b0


	//   ....[36]....
        /*02bc*/ 	.word	0x00004730


	//   ....[37]....
        /*02c0*/ 	.word	0x000047b0


	//   ....[38]....
        /*02c4*/ 	.word	0x00004830


	//   ....[39]....
        /*02c8*/ 	.word	0x000055f0


	//   ....[40]....
        /*02cc*/ 	.word	0x00005670


	//   ....[41]....
        /*02d0*/ 	.word	0x000056f0


	//   ....[42]....
        /*02d4*/ 	.word	0x00005770


	//   ....[43]....
        /*02d8*/ 	.word	0x000057f0


	//   ....[44]....
        /*02dc*/ 	.word	0x00005890


	//   ....[45]....
        /*02e0*/ 	.word	0x00005be0


	//   ....[46]....
        /*02e4*/ 	.word	0x00005ca0


	//   ....[47]....
        /*02e8*/ 	.word	0x00005d00


	//   ....[48]....
        /*02ec*/ 	.word	0x00005d50


	//   ....[49]....
        /*02f0*/ 	.word	0x00005e20


	//   ....[50]....
        /*02f4*/ 	.word	0x00005ed0


	//   ....[51]....
        /*02f8*/ 	.word	0x00005f90


	//   ....[52]....
        /*02fc*/ 	.word	0x00006060


	//   ....[53]....
        /*0300*/ 	.word	0x000060c0


	//   ....[54]....
        /*0304*/ 	.word	0x000061c0


	//   ....[55]....
        /*0308*/ 	.word	0x00006280


	//   ....[56]....
        /*030c*/ 	.word	0x000062d0


	//   ....[57]....
        /*0310*/ 	.word	0x00006340


	//   ....[58]....
        /*0314*/ 	.word	0x00006400


	//   ....[59]....
        /*0318*/ 	.word	0x000064b0


	//   ....[60]....
        /*031c*/ 	.word	0x00006570


	//   ....[61]....
        /*0320*/ 	.word	0x00006620


	//   ....[62]....
        /*0324*/ 	.word	0x00006710


	//   ....[63]....
        /*0328*/ 	.word	0x00007130


	//   ....[64]....
        /*032c*/ 	.word	0x000075b0


	//   ....[65]....
        /*0330*/ 	.word	0x00007630


	//   ....[66]....
        /*0334*/ 	.word	0x000076c0


	//   ....[67]....
        /*0338*/ 	.word	0x000077b0


	//   ....[68]....
        /*033c*/ 	.word	0x000078a0


	//   ....[69]....
        /*0340*/ 	.word	0x000079a0


	//   ....[70]....
        /*0344*/ 	.word	0x00007aa0


	//   ....[71]....
        /*0348*/ 	.word	0x00007bd0


	//   ....[72]....
        /*034c*/ 	.word	0x00007c10


	//   ....[73]....
        /*0350*/ 	.word	0x00007d20


	//   ....[74]....
        /*0354*/ 	.word	0x00007da0


	//   ....[75]....
        /*0358*/ 	.word	0x00007e20


	//   ....[76]....
        /*035c*/ 	.word	0x00007ee0


	//   ....[77]....
        /*0360*/ 	.word	0x00007fd0


	//   ....[78]....
        /*0364*/ 	.word	0x000080d0


	//   ....[79]....
        /*0368*/ 	.word	0x000081d0


	//   ....[80]....
        /*036c*/ 	.word	0x000082d0


	//   ....[81]....
        /*0370*/ 	.word	0x00008420


	//   ....[82]....
        /*0374*/ 	.word	0x00008490


	//   ....[83]....
        /*0378*/ 	.word	0x00008510


	//   ....[84]....
        /*037c*/ 	.word	0x000085a0


	//   ....[85]....
        /*0380*/ 	.word	0x00008650


	//   ....[86]....
        /*0384*/ 	.word	0x00008770


	//   ....[87]....
        /*0388*/ 	.word	0x00008870


	//   ....[88]....
        /*038c*/ 	.word	0x00008980


	//   ....[89]....
        /*0390*/ 	.word	0x00008a80


	//   ....[90]....
        /*0394*/ 	.word	0x00008b70


	//   ....[91]....
        /*0398*/ 	.word	0x00008c00


	//   ....[92]....
        /*039c*/ 	.word	0x00008c80


	//   ....[93]....
        /*03a0*/ 	.word	0x00008d00


	//   ....[94]....
        /*03a4*/ 	.word	0x00008dc0


	//   ....[95]....
        /*03a8*/ 	.word	0x00008ed0


	//   ....[96]....
        /*03ac*/ 	.word	0x00008fd0


	//   ....[97]....
        /*03b0*/ 	.word	0x000090e0


	//   ....[98]....
        /*03b4*/ 	.word	0x000091f0


	//   ....[99]....
        /*03b8*/ 	.word	0x00009310


	//----- nvinfo : EIATTR_VRC_CTA_INIT_COUNT
	.align		4
.L_154:
        /*03bc*/ 	.byte	0x02, 0x4a
	.zero		1
	.zero		1


	//----- nvinfo : EIATTR_EXIT_INSTR_OFFSETS
	.align		4
        /*03c0*/ 	.byte	0x04, 0x1c
        /*03c2*/ 	.short	(.L_156 - .L_155)


	//   ....[0]....
.L_155:
        /*03c4*/ 	.word	0x00003890


	//   ....[1]....
        /*03c8*/ 	.word	0x000038c0


	//   ....[2]....
        /*03cc*/ 	.word	0x00007540


	//   ....[3]....
        /*03d0*/ 	.word	0x00007560


	//----- nvinfo : EIATTR_MAX_THREADS
	.align		4
.L_156:
        /*03d4*/ 	.byte	0x04, 0x05
        /*03d6*/ 	.short	(.L_158 - .L_157)
.L_157:
        /*03d8*/ 	.word	0x00000080
        /*03dc*/ 	.word	0x00000001
        /*03e0*/ 	.word	0x00000001


	//----- nvinfo : EIATTR_CRS_STACK_SIZE
	.align		4
.L_158:
        /*03e4*/ 	.byte	0x04, 0x1e
        /*03e6*/ 	.short	(.L_160 - .L_159)
.L_159:
        /*03e8*/ 	.word	0x00000000


	//----- nvinfo : EIATTR_CBANK_PARAM_SIZE
	.align		4
.L_160:
        /*03ec*/ 	.byte	0x03, 0x19
        /*03ee*/ 	.short	0x0028


	//----- nvinfo : EIATTR_PARAM_CBANK
	.align		4
        /*03f0*/ 	.byte	0x04, 0x0a
        /*03f2*/ 	.short	(.L_162 - .L_161)
	.align		4
.L_161:
        /*03f4*/ 	.word	index@(.nv.constant0._ZN3cub18CUB_300001_SM_10006detail4scan16DeviceScanKernelINS2_10policy_hubIiiim9left_compE10Policy1000EN6thrust24THRUST_300001_SM_1000_NS6detail15normal_iteratorINS9_10device_ptrIiEEEESE_NS0_13ScanTileStateIiLb1EEES5_NS0_8NullTypeEmiLb0ESH_EEvT0_T1_T2_iT3_T4_T5_)
        /*03f8*/ 	.short	0x0380
        /*03fa*/ 	.short	0x0028


	//----- nvinfo : EIATTR_SW_WAR
	.align		4
.L_162:
        /*03fc*/ 	.byte	0x04, 0x36
        /*03fe*/ 	.short	(.L_164 - .L_163)
.L_163:
        /*0400*/ 	.word	0x00000008
.L_164:


//--------------------- .nv.info._ZN3cub18CUB_300001_SM_10006detail4scan16DeviceScanKernelINS2_10policy_hubIiiij9left_compE10Policy1000EN6thrust24THRUST_300001_SM_1000_NS6detail15normal_iteratorINS9_10device_ptrIiEEEESE_NS0_13ScanTileStateIiLb1EEES5_NS0_8NullTypeEjiLb0ESH_EEvT0_T1_T2_iT3_T4_T5_ --------------------------
	.section	.nv.info._ZN3cub18CUB_300001_SM_10006detail4scan16DeviceScanKernelINS2_10policy_hubIiiij9left_compE10Policy1000EN6thrust24THRUST_300001_SM_1000_NS6detail15normal_iteratorINS9_10device_ptrIiEEEESE_NS0_13ScanTileStateIiLb1EEES5_NS0_8NullTypeEjiLb0ESH_EEvT0_T1_T2_iT3_T4_T5_,"",@"SHT_CUDA_INFO"
	.sectionflags	@""
	.align	4


	//----- nvinfo : EIATTR_CUDA_API_VERSION
	.align		4
        /*0000*/ 	.byte	0x04, 0x37
        /*0002*/ 	.short	(.L_166 - .L_165)
.L_165:
        /*0004*/ 	.word	0x00000082


	//----- nvinfo : EIATTR_KPARAM_INFO
	.align		4
.L_166:
        /*0008*/ 	.byte	0x04, 0x17
        /*000a*/ 	.short	(.L_168 - .L_167)
.L_167:
        /*000c*/ 	.word	0x00000000
        /*0010*/ 	.short	0x0006
        /*0012*/ 	.short	0x0020
        /*0014*/ 	.byte	0x00, 0xf0, 0x11, 0x00


	//----- nvinfo : EIATTR_KPARAM_INFO
	.align		4
.L_168:
        /*0018*/ 	.byte	0x04, 0x17
        /*001a*/ 	.short	(.L_170 - .L_169)
.L_169:
        /*001c*/ 	.word	0x00000000
        /*0020*/ 	.short	0x0005
        /*0022*/ 	.short	0x001d
        /*0024*/ 	.byte	0x00, 0xf0, 0x05, 0x00


	//----- nvinfo : EIATTR_KPARAM_INFO
	.align		4
.L_170:
        /*0028*/ 	.byte	0x04, 0x17
        /*002a*/ 	.short	(.L_172 - .L_171)
.L_171:
        /*002c*/ 	.word	0x00000000
        /*0030*/ 	.short	0x0004
        /*0032*/ 	.short	0x001c
        /*0034*/ 	.byte	0x00, 0xf0, 0x05, 0x00


	//----- nvinfo : EIATTR_KPARAM_INFO
	.align		4
.L_172:
        /*0038*/ 	.byte	0x04, 0x17
        /*003a*/ 	.short	(.L_174 - .L_173)
.L_173:
        /*003c*/ 	.word	0x00000000
        /*0040*/ 	.short	0x0003
        /*0042*/ 	.short	0x0018
        /*0044*/ 	.byte	0x00, 0xf0, 0x11, 0x00


	//----- nvinfo : EIATTR_KPARAM_INFO
	.align		4
.L_174:
        /*0048*/ 	.byte	0x04, 0x17
        /*004a*/ 	.short	(.L_176 - .L_175)
.L_175:
        /*004c*/ 	.word	0x00000000
        /*0050*/ 	.short	0x0002
        /*0052*/ 	.short	0x0010
        /*0054*/ 	.byte	0x00, 0xf0, 0x21, 0x00


	//----- nvinfo : EIATTR_KPARAM_INFO
	.align		4
.L_176:
        /*0058*/ 	.byte	0x04, 0x17
        /*005a*/ 	.short	(.L_178 - .L_177)
.L_177:
        /*005c*/ 	.word	0x00000000
        /*0060*/ 	.short	0x0001
        /*0062*/ 	.short	0x0008
        /*0064*/ 	.byte	0x00, 0xf0, 0x21, 0x00


	//----- nvinfo : EIATTR_KPARAM_INFO
	.align		4
.L_178:
        /*0068*/ 	.byte	0x04, 0x17
        /*006a*/ 	.short	(.L_180 - .L_179)
.L_179:
        /*006c*/ 	.word	0x00000000
        /*0070*/ 	.short	0x0000
        /*0072*/ 	.short	0x0000
        /*0074*/ 	.byte	0x00, 0xf0, 0x21, 0x00


	//----- nvinfo : EIATTR_SPARSE_MMA_MASK
	.align		4
.L_180:
        /*0078*/ 	.byte	0x03, 0x50
        /*007a*/ 	.short	0x0000


	//----- nvinfo : EIATTR_MAXREG_COUNT
	.align		4
        /*007c*/ 	.byte	0x03, 0x1b
        /*007e*/ 	.short	0x00ff


	//----- nvinfo : EIATTR_NUM_BARRIERS
	.align		4
        /*0080*/ 	.byte	0x02, 0x4c
        /*0082*/ 	.byte	0x01
	.zero		1


	//----- nvinfo : EIATTR_MERCURY_ISA_VERSION
	.align		4
        /*0084*/ 	.byte	0x03, 0x5f
        /*0086*/ 	.short	0x0101


	//----- nvinfo : EIATTR_UNUSED_LOAD_BYTE_OFFSET
	.align		4
        /*0088*/ 	.byte	0x04, 0x44
        /*008a*/ 	.short	(.L_182 - .L_181)


	//   ....[0]....
.L_181:
        /*008c*/ 	.word	0x00004860
        /*0090*/ 	.word	0x00000fff


	//----- nvinfo : EIATTR_COOP_GROUP_MASK_REGIDS
	.align		4
.L_182:
        /*0094*/ 	.byte	0x04, 0x29
        /*0096*/ 	.short	(.L_184 - .L_183)


	//   ....[0]....
.L_183:
        /*0098*/ 	.word	0xffffffff


	//   ....[1]....
        /*009c*/ 	.word	0xffffffff


	//   ....[2]....
        /*00a0*/ 	.word	0xffffffff


	//   ....[3]....
        /*00a4*/ 	.word	0xffffffff


	//   ....[4]....
        /*00a8*/ 	.word	0xffffffff


	//   ....[5]....
        /*00ac*/ 	.word	0xffffffff


	//   ....[6]....
        /*00b0*/ 	.word	0xffffffff


	//   ....[7]....
        /*00b4*/ 	.word	0xffffffff


	//   ....[8]....
        /*00b8*/ 	.word	0xffffffff


	//   ....[9]....
        /*00bc*/ 	.word	0xffffffff


	//   ....[10]....
        /*00c0*/ 	.word	0xffffffff


	//   ....[11]....
        /*00c4*/ 	.word	0xffffffff


	//   ....[12]....
        /*00c8*/ 	.word	0xffffffff


	//   ....[13]....
        /*00cc*/ 	.word	0xffffffff


	//   ....[14]....
        /*00d0*/ 	.word	0xffffffff


	//   ....[15]....
        /*00d4*/ 	.word	0xffffffff


	//   ....[16]....
        /*00d8*/ 	.word	0xffffffff


	//   ....[17]....
        /*00dc*/ 	.word	0xffffffff


	//   ....[18]....
        /*00e0*/ 	.word	0xffffffff


	//   ....[19]....
        /*00e4*/ 	.word	0xffffffff


	//   ....[20]....
        /*00e8*/ 	.word	0xffffffff


	//   ....[21]....
        /*00ec*/ 	.word	0xffffffff


	//   ....[22]....
        /*00f0*/ 	.word	0xffffffff


	//   ....[23]....
        /*00f4*/ 	.word	0xffffffff


	//   ....[24]....
        /*00f8*/ 	.word	0xffffffff


	//   ....[25]....
        /*00fc*/ 	.word	0xffffffff


	//   ....[26]....
        /*0100*/ 	.word	0xffffffff


	//   ....[27]....
        /*0104*/ 	.word	0xffffffff


	//   ....[28]....
        /*0108*/ 	.word	0xffffffff


	//   ....[29]....
        /*010c*/ 	.word	0xffffffff


	//   ....[30]....
        /*0110*/ 	.word	0xffffffff


	//   ....[31]....
        /*0114*/ 	.word	0xffffffff


	//   ....[32]....
        /*0118*/ 	.word	0xffffffff


	//   ....[33]....
        /*011c*/ 	.word	0xffffffff


	//   ....[34]....
        /*0120*/ 	.word	0xffffffff


	//   ....[35]....
        /*0124*/ 	.word	0xffffffff


	//   ....[36]....
        /*0128*/ 	.word	0xffffffff


	//   ....[37]....
        /*012c*/ 	.word	0xffffffff


	//   ....[38]....
        /*0130*/ 	.word	0xffffffff


	//   ....[39]....
        /*0134*/ 	.word	0xffffffff


	//   ....[40]....
        /*0138*/ 	.word	0xffffffff


	//   ....[41]....
        /*013c*/ 	.word	0xffffffff


	//   ....[42]....
        /*0140*/ 	.word	0xffffffff


	//   ....[43]....
        /*0144*/ 	.word	0xffffffff


	//   ....[44]....
        /*0148*/ 	.word	0xffffffff


	//   ....[45]....
        /*014c*/ 	.word	0xffffffff


	//   ....[46]....
        /*0150*/ 	.word	0xffffffff


	//   ....[47]....
        /*0154*/ 	.word	0xffffffff


	//   ....[48]....
        /*0158*/ 	.word	0xffffffff


	//   ....[49]....
        /*015c*/ 	.word	0xffffffff


	//   ....[50]....
        /*0160*/ 	.word	0xffffffff


	//   ....[51]....
        /*0164*/ 	.word	0xffffffff


	//   ....[52]....
        /*0168*/ 	.word	0xffffffff


	//   ....[53]....
        /*016c*/ 	.word	0xffffffff


	//   ....[54]....
        /*0170*/ 	.word	0xffffffff


	//   ....[55]....
        /*0174*/ 	.word	0xffffffff


	//   ....[56]....
        /*0178*/ 	.word	0xffffffff


	//   ....[57]....
        /*017c*/ 	.word	0xffffffff


	//   ....[58]....
        /*0180*/ 	.word	0xffffffff


	//   ....[59]....
        /*0184*/ 	.word	0xffffffff


	//   ....[60]....
        /*0188*/ 	.word	0xffffffff


	//   ....[61]....
        /*018c*/ 	.word	0xffffffff


	//   ....[62]....
        /*0190*/ 	.word	0xffffffff


	//   ....[63]....
        /*0194*/ 	.word	0xffffffff


	//   ....[64]....
        /*0198*/ 	.word	0x0500000c


	//   ....[65]....
        /*019c*/ 	.word	0x0500000c


	//   ....[66]....
        /*01a0*/ 	.word	0x0500000c


	//   ....[67]....
        /*01a4*/ 	.word	0x0500000c


	//   ....[68]....
        /*01a8*/ 	.word	0x0500000c


	//   ....[69]....
        /*01ac*/ 	.word	0x0500000c


	//   ....[70]....
        /*01b0*/ 	.word	0x0500000c


	//   ....[71]....
        /*01b4*/ 	.word	0x0500000c


	//   ....[72]....
        /*01b8*/ 	.word	0x0500000c


	//   ....[73]....
        /*01bc*/ 	.word	0x0500000c


	//   ....[74]....
        /*01c0*/ 	.word	0x0500000c


	//   ....[75]....
        /*01c4*/ 	.word	0x0500000c


	//   ....[76]....
        /*01c8*/ 	.word	0x0500000c


	//   ....[77]....
        /*01cc*/ 	.word	0x0500000c


	//   ....[78]....
        /*01d0*/ 	.word	0x0500000c


	//   ....[79]....
        /*01d4*/ 	.word	0x0500000c


	//   ....[80]....
        /*01d8*/ 	.word	0x0500000c


	//   ....[81]....
        /*01dc*/ 	.word	0x0500000c


	//   ....[82]....
        /*01e0*/ 	.word	0x0500000c


	//   ....[83]....
        /*01e4*/ 	.word	0x0500000c


	//   ....[84]....
        /*01e8*/ 	.word	0x0500000c


	//   ....[85]....
        /*01ec*/ 	.word	0x0500000c


	//   ....[86]....
        /*01f0*/ 	.word	0x0500000c


	//   ....[87]....
        /*01f4*/ 	.word	0x0500000c


	//   ....[88]....
        /*01f8*/ 	.word	0x0500000c


	//   ....[89]....
        /*01fc*/ 	.word	0x0500000c


	//   ....[90]....
        /*0200*/ 	.word	0x0500000c


	//   ....[91]....
        /*0204*/ 	.word	0x0500000c


	//   ....[92]....
        /*0208*/ 	.word	0x0500000c


	//   ....[93]....
        /*020c*/ 	.word	0x0500000c


	//   ....[94]....
        /*0210*/ 	.word	0x0500000c


	//   ....[95]....
        /*0214*/ 	.word	0x0500000c


	//   ....[96]....
        /*0218*/ 	.word	0x0500000c


	//   ....[97]....
        /*021c*/ 	.word	0x0500000c


	//   ....[98]....
        /*0220*/ 	.word	0x0500000c


	//   ....[99]....
        /*0224*/ 	.word	0x0500000c


	//----- nvinfo : EIATTR_COOP_GROUP_INSTR_OFFSETS
	.align		4
.L_184:
        /*0228*/ 	.byte	0x04, 0x28
        /*022a*/ 	.short	(.L_186 - .L_185)


	//   ....[0]....
.L_185:
        /*022c*/ 	.word	0x000003d0


	//   ....[1]....
        /*0230*/ 	.word	0x00000ae0


	//   ....[2]....
        /*0234*/ 	.word	0x00000b60


	//   ....[3]....
        /*0238*/ 	.word	0x00000be0


	//   ....[4]....
        /*023c*/ 	.word	0x00000c60


	//   ....[5]....
        /*0240*/ 	.word	0x00000ce0


	//   ....[6]....
        /*0244*/ 	.word	0x00000d90


	//   ....[7]....
        /*0248*/ 	.word	0x00001be0


	//   ....[8]....
        /*024c*/ 	.word	0x00001c60


	//   ....[9]....
        /*0250*/ 	.word	0x00001ce0


	//   ....[10]....
        /*0254*/ 	.word	0x00001d60


	//   ....[11]....
        /*0258*/ 	.word	0x00001de0


	//   ....[12]....
        /*025c*/ 	.word	0x00001e80


	//   ....[13]....
        /*0260*/ 	.word	0x000021d0


	//   ....[14]....
        /*0264*/ 	.word	0x00002290


	//   ....[15]....
        /*0268*/ 	.word	0x000022f0


	//   ....[16]....
        /*026c*/ 	.word	0x00002360


	//   ....[17]....
        /*0270*/ 	.word	0x00002410


	//   ....[18]....
        /*0274*/ 	.word	0x000024c0


	//   ....[19]....
        /*0278*/ 	.word	0x00002590


	//   ....[20]....
        /*027c*/ 	.word	0x00002650


	//   ....[21]....
        /*0280*/ 	.word	0x00002670


	//   ....[22]....
        /*0284*/ 	.word	0x000027a0


	//   ....[23]....
        /*0288*/ 	.word	0x00002870


	//   ....[24]....
        /*028c*/ 	.word	0x000028c0


	//   ....[25]....
        /*0290*/ 	.word	0x00002920


	//   ....[26]....
        /*0294*/ 	.word	0x000029d0


	//   ....[27]....
        /*0298*/ 	.word	0x00002a80


	//   ....[28]....
        /*029c*/ 	.word	0x00002b30


	//   ....[29]....
        /*02a0*/ 	.word	0x00002be0


	//   ....[30]....
        /*02a4*/ 	.word	0x00002cd0


	//   ....[31]....
        /*02a8*/ 	.word	0x00003680


	//   ....[32]....
        /*02ac*/ 	.word	0x00003e70


	//   ....[33]....
        /*02b0*/ 	.word	0x00004580


	//   ....[34]....
        /*02b4*/ 	.word	0x00004600


	//   ....[35]....
        /*02b8*/ 	.word	0x00004680


	//   ....[36]....
        /*02bc*/ 	.word	0x00004700


	//   ....[37]....
        /*02c0*/ 	.word	0x00004780


	//   ....[38]....
        /*02c4*/ 	.word	0x00004800


	//   ....[39]....
        /*02c8*/ 	.word	0x000055c0


	//   ....[40]....
        /*02cc*/ 	.word	0x00005640


	//   ....[41]....
        /*02d0*/ 	.word	0x000056c0


	//   ....[42]....
        /*02d4*/ 	.word	0x00005740


	//   ....[43]....
        /*02d8*/ 	.word	0x000057c0


	//   ....[44]....
        /*02dc*/ 	.word	0x00005860


	//   ....[45]....
        /*02e0*/ 	.word	0x00005bb0


	//   ....[46]....
        /*02e4*/ 	.word	0x00005c70


	//   ....[47]....
        /*02e8*/ 	.word	0x00005cd0


	//   ....[48]....
        /*02ec*/ 	.word	0x00005d40


	//   ....[49]....
        /*02f0*/ 	.word	0x00005df0


	//   ....[50]....
        /*02f4*/ 	.word	0x00005eb0


	//   ....[51]....
        /*02f8*/ 	.word	0x00005f70


	//   ....[52]....
        /*02fc*/ 	.word	0x00006040


	//   ....[53]....
        /*0300*/ 	.word	0x00006050


	//   ....[54]....
        /*0304*/ 	.word	0x00006190


	//   ....[55]....
        /*0308*/ 	.word	0x00006250


	//   ....[56]....
        /*030c*/ 	.word	0x000062a0


	//   ....[57]....
        /*0310*/ 	.word	0x00006310


	//   ....[58]....
        /*0314*/ 	.word	0x000063c0


	//   ....[59]....
        /*0318*/ 	.word	0x00006480


	//   ....[60]....
        /*031c*/ 	.word	0x00006540


	//   ....[61]....
        /*0320*/ 	.word	0x000065f0


	//   ....[62]....
        /*0324*/ 	.word	0x000066e0


	//   ....[63]....
        /*0328*/ 	.word	0x00007100


	//   ....[64]....
        /*032c*/ 	.word	0x00007570


	//   ....[65]....
        /*0330*/ 	.word	0x000075f0


	//   ....[66]....
        /*0334*/ 	.word	0x00007680


	//   ....[67]....
        /*0338*/ 	.word	0x00007750


	//   ....[68]....
        /*033c*/ 	.word	0x00007850


	//   ....[69]....
        /*0340*/ 	.word	0x00007970


	//   ....[70]....
        /*0344*/ 	.word	0x00007aa0


	//   ....[71]....
        /*0348*/ 	.word	0x00007bc0


	//   ....[72]....
        /*034c*/ 	.word	0x00007c80


	//   ....[73]....
        /*0350*/ 	.word	0x00007d30


	//   ....[74]....
        /*0354*/ 	.word	0x00007db0


	//   ....[75]....
        /*0358*/ 	.word	0x00007e30


	//   ....[76]....
        /*035c*/ 	.word	0x00007ee0


	//   ....[77]....
        /*0360*/ 	.word	0x00007fd0


	//   ....[78]....
        /*0364*/ 	.word	0x000080d0


	//   ....[79]....
        /*0368*/ 	.word	0x000081d0


	//   ....[80]....
        /*036c*/ 	.word	0x000082d0


	//   ....[81]....
        /*0370*/ 	.word	0x00008430


	//   ....[82]....
        /*0374*/ 	.word	0x000084a0


	//   ....[83]....
        /*0378*/ 	.word	0x00008520


	//   ....[84]....
        /*037c*/ 	.word	0x000085b0


	//   ....[85]....
        /*0380*/ 	.word	0x00008670


	//   ....[86]....
        /*0384*/ 	.word	0x00008780


	//   ....[87]....
        /*0388*/ 	.word	0x000088a0


	//   ....[88]....
        /*038c*/ 	.word	0x000089c0


	//   ....[89]....
        /*0390*/ 	.word	0x00008b00


	//   ....[90]....
        /*0394*/ 	.word	0x00008b90


	//   ....[91]....
        /*0398*/ 	.word	0x00008c60


	//   ....[92]....
        /*039c*/ 	.word	0x00008ce0


	//   ....[93]....
        /*03a0*/ 	.word	0x00008d60


	//   ....[94]....
        /*03a4*/ 	.word	0x00008e10


	//   ....[95]....
        /*03a8*/ 	.word	0x00008f20


	//   ....[96]....
        /*03ac*/ 	.word	0x00009030


	//   ....[97]....
        /*03b0*/ 	.word	0x00009140


	//   ....[98]....
        /*03b4*/ 	.word	0x00009240


	//   ....[99]....
        /*03b8*/ 	.word	0x00009380


	//----- nvinfo : EIATTR_VRC_CTA_INIT_COUNT
	.align		4
.L_186:
        /*03bc*/ 	.byte	0x02, 0x4a
	.zero		1
	.zero		1


	//----- nvinfo : EIATTR_EXIT_INSTR_OFFSETS
	.align		4
        /*03c0*/ 	.byte	0x04, 0x1c
        /*03c2*/ 	.short	(.L_188 - .L_187)


	//   ....[0]....
.L_187:
        /*03c4*/ 	.word	0x00003870


	//   ....[1]....
        /*03c8*/ 	.word	0x00003890


	//   ....[2]....
        /*03cc*/ 	.word	0x00007500


	//   ....[3]....
        /*03d0*/ 	.word	0x00007520


	//----- nvinfo : EIATTR_MAX_THREADS
	.align		4
.L_188:
        /*03d4*/ 	.byte	0x04, 0x05
        /*03d6*/ 	.short	(.L_190 - .L_189)
.L_189:
        /*03d8*/ 	.word	0x00000080
        /*03dc*/ 	.word	0x00000001
        /*03e0*/ 	.word	0x00000001


	//----- nvinfo : EIATTR_CRS_STACK_SIZE
	.align		4
.L_190:
        /*03e4*/ 	.byte	0x04, 0x1e
        /*03e6*/ 	.short	(.L_192 - .L_191)
.L_191:
        /*03e8*/ 	.word	0x00000000


	//----- nvinfo : EIATTR_CBANK_PARAM_SIZE
	.align		4
.L_192:
        /*03ec*/ 	.byte	0x03, 0x19
        /*03ee*/ 	.short	0x0024


	//----- nvinfo : EIATTR_PARAM_CBANK
	.align		4
        /*03f0*/ 	.byte	0x04, 0x0a
        /*03f2*/ 	.short	(.L_194 - .L_193)
	.align		4
.L_193:
        /*03f4*/ 	.word	index@(.nv.constant0._ZN3cub18CUB_300001_SM_10006detail4scan16DeviceScanKernelINS2_10policy_hubIiiij9left_compE10Policy1000EN6thrust24THRUST_300001_SM_1000_NS6detail15normal_iteratorINS9_10device_ptrIiEEEESE_NS0_13ScanTileStateIiLb1EEES5_NS0_8NullTypeEjiLb0ESH_EEvT0_T1_T2_iT3_T4_T5_)
        /*03f8*/ 	.short	0x0380
        /*03fa*/ 	.short	0x0024


	//----- nvinfo : EIATTR_SW_WAR
	.align		4
.L_194:
        /*03fc*/ 	.byte	0x04, 0x36
        /*03fe*/ 	.short	(.L_196 - .L_195)
.L_195:
        /*0400*/ 	.word	0x00000008
.L_196:


//--------------------- .nv.info._ZN3cub18CUB_300001_SM_10006detail4scan20DeviceScanInitKernelINS0_13ScanTileStateIiLb1EEEEEvT_i --------------------------
	.section	.nv.info._ZN3cub18CUB_300001_SM_10006detail4scan20DeviceScanInitKernelINS0_13ScanTileStateIiLb1EEEEEvT_i,"",@"SHT_CUDA_INFO"
	.sectionflags	@""
	.align	4


	//----- nvinfo : EIATTR_CUDA_API_VERSION
	.align		4
        /*0000*/ 	.byte	0x04, 0x37
        /*0002*/ 	.short	(.L_198 - .L_197)
.L_197:
        /*0004*/ 	.word	0x00000082


	//----- nvinfo : EIATTR_KPARAM_INFO
	.align		4
.L_198:
        /*0008*/ 	.byte	0x04, 0x17
        /*000a*/ 	.short	(.L_200 - .L_199)
.L_199:
        /*000c*/ 	.word	0x00000000
        /*0010*/ 	.short	0x0001
        /*0012*/ 	.short	0x0008
        /*0014*/ 	.byte	0x00, 0xf0, 0x11, 0x00


	//----- nvinfo : EIATTR_KPARAM_INFO
	.align		4
.L_200:
        /*0018*/ 	.byte	0x04, 0x17
        /*001a*/ 	.short	(.L_202 - .L_201)
.L_201:
        /*001c*/ 	.word	0x00000000
        /*0020*/ 	.short	0x0000
        /*0022*/ 	.short	0x0000
        /*0024*/ 	.byte	0x00, 0xf0, 0x21, 0x00


	//----- nvinfo : EIATTR_SPARSE_MMA_MASK
	.align		4
.L_202:
        /*0028*/ 	.byte	0x03, 0x50
        /*002a*/ 	.short	0x0000


	//----- nvinfo : EIATTR_MAXREG_COUNT
	.align		4
        /*002c*/ 	.byte	0x03, 0x1b
        /*002e*/ 	.short	0x00ff


	//----- nvinfo : EIATTR_MERCURY_ISA_VERSION
	.align		4
        /*0030*/ 	.byte	0x03, 0x5f
        /*0032*/ 	.short	0x0101


	//----- nvinfo : EIATTR_VRC_CTA_INIT_COUNT
	.align		4
        /*0034*/ 	.byte	0x02, 0x4a
	.zero		1
	.zero		1


	//----- nvinfo : EIATTR_EXIT_INSTR_OFFSETS
	.align		4
        /*0038*/ 	.byte	0x04, 0x1c
        /*003a*/ 	.short	(.L_204 - .L_203)


	//   ....[0]....
.L_203:
        /*003c*/ 	.word	0x000000f0


	//   ....[1]....
        /*0040*/ 	.word	0x00000130


	//----- nvinfo : EIATTR_CBANK_PARAM_SIZE
	.align		4
.L_204:
        /*0044*/ 	.byte	0x03, 0x19
        /*0046*/ 	.short	0x000c


	//----- nvinfo : EIATTR_PARAM_CBANK
	.align		4
        /*0048*/ 	.byte	0x04, 0x0a
        /*004a*/ 	.short	(.L_206 - .L_205)
	.align		4
.L_205:
        /*004c*/ 	.word	index@(.nv.constant0._ZN3cub18CUB_300001_SM_10006detail4scan20DeviceScanInitKernelINS0_13ScanTileStateIiLb1EEEEEvT_i)
        /*0050*/ 	.short	0x0380
        /*0052*/ 	.short	0x000c


	//----- nvinfo : EIATTR_SW_WAR
	.align		4
.L_206:
        /*0054*/ 	.byte	0x04, 0x36
        /*0056*/ 	.short	(.L_208 - .L_207)
.L_207:
        /*0058*/ 	.word	0x00000008
.L_208:


//--------------------- .nv.info._ZN3cub18CUB_300001_SM_10006detail6reduce28DeviceReduceSingleTileKernelINS2_10policy_hubIiyN4cuda3__47maximumIiEEE10Policy1000EPiSB_iS8_iiNS5_3std3__410__identityEEEvT0_T1_T2_T3_T4_T6_ --------------------------
	.section	.nv.info._ZN3cub18CUB_300001_SM_10006detail6reduce28DeviceReduceSingleTileKernelINS2_10policy_hubIiyN4cuda3__47maximumIiEEE10Policy1000EPiSB_iS8_iiNS5_3std3__410__identityEEEvT0_T1_T2_T3_T4_T6_,"",@"SHT_CUDA_INFO"
	.sectionflags	@""
	.align	4


	//----- nvinfo : EIATTR_CUDA_API_VERSION
	.align		4
        /*0000*/ 	.byte	0x04, 0x37
        /*0002*/ 	.short	(.L_210 - .L_209)
.L_209:
        /*0004*/ 	.word	0x00000082


	//----- nvinfo : EIATTR_KPARAM_INFO
	.align		4
.L_210:
        /*0008*/ 	.byte	0x04, 0x17
        /*000a*/ 	.short	(.L_212 - .L_211)
.L_211:
        /*000c*/ 	.word	0x00000000
        /*0010*/ 	.short	0x0005
        /*0012*/ 	.short	0x001c
        /*0014*/ 	.byte	0x00, 0xf0, 0x05, 0x00


	//----- nvinfo : EIATTR_KPARAM_INFO
	.align		4
.L_212:
        /*0018*/ 	.byte	0x04, 0x17
        /*001a*/ 	.short	(.L_214 - .L_213)
.L_213:
        /*001c*/ 	.word	0x00000000
        /*0020*/ 	.short	0x0004
        /*0022*/ 	.short	0x0018
        /*0024*/ 	.byte	0x00, 0xf0, 0x11, 0x00


	//----- nvinfo : EIATTR_KPARAM_INFO
	.align		4
.L_214:
        /*0028*/ 	.byte	0x04, 0x17
        /*002a*/ 	.short	(.L_216 - .L_215)
.L_215:
        /*002c*/ 	.word	0x00000000
        /*0030*/ 	.short	0x0003
        /*0032*/ 	.short	0x0014
        /*0034*/ 	.byte	0x00, 0xf0, 0x05, 0x00


	//----- nvinfo : EIATTR_KPARAM_INFO
	.align		4
.L_216:
        /*0038*/ 	.byte	0x04, 0x17
        /*003a*/ 	.short	(.L_218 - .L_217)
.L_217:
        /*003c*/ 	.word	0x00000000
        /*0040*/ 	.short	0x0002
        /*0042*/ 	.short	0x0010
        /*0044*/ 	.byte	0x00, 0xf0, 0x11, 0x00


	//----- nvinfo : EIATTR_KPARAM_INFO
	.align		4
.L_218:
        /*0048*/ 	.byte	0x04, 0x17
        /*004a*/ 	.short	(.L_220 - .L_219)
.L_219:
        /*004c*/ 	.word	0x00000000
        /*0050*/ 	.short	0x0001
        /*0052*/ 	.short	0x0008
        /*0054*/ 	.byte	0x00, 0xf5, 0x21, 0x00


	//----- nvinfo : EIATTR_KPARAM_INFO
	.align		4
.L_220:
        /*0058*/ 	.byte	0x04, 0x17
        /*005a*/ 	.short	(.L_222 - .L_221)
.L_221:
        /*005c*/ 	.word	0x00000000
        /*0060*/ 	.short	0x0000
        /*0062*/ 	.short	0x0000
        /*0064*/ 	.byte	0x00, 0xf5, 0x21, 0x00


	//----- nvinfo : EIATTR_SPARSE_MMA_MASK
	.align		4
.L_222:
        /*0068*/ 	.byte	0x03, 0x50
        /*006a*/ 	.short	0x0000


	//----- nvinfo : EIATTR_MAXREG_COUNT
	.align		4
        /*006c*/ 	.byte	0x03, 0x1b
        /*006e*/ 	.short	0x00ff


	//----- nvinfo : EIATTR_NUM_BARRIERS
	.align		4
        /*0070*/ 	.byte	0x02, 0x4c
        /*0072*/ 	.byte	0x01
	.zero		1


	//----- nvinfo : EIATTR_MERCURY_ISA_VERSION
	.align		4
        /*0074*/ 	.byte	0x03, 0x5f
        /*0076*/ 	.short	0x0101


	//----- nvinfo : EIATTR_COOP_GROUP_MASK_REGIDS
	.align		4
        /*0078*/ 	.byte	0x04, 0x29
        /*007a*/ 	.short	(.L_224 - .L_223)


	//   ....[0]....
.L_223:
        /*007c*/ 	.word	0xffffffff


	//   ....[1]....
        /*0080*/ 	.word	0xffffffff


	//   ....[2]....
        /*0084*/ 	.word	0xffffffff


	//   ....[3]....
        /*0088*/ 	.word	0xffffffff


	//   ....[4]....
        /*008c*/ 	.word	0xffffffff


	//   ....[5]....
        /*0090*/ 	.word	0xffffffff


	//   ....[6]....
        /*0094*/ 	.word	0xffffffff


	//   ....[7]....
        /*0098*/ 	.word	0xffffffff


	//   ....[8]....
        /*009c*/ 	.word	0xffffffff


	//   ....[9]....
        /*00a0*/ 	.word	0xffffffff


	//   ....[10]....
        /*00a4*/ 	.word	0xffffffff


	//   ....[11]....
        /*00a8*/ 	.word	0xffffffff


	//   ....[12]....
        /*00ac*/ 	.word	0xffffffff


	//   ....[13]....
        /*00b0*/ 	.word	0xffffffff


	//   ....[14]....
        /*00b4*/ 	.word	0xffffffff


	//   ....[15]....
        /*00b8*/ 	.word	0xffffffff


	//   ....[16]....
        /*00bc*/ 	.word	0xffffffff


	//   ....[17]....
        /*00c0*/ 	.word	0xffffffff


	//   ....[18]....
        /*00c4*/ 	.word	0xffffffff


	//   ....[19]....
        /*00c8*/ 	.word	0xffffffff


	//   ....[20]....
        /*00cc*/ 	.word	0xffffffff


	//   ....[21]....
        /*00d0*/ 	.word	0xffffffff


	//   ....[22]....
        /*00d4*/ 	.word	0xffffffff


	//   ....[23]....
        /*00d8*/ 	.word	0xffffffff


	//   ....[24]....
        /*00dc*/ 	.word	0xffffffff


	//   ....[25]....
        /*00e0*/ 	.word	0xffffffff


	//   ....[26]....
        /*00e4*/ 	.word	0xffffffff


	//   ....[27]....
        /*00e8*/ 	.word	0xffffffff


	//   ....[28]....
        /*00ec*/ 	.word	0xffffffff


	//   ....[29]....
        /*00f0*/ 	.word	0xffffffff


	//----- nvinfo : EIATTR_COOP_GROUP_INSTR_OFFSETS
	.align		4
.L_224:
        /*00f4*/ 	.byte	0x04, 0x28
        /*00f6*/ 	.short	(.L_226 - .L_225)


	//   ....[0]....
.L_225:
        /*00f8*/ 	.word	0x000008a0


	//   ....[1]....
        /*00fc*/ 	.word	0x00000900


	//   ....[2]....
        /*0100*/ 	.word	0x00000970


	//   ....[3]....
        /*0104*/ 	.word	0x000009c0


	//   ....[4]....
        /*0108*/ 	.word	0x000009f0


	//   ....[5]....
        /*010c*/ 	.word	0x00000b80


	//   ....[6]....
        /*0110*/ 	.word	0x00000c10


	//   ....[7]....
        /*0114*/ 	.word	0x00000c60


	//   ....[8]....
        /*0118*/ 	.word	0x00000ca0


	//   ....[9]....
        /*011c*/ 	.word	0x00000ce0


	//   ....[10]....
        /*0120*/ 	.word	0x00001940


	//   ....[11]....
        /*0124*/ 	.word	0x000019c0


	//   ....[12]....
        /*0128*/ 	.word	0x00001a10


	//   ....[13]....
        /*012c*/ 	.word	0x00001a50


	//   ....[14]....
        /*0130*/ 	.word	0x00001a80


	//   ....[15]....
        /*0134*/ 	.word	0x00002330


	//   ....[16]....
        /*0138*/ 	.word	0x00002390


	//   ....[17]....
        /*013c*/ 	.word	0x00002400


	//   ....[18]....
        /*0140*/ 	.word	0x00002450


	//   ....[19]....
        /*0144*/ 	.word	0x00002480


	//   ....[20]....
        /*0148*/ 	.word	0x00002610


	//   ....[21]....
        /*014c*/ 	.word	0x00002690


	//   ....[22]....
        /*0150*/ 	.word	0x000026d0


	//   ....[23]....
        /*0154*/ 	.word	0x00002720


	//   ....[24]....
        /*0158*/ 	.word	0x00002770


	//   ....[25]....
        /*015c*/ 	.word	0x00003550


	//   ....[26]....
        /*0160*/ 	.word	0x000035d0


	//   ....[27]....
        /*0164*/ 	.word	0x00003620


	//   ....[28]....
        /*0168*/ 	.word	0x00003660


	//   ....[29]....
        /*016c*/ 	.word	0x00003690


	//----- nvinfo : EIATTR_VRC_CTA_INIT_COUNT
	.align		4
.L_226:
        /*0170*/ 	.byte	0x02, 0x4a
	.zero		1
	.zero		1


	//----- nvinfo : EIATTR_EXIT_INSTR_OFFSETS
	.align		4
        /*0174*/ 	.byte	0x04, 0x1c
        /*0176*/ 	.short	(.L_228 - .L_227)


	//   ....[0]....
.L_227:
        /*0178*/ 	.word	0x00000080


	//   ....[1]....
        /*017c*/ 	.word	0x000000c0


	//   ....[2]....
        /*0180*/ 	.word	0x000037b0


	//   ....[3]....
        /*0184*/ 	.word	0x00003800


	//----- nvinfo : EIATTR_MAX_THREADS
	.align		4
.L_228:
        /*0188*/ 	.byte	0x04, 0x05
        /*018a*/ 	.short	(.L_230 - .L_229)
.L_229:
        /*018c*/ 	.word	0x00000100
        /*0190*/ 	.word	0x00000001
        /*0194*/ 	.word	0x00000001


	//----- nvinfo : EIATTR_CRS_STACK_SIZE
	.align		4
.L_230:
        /*0198*/ 	.byte	0x04, 0x1e
        /*019a*/ 	.short	(.L_232 - .L_231)
.L_231:
        /*019c*/ 	.word	0x00000000


	//----- nvinfo : EIATTR_CBANK_PARAM_SIZE
	.align		4
.L_232:
        /*01a0*/ 	.byte	0x03, 0x19
        /*01a2*/ 	.short	0x001d


	//----- nvinfo : EIATTR_PARAM_CBANK
	.align		4
        /*01a4*/ 	.byte	0x04, 0x0a
        /*01a6*/ 	.short	(.L_234 - .L_233)
	.align		4
.L_233:
        /*01a8*/ 	.word	index@(.nv.constant0._ZN3cub18CUB_300001_SM_10006detail6reduce28DeviceReduceSingleTileKernelINS2_10policy_hubIiyN4cuda3__47maximumIiEEE10Policy1000EPiSB_iS8_iiNS5_3std3__410__identityEEEvT0_T1_T2_T3_T4_T6_)
        /*01ac*/ 	.short	0x0380
        /*01ae*/ 	.short	0x001d


	//----- nvinfo : EIATTR_SW_WAR
	.align		4
.L_234:
        /*01b0*/ 	.byte	0x04, 0x36
        /*01b2*/ 	.short	(.L_236 - .L_235)
.L_235:
        /*01b4*/ 	.word	0x00000008
.L_236:


//--------------------- .nv.info._ZN3cub18CUB_300001_SM_10006detail6reduce18DeviceReduceKernelINS2_10policy_hubIiyN4cuda3__47maximumIiEEE10Policy1000EN6thrust24THRUST_300001_SM_1000_NS6detail15normal_iteratorINSC_10device_ptrIiEEEEyS8_iNS5_3std3__410__identityEEEvT0_PT3_T1_NS0_13GridEvenShareISO_EET2_T4_ --------------------------
	.section	.nv.info._ZN3cub18CUB_300001_SM_10006detail6reduce18DeviceReduceKernelINS2_10policy_hubIiyN4cuda3__47maximumIiEEE10Policy1000EN6thrust24THRUST_300001_SM_1000_NS6detail15normal_iteratorINSC_10device_ptrIiEEEEyS8_iNS5_3std3__410__identityEEEvT0_PT3_T1_NS0_13GridEvenShareISO_EET2_T4_,"",@"SHT_CUDA_INFO"
	.sectionflags	@""
	.align	4


	//----- nvinfo : EIATTR_CUDA_API_VERSION
	.align		4
        /*0000*/ 	.byte	0x04, 0x37
        /*0002*/ 	.short	(.L_238 - .L_237)
.L_237:
        /*0004*/ 	.word	0x00000082


	//----- nvinfo : EIATTR_KPARAM_INFO
	.align		4
.L_238:
        /*0008*/ 	.byte	0x04, 0x17
        /*000a*/ 	.short	(.L_240 - .L_239)
.L_239:
        /*000c*/ 	.word	0x00000000
        /*0010*/ 	.short	0x0005
        /*0012*/ 	.short	0x0061
        /*0014*/ 	.byte	0x00, 0xf0, 0x05, 0x00


	//----- nvinfo : EIATTR_KPARAM_INFO
	.align		4
.L_240:
        /*0018*/ 	.byte	0x04, 0x17
        /*001a*/ 	.short	(.L_242 - .L_241)
.L_241:
        /*001c*/ 	.word	0x00000000
        /*0020*/ 	.short	0x0004
        /*0022*/ 	.short	0x0060
        /*0024*/ 	.byte	0x00, 0xf0, 0x05, 0x00


	//----- nvinfo : EIATTR_KPARAM_INFO
	.align		4
.L_242:
        /*0028*/ 	.byte	0x04, 0x17
        /*002a*/ 	.short	(.L_244 - .L_243)
.L_243:
        /*002c*/ 	.word	0x00000000
        /*0030*/ 	.short	0x0003
        /*0032*/ 	.short	0x0018
        /*0034*/ 	.byte	0x00, 0xf0, 0x21, 0x01


	//----- nvinfo : EIATTR_KPARAM_INFO
	.align		4
.L_244:
        /*0038*/ 	.byte	0x04, 0x17
        /*003a*/ 	.short	(.L_246 - .L_245)
.L_245:
        /*003c*/ 	.word	0x00000000
        /*0040*/ 	.short	0x0002
        /*0042*/ 	.short	0x0010
        /*0044*/ 	.byte	0x00, 0xf0, 0x21, 0x00


	//----- nvinfo : EIATTR_KPARAM_INFO
	.align		4
.L_246:
        /*0048*/ 	.byte	0x04, 0x17
        /*004a*/ 	.short	(.L_248 - .L_247)
.L_247:
        /*004c*/ 	.word	0x00000000
        /*0050*/ 	.short	0x0001
        /*0052*/ 	.short	0x0008
        /*0054*/ 	.byte	0x00, 0xf5, 0x21, 0x00


	//----- nvinfo : EIATTR_KPARAM_INFO
	.align		4
.L_248:
        /*0058*/ 	.byte	0x04, 0x17
        /*005a*/ 	.short	(.L_250 - .L_249)
.L_249:
        /*005c*/ 	.word	0x00000000
        /*0060*/ 	.short	0x0000
        /*0062*/ 	.short	0x0000
        /*0064*/ 	.byte	0x00, 0xf0, 0x21, 0x00


	//----- nvinfo : EIATTR_SPARSE_MMA_MASK
	.align		4
.L_250:
        /*0068*/ 	.byte	0x03, 0x50
        /*006a*/ 	.short	0x0000


	//----- nvinfo : EIATTR_MAXREG_COUNT
	.align		4
        /*006c*/ 	.byte	0x03, 0x1b
        /*006e*/ 	.short	0x00ff


	//----- nvinfo : EIATTR_NUM_BARRIERS
	.align		4
        /*0070*/ 	.byte	0x02, 0x4c
        /*0072*/ 	.byte	0x01
	.zero		1


	//----- nvinfo : EIATTR_MERCURY_ISA_VERSION
	.align		4
        /*0074*/ 	.byte	0x03, 0x5f
        /*0076*/ 	.short	0x0101


	//----- nvinfo : EIATTR_COOP_GROUP_MASK_REGIDS
	.align		4
        /*0078*/ 	.byte	0x04, 0x29
        /*007a*/ 	.short	(.L_252 - .L_251)


	//   ....[0]....
.L_251:
        /*007c*/ 	.word	0xffffffff


	//   ....[1]....
        /*0080*/ 	.word	0xffffffff


	//   ....[2]....
        /*0084*/ 	.word	0xffffffff


	//   ....[3]....
        /*0088*/ 	.word	0xffffffff


	//   ....[4]....
        /*008c*/ 	.word	0xffffffff


	//   ....[5]....
        /*0090*/ 	.word	0xffffffff


	//   ....[6]....
        /*0094*/ 	.word	0xffffffff


	//   ....[7]....
        /*0098*/ 	.word	0xffffffff


	//   ....[8]....
        /*009c*/ 	.word	0xffffffff


	//   ....[9]....
        /*00a0*/ 	.word	0xffffffff


	//   ....[10]....
        /*00a4*/ 	.word	0xffffffff


	//   ....[11]....
        /*00a8*/ 	.word	0xffffffff


	//   ....[12]....
        /*00ac*/ 	.word	0xffffffff


	//   ....[13]....
        /*00b0*/ 	.word	0xffffffff


	//   ....[14]....
        /*00b4*/ 	.word	0xffffffff


	//----- nvinfo : EIATTR_COOP_GROUP_INSTR_OFFSETS
	.align		4
.L_252:
        /*00b8*/ 	.byte	0x04, 0x28
        /*00ba*/ 	.short	(.L_254 - .L_253)


	//   ....[0]....
.L_253:
        /*00bc*/ 	.word	0x000008f0


	//   ....[1]....
        /*00c0*/ 	.word	0x00000950


	//   ....[2]....
        /*00c4*/ 	.word	0x000009c0


	//   ....[3]....
        /*00c8*/ 	.word	0x00000a10


	//   ....[4]....
        /*00cc*/ 	.word	0x00000a40


	//   ....[5]....
        /*00d0*/ 	.word	0x00000bd0


	//   ....[6]....
        /*00d4*/ 	.word	0x00000c60


	//   ....[7]....
        /*00d8*/ 	.word	0x00000cb0


	//   ....[8]....
        /*00dc*/ 	.word	0x00000cf0


	//   ....[9]....
        /*00e0*/ 	.word	0x00000d30


	//   ....[10]....
        /*00e4*/ 	.word	0x00001d60


	//   ....[11]....
        /*00e8*/ 	.word	0x00001de0


	//   ....[12]....
        /*00ec*/ 	.word	0x00001e30


	//   ....[13]....
        /*00f0*/ 	.word	0x00001e70


	//   ....[14]....
        /*00f4*/ 	.word	0x00001ea0


	//----- nvinfo : EIATTR_VRC_CTA_INIT_COUNT
	.align		4
.L_254:
        /*00f8*/ 	.byte	0x02, 0x4a
	.zero		1
	.zero		1


	//----- nvinfo : EIATTR_EXIT_INSTR_OFFSETS
	.align		4
        /*00fc*/ 	.byte	0x04, 0x1c
        /*00fe*/ 	.short	(.L_256 - .L_255)


	//   ....[0]....
.L_255:
        /*0100*/ 	.word	0x00001fc0


	//   ....[1]....
        /*0104*/ 	.word	0x00002020


	//----- nvinfo : EIATTR_MAX_THREADS
	.align		4
.L_256:
        /*0108*/ 	.byte	0x04, 0x05
        /*010a*/ 	.short	(.L_258 - .L_257)
.L_257:
        /*010c*/ 	.word	0x00000100
        /*0110*/ 	.word	0x00000001
        /*0114*/ 	.word	0x00000001


	//----- nvinfo : EIATTR_CRS_STACK_SIZE
	.align		4
.L_258:
        /*0118*/ 	.byte	0x04, 0x1e
        /*011a*/ 	.short	(.L_260 - .L_259)
.L_259:
        /*011c*/ 	.word	0x00000000


	//----- nvinfo : EIATTR_CBANK_PARAM_SIZE
	.align		4
.L_260:
        /*0120*/ 	.byte	0x03, 0x19
        /*0122*/ 	.short	0x0062


	//----- nvinfo : EIATTR_PARAM_CBANK
	.align		4
        /*0124*/ 	.byte	0x04, 0x0a
        /*0126*/ 	.short	(.L_262 - .L_261)
	.align		4
.L_261:
        /*0128*/ 	.word	index@(.nv.constant0._ZN3cub18CUB_300001_SM_10006detail6reduce18DeviceReduceKernelINS2_10policy_hubIiyN4cuda3__47maximumIiEEE10Policy1000EN6thrust24THRUST_300001_SM_1000_NS6detail15normal_iteratorINSC_10device_ptrIiEEEEyS8_iNS5_3std3__410__identityEEEvT0_PT3_T1_NS0_13GridEvenShareISO_EET2_T4_)
        /*012c*/ 	.short	0x0380
        /*012e*/ 	.short	0x0062


	//----- nvinfo : EIATTR_SW_WAR
	.align		4
.L_262:
        /*0130*/ 	.byte	0x04, 0x36
        /*0132*/ 	.short	(.L_264 - .L_263)
.L_263:
        /*0134*/ 	.word	0x00000008
.L_264:


//--------------------- .nv.info._ZN3cub18CUB_300001_SM_10006detail6reduce28DeviceReduceSingleTileKernelINS2_10policy_hubIiyN4cuda3__47maximumIiEEE10Policy1000EN6thrust24THRUST_300001_SM_1000_NS6detail15normal_iteratorINSC_10device_ptrIiEEEEPiyS8_iiNS5_3std3__410__identityEEEvT0_T1_T2_T3_T4_T6_ --------------------------
	.section	.nv.info._ZN3cub18CUB_300001_SM_10006detail6reduce28DeviceReduceSingleTileKernelINS2_10policy_hubIiyN4cuda3__47maximumIiEEE10Policy1000EN6thrust24THRUST_300001_SM_1000_NS6detail15normal_iteratorINSC_10device_ptrIiEEEEPiyS8_iiNS5_3std3__410__identityEEEvT0_T1_T2_T3_T4_T6_,"",@"SHT_CUDA_INFO"
	.sectionflags	@""
	.align	4


	//----- nvinfo : EIATTR_CUDA_API_VERSION
	.align		4
        /*0000*/ 	.byte	0x04, 0x37
        /*0002*/ 	.short	(.L_266 - .L_265)
.L_265:
        /*0004*/ 	.word	0x00000082


	//----- nvinfo : EIATTR_KPARAM_INFO
	.align		4
.L_266:
        /*0008*/ 	.byte	0x04, 0x17
        /*000a*/ 	.short	(.L_268 - .L_267)
.L_267:
        /*000c*/ 	.word	0x00000000
        /*0010*/ 	.short	0x0005
        /*0012*/ 	.short	0x0020
        /*0014*/ 	.byte	0x00, 0xf0, 0x05, 0x00


	//----- nvinfo : EIATTR_KPARAM_INFO
	.align		4
.L_268:
        /*0018*/ 	.byte	0x04, 0x17
        /*001a*/ 	.short	(.L_270 - .L_269)
.L_269:
        /*001c*/ 	.word	0x00000000
        /*0020*/ 	.short	0x0004
        /*0022*/ 	.short	0x001c
        /*0024*/ 	.byte	0x00, 0xf0, 0x11, 0x00


	//----- nvinfo : EIATTR_KPARAM_INFO
	.align		4
.L_270:
        /*0028*/ 	.byte	0x04, 0x17
        /*002a*/ 	.short	(.L_272 - .L_271)
.L_271:
        /*002c*/ 	.word	0x00000000
        /*0030*/ 	.short	0x0003
        /*0032*/ 	.short	0x0018
        /*0034*/ 	.byte	0x00, 0xf0, 0x05, 0x00


	//----- nvinfo : EIATTR_KPARAM_INFO
	.align		4
.L_272:
        /*0038*/ 	.byte	0x04, 0x17
        /*003a*/ 	.short	(.L_274 - .L_273)
.L_273:
        /*003c*/ 	.word	0x00000000
        /*0040*/ 	.short	0x0002
        /*0042*/ 	.short	0x0010
        /*0044*/ 	.byte	0x00, 0xf0, 0x21, 0x00


	//----- nvinfo : EIATTR_KPARAM_INFO
	.align		4
.L_274:
        /*0048*/ 	.byte	0x04, 0x17
        /*004a*/ 	.short	(.L_276 - .L_275)
.L_275:
        /*004c*/ 	.word	0x00000000
        /*0050*/ 	.short	0x0001
        /*0052*/ 	.short	0x0008
        /*0054*/ 	.byte	0x00, 0xf5, 0x21, 0x00


	//----- nvinfo : EIATTR_KPARAM_INFO
	.align		4
.L_276:
        /*0058*/ 	.byte	0x04, 0x17
        /*005a*/ 	.short	(.L_278 - .L_277)
.L_277:
        /*005c*/ 	.word	0x00000000
        /*0060*/ 	.short	0x0000
        /*0062*/ 	.short	0x0000
        /*0064*/ 	.byte	0x00, 0xf0, 0x21, 0x00


	//----- nvinfo : EIATTR_SPARSE_MMA_MASK
	.align		4
.L_278:
        /*0068*/ 	.byte	0x03, 0x50
        /*006a*/ 	.short	0x0000


	//----- nvinfo : EIATTR_MAXREG_COUNT
	.align		4
        /*006c*/ 	.byte	0x03, 0x1b
        /*006e*/ 	.short	0x00ff


	//----- nvinfo : EIATTR_NUM_BARRIERS
	.align		4
        /*0070*/ 	.byte	0x02, 0x4c
        /*0072*/ 	.byte	0x01
	.zero		1


	//----- nvinfo : EIATTR_MERCURY_ISA_VERSION
	.align		4
        /*0074*/ 	.byte	0x03, 0x5f
        /*0076*/ 	.short	0x0101


	//----- nvinfo : EIATTR_COOP_GROUP_MASK_REGIDS
	.align		4
        /*0078*/ 	.byte	0x04, 0x29
        /*007a*/ 	.short	(.L_280 - .L_279)


	//   ....[0]....
.L_279:
        /*007c*/ 	.word	0xffffffff


	//   ....[1]....
        /*0080*/ 	.word	0xffffffff


	//   ....[2]....
        /*0084*/ 	.word	0xffffffff


	//   ....[3]....
        /*0088*/ 	.word	0xffffffff


	//   ....[4]....
        /*008c*/ 	.word	0xffffffff


	//   ....[5]....
        /*0090*/ 	.word	0xffffffff


	//   ....[6]....
        /*0094*/ 	.word	0xffffffff


	//   ....[7]....
        /*0098*/ 	.word	0xffffffff


	//   ....[8]....
        /*009c*/ 	.word	0xffffffff


	//   ....[9]....
        /*00a0*/ 	.word	0xffffffff


	//   ....[10]....
        /*00a4*/ 	.word	0xffffffff


	//   ....[11]....
        /*00a8*/ 	.word	0xffffffff


	//   ....[12]....
        /*00ac*/ 	.word	0xffffffff


	//   ....[13]....
        /*00b0*/ 	.word	0xffffffff


	//   ....[14]....
        /*00b4*/ 	.word	0xffffffff


	//----- nvinfo : EIATTR_COOP_GROUP_INSTR_OFFSETS
	.align		4
.L_280:
        /*00b8*/ 	.byte	0x04, 0x28
        /*00ba*/ 	.short	(.L_282 - .L_281)


	//   ....[0]....
.L_281:
        /*00bc*/ 	.word	0x00000860


	//   ....[1]....
        /*00c0*/ 	.word	0x000008c0


	//   ....[2]....
        /*00c4*/ 	.word	0x00000930


	//   ....[3]....
        /*00c8*/ 	.word	0x00000980


	//   ....[4]....
        /*00cc*/ 	.word	0x000009b0


	//   ....[5]....
        /*00d0*/ 	.word	0x00000b40


	//   ....[6]....
        /*00d4*/ 	.word	0x00000bd0


	//   ....[7]....
        /*00d8*/ 	.word	0x00000c20


	//   ....[8]....
        /*00dc*/ 	.word	0x00000c60


	//   ....[9]....
        /*00e0*/ 	.word	0x00000ca0


	//   ....[10]....
        /*00e4*/ 	.word	0x00001b00


	//   ....[11]....
        /*00e8*/ 	.word	0x00001b80


	//   ....[12]....
        /*00ec*/ 	.word	0x00001bd0


	//   ....[13]....
        /*00f0*/ 	.word	0x00001c10


	//   ....[14]....
        /*00f4*/ 	.word	0x00001c40


	//----- nvinfo : EIATTR_VRC_CTA_INIT_COUNT
	.align		4
.L_282:
        /*00f8*/ 	.byte	0x02, 0x4a
	.zero		1
	.zero		1


	//----- nvinfo : EIATTR_EXIT_INSTR_OFFSETS
	.align		4
        /*00fc*/ 	.byte	0x04, 0x1c
        /*00fe*/ 	.short	(.L_284 - .L_283)


	//   ....[0]....
.L_283:
        /*0100*/ 	.word	0x000000a0


	//   ....[1]....
        /*0104*/ 	.word	0x000000e0


	//   ....[2]....
        /*0108*/ 	.word	0x00001d50


	//   ....[3]....
        /*010c*/ 	.word	0x00001da0


	//----- nvinfo : EIATTR_MAX_THREADS
	.align		4
.L_284:
        /*0110*/ 	.byte	0x04, 0x05
        /*0112*/ 	.short	(.L_286 - .L_285)
.L_285:
        /*0114*/ 	.word	0x00000100
        /*0118*/ 	.word	0x00000001
        /*011c*/ 	.word	0x00000001


	//----- nvinfo : EIATTR_CRS_STACK_SIZE
	.align		4
.L_286:
        /*0120*/ 	.byte	0x04, 0x1e
        /*0122*/ 	.short	(.L_288 - .L_287)
.L_287:
        /*0124*/ 	.word	0x00000000


	//----- nvinfo : EIATTR_CBANK_PARAM_SIZE
	.align		4
.L_288:
        /*0128*/ 	.byte	0x03, 0x19
        /*012a*/ 	.short	0x0021


	//----- nvinfo : EIATTR_PARAM_CBANK
	.align		4
        /*012c*/ 	.byte	0x04, 0x0a
        /*012e*/ 	.short	(.L_290 - .L_289)
	.align		4
.L_289:
        /*0130*/ 	.word	index@(.nv.constant0._ZN3cub18CUB_300001_SM_10006detail6reduce28DeviceReduceSingleTileKernelINS2_10policy_hubIiyN4cuda3__47maximumIiEEE10Policy1000EN6thrust24THRUST_300001_SM_1000_NS6detail15normal_iteratorINSC_10device_ptrIiEEEEPiyS8_iiNS5_3std3__410__identityEEEvT0_T1_T2_T3_T4_T6_)
        /*0134*/ 	.short	0x0380
        /*0136*/ 	.short	0x0021


	//----- nvinfo : EIATTR_SW_WAR
	.align		4
.L_290:
        /*0138*/ 	.byte	0x04, 0x36
        /*013a*/ 	.short	(.L_292 - .L_291)
.L_291:
        /*013c*/ 	.word	0x00000008
.L_292:


//--------------------- .nv.info._ZN3cub18CUB_300001_SM_10006detail6reduce28DeviceReduceSingleTileKernelINS2_10policy_hubIijN4cuda3__47maximumIiEEE10Policy1000EPiSB_iS8_iiNS5_3std3__410__identityEEEvT0_T1_T2_T3_T4_T6_ --------------------------
	.section	.nv.info._ZN3cub18CUB_300001_SM_10006detail6reduce28DeviceReduceSingleTileKernelINS2_10policy_hubIijN4cuda3__47maximumIiEEE10Policy1000EPiSB_iS8_iiNS5_3std3__410__identityEEEvT0_T1_T2_T3_T4_T6_,"",@"SHT_CUDA_INFO"
	.sectionflags	@""
	.align	4


	//----- nvinfo : EIATTR_CUDA_API_VERSION
	.align		4
        /*0000*/ 	.byte	0x04, 0x37
        /*0002*/ 	.short	(.L_294 - .L_293)
.L_293:
        /*0004*/ 	.word	0x00000082


	//----- nvinfo : EIATTR_KPARAM_INFO
	.align		4
.L_294:
        /*0008*/ 	.byte	0x04, 0x17
        /*000a*/ 	.short	(.L_296 - .L_295)
.L_295:
        /*000c*/ 	.word	0x00000000
        /*0010*/ 	.short	0x0005
        /*0012*/ 	.short	0x001c
        /*0014*/ 	.byte	0x00, 0xf0, 0x05, 0x00


	//----- nvinfo : EIATTR_KPARAM_INFO
	.align		4
.L_296:
        /*0018*/ 	.byte	0x04, 0x17
        /*001a*/ 	.short	(.L_298 - .L_297)
.L_297:
        /*001c*/ 	.word	0x00000000
        /*0020*/ 	.short	0x0004
        /*0022*/ 	.short	0x0018
        /*0024*/ 	.byte	0x00, 0xf0, 0x11, 0x00


	//----- nvinfo : EIATTR_KPARAM_INFO
	.align		4
.L_298:
        /*0028*/ 	.byte	0x04, 0x17
        /*002a*/ 	.short	(.L_300 - .L_299)
.L_299:
        /*002c*/ 	.word	0x00000000
        /*0030*/ 	.short	0x0003
        /*0032*/ 	.short	0x0014
        /*0034*/ 	.byte	0x00, 0xf0, 0x05, 0x00


	//----- nvinfo : EIATTR_KPARAM_INFO
	.align		4
.L_300:
        /*0038*/ 	.byte	0x04, 0x17
        /*003a*/ 	.short	(.L_302 - .L_301)
.L_301:
        /*003c*/ 	.word	0x00000000
        /*0040*/ 	.short	0x0002
        /*0042*/ 	.short	0x0010
        /*0044*/ 	.byte	0x00, 0xf0, 0x11, 0x00


	//----- nvinfo : EIATTR_KPARAM_INFO
	.align		4
.L_302:
        /*0048*/ 	.byte	0x04, 0x17
        /*004a*/ 	.short	(.L_304 - .L_303)
.L_303:
        /*004c*/ 	.word	0x00000000
        /*0050*/ 	.short	0x0001
        /*0052*/ 	.short	0x0008
        /*0054*/ 	.byte	0x00, 0xf5, 0x21, 0x00


	//----- nvinfo : EIATTR_KPARAM_INFO
	.align		4
.L_304:
        /*0058*/ 	.byte	0x04, 0x17
        /*005a*/ 	.short	(.L_306 - .L_305)
.L_305:
        /*005c*/ 	.word	0x00000000
        /*0060*/ 	.short	0x0000
        /*0062*/ 	.short	0x0000
        /*0064*/ 	.byte	0x00, 0xf5, 0x21, 0x00


	//----- nvinfo : EIATTR_SPARSE_MMA_MASK
	.align		4
.L_306:
        /*0068*/ 	.byte	0x03, 0x50
        /*006a*/ 	.short	0x0000


	//----- nvinfo : EIATTR_MAXREG_COUNT
	.align		4
        /*006c*/ 	.byte	0x03, 0x1b
        /*006e*/ 	.short	0x00ff


	//----- nvinfo : EIATTR_NUM_BARRIERS
	.align		4
        /*0070*/ 	.byte	0x02, 0x4c
        /*0072*/ 	.byte	0x01
	.zero		1


	//----- nvinfo : EIATTR_MERCURY_ISA_VERSION
	.align		4
        /*0074*/ 	.byte	0x03, 0x5f
        /*0076*/ 	.short	0x0101


	//----- nvinfo : EIATTR_COOP_GROUP_MASK_REGIDS
	.align		4
        /*0078*/ 	.byte	0x04, 0x29
        /*007a*/ 	.short	(.L_308 - .L_307)


	//   ....[0]....
.L_307:
        /*007c*/ 	.word	0xffffffff


	//   ....[1]....
        /*0080*/ 	.word	0xffffffff


	//   ....[2]....
        /*0084*/ 	.word	0xffffffff


	//   ....[3]....
        /*0088*/ 	.word	0xffffffff


	//   ....[4]....
        /*008c*/ 	.word	0xffffffff


	//   ....[5]....
        /*0090*/ 	.word	0xffffffff


	//   ....[6]....
        /*0094*/ 	.word	0xffffffff


	//   ....[7]....
        /*0098*/ 	.word	0xffffffff


	//   ....[8]....
        /*009c*/ 	.word	0xffffffff


	//   ....[9]....
        /*00a0*/ 	.word	0xffffffff


	//   ....[10]....
        /*00a4*/ 	.word	0xffffffff


	//   ....[11]....
        /*00a8*/ 	.word	0xffffffff


	//   ....[12]....
        /*00ac*/ 	.word	0xffffffff


	//   ....[13]....
        /*00b0*/ 	.word	0xffffffff


	//   ....[14]....
        /*00b4*/ 	.word	0xffffffff


	//   ....[15]....
        /*00b8*/ 	.word	0xffffffff


	//   ....[16]....
        /*00bc*/ 	.word	0xffffffff


	//   ....[17]....
        /*00c0*/ 	.word	0xffffffff


	//   ....[18]....
        /*00c4*/ 	.word	0xffffffff


	//   ....[19]....
        /*00c8*/ 	.word	0xffffffff


	//   ....[20]....
        /*00cc*/ 	.word	0xffffffff


	//   ....[21]....
        /*00d0*/ 	.word	0xffffffff


	//   ....[22]....
        /*00d4*/ 	.word	0xffffffff


	//   ....[23]....
        /*00d8*/ 	.word	0xffffffff


	//   ....[24]....
        /*00dc*/ 	.word	0xffffffff


	//   ....[25]....
        /*00e0*/ 	.word	0xffffffff


	//   ....[26]....
        /*00e4*/ 	.word	0xffffffff


	//   ....[27]....
        /*00e8*/ 	.word	0xffffffff


	//   ....[28]....
        /*00ec*/ 	.word	0xffffffff


	//   ....[29]....
        /*00f0*/ 	.word	0xffffffff


	//----- nvinfo : EIATTR_COOP_GROUP_INSTR_OFFSETS
	.align		4
.L_308:
        /*00f4*/ 	.byte	0x04, 0x28
        /*00f6*/ 	.short	(.L_310 - .L_309)


	//   ....[0]....
.L_309:
        /*00f8*/ 	.word	0x000008a0


	//   ....[1]....
        /*00fc*/ 	.word	0x00000900


	//   ....[2]....
        /*0100*/ 	.word	0x00000970


	//   ....[3]....
        /*0104*/ 	.word	0x000009c0


	//   ....[4]....
        /*0108*/ 	.word	0x000009f0


	//   ....[5]....
        /*010c*/ 	.word	0x00000b80


	//   ....[6]....
        /*0110*/ 	.word	0x00000c10


	//   ....[7]....
        /*0114*/ 	.word	0x00000c60


	//   ....[8]....
        /*0118*/ 	.word	0x00000ca0


	//   ....[9]....
        /*011c*/ 	.word	0x00000ce0


	//   ....[10]....
        /*0120*/ 	.word	0x00001940


	//   ....[11]....
        /*0124*/ 	.word	0x000019c0


	//   ....[12]....
        /*0128*/ 	.word	0x00001a10


	//   ....[13]....
        /*012c*/ 	.word	0x00001a50


	//   ....[14]....
        /*0130*/ 	.word	0x00001a80


	//   ....[15]....
        /*0134*/ 	.word	0x00002330


	//   ....[16]....
        /*0138*/ 	.word	0x00002390


	//   ....[17]....
        /*013c*/ 	.word	0x00002400


	//   ....[18]....
        /*0140*/ 	.word	0x00002450


	//   ....[19]....
        /*0144*/ 	.word	0x00002480


	//   ....[20]....
        /*0148*/ 	.word	0x00002610


	//   ....[21]....
        /*014c*/ 	.word	0x00002690


	//   ....[22]....
        /*0150*/ 	.word	0x000026d0


	//   ....[23]....
        /*0154*/ 	.word	0x00002720


	//   ....[24]....
        /*0158*/ 	.word	0x00002770


	//   ....[25]....
        /*015c*/ 	.word	0x00003550


	//   ....[26]....
        /*0160*/ 	.word	0x000035d0


	//   ....[27]....
        /*0164*/ 	.word	0x00003620


	//   ....[28]....
        /*0168*/ 	.word	0x00003660


	//   ....[29]....
        /*016c*/ 	.word	0x00003690


	//----- nvinfo : EIATTR_VRC_CTA_INIT_COUNT
	.align		4
.L_310:
        /*0170*/ 	.byte	0x02, 0x4a
	.zero		1
	.zero		1


	//----- nvinfo : EIATTR_EXIT_INSTR_OFFSETS
	.align		4
        /*0174*/ 	.byte	0x04, 0x1c
        /*0176*/ 	.short	(.L_312 - .L_311)


	//   ....[0]....
.L_311:
        /*0178*/ 	.word	0x00000080


	//   ....[1]....
        /*017c*/ 	.word	0x000000c0


	//   ....[2]....
        /*0180*/ 	.word	0x000037b0


	//   ....[3]....
        /*0184*/ 	.word	0x00003800


	//----- nvinfo : EIATTR_MAX_THREADS
	.align		4
.L_312:
        /*0188*/ 	.byte	0x04, 0x05
        /*018a*/ 	.short	(.L_314 - .L_313)
.L_313:
        /*018c*/ 	.word	0x00000100
        /*0190*/ 	.word	0x00000001
        /*0194*/ 	.word	0x00000001


	//----- nvinfo : EIATTR_CRS_STACK_SIZE
	.align		4
.L_314:
        /*0198*/ 	.byte	0x04, 0x1e
        /*019a*/ 	.short	(.L_316 - .L_315)
.L_315:
        /*019c*/ 	.word	0x00000000


	//----- nvinfo : EIATTR_CBANK_PARAM_SIZE
	.align		4
.L_316:
        /*01a0*/ 	.byte	0x03, 0x19
        /*01a2*/ 	.short	0x001d


	//----- nvinfo : EIATTR_PARAM_CBANK
	.align		4
        /*01a4*/ 	.byte	0x04, 0x0a
        /*01a6*/ 	.short	(.L_318 - .L_317)
	.align		4
.L_317:
        /*01a8*/ 	.word	index@(.nv.constant0._ZN3cub18CUB_300001_SM_10006detail6reduce28DeviceReduceSingleTileKernelINS2_10policy_hubIijN4cuda3__47maximumIiEEE10Policy1000EPiSB_iS8_iiNS5_3std3__410__identityEEEvT0_T1_T2_T3_T4_T6_)
        /*01ac*/ 	.short	0x0380
        /*01ae*/ 	.short	0x001d


	//----- nvinfo : EIATTR_SW_WAR
	.align		4
.L_318:
        /*01b0*/ 	.byte	0x04, 0x36
        /*01b2*/ 	.short	(.L_320 - .L_319)
.L_319:
        /*01b4*/ 	.word	0x00000008
.L_320:


//--------------------- .nv.info._ZN3cub18CUB_300001_SM_10006detail6reduce18DeviceReduceKernelINS2_10policy_hubIijN4cuda3__47maximumIiEEE10Policy1000EN6thrust24THRUST_300001_SM_1000_NS6detail15normal_iteratorINSC_10device_ptrIiEEEEjS8_iNS5_3std3__410__identityEEEvT0_PT3_T1_NS0_13GridEvenShareISO_EET2_T4_ --------------------------
	.section	.nv.info._ZN3cub18CUB_300001_SM_10006detail6reduce18DeviceReduceKernelINS2_10policy_hubIijN4cuda3__47maximumIiEEE10Policy1000EN6thrust24THRUST_300001_SM_1000_NS6detail15normal_iteratorINSC_10device_ptrIiEEEEjS8_iNS5_3std3__410__identityEEEvT0_PT3_T1_NS0_13GridEvenShareISO_EET2_T4_,"",@"SHT_CUDA_INFO"
	.sectionflags	@""
	.align	4


	//----- nvinfo : EIATTR_CUDA_API_VERSION
	.align		4
        /*0000*/ 	.byte	0x04, 0x37
        /*0002*/ 	.short	(.L_322 - .L_321)
.L_321:
        /*0004*/ 	.word	0x00000082


	//----- nvinfo : EIATTR_KPARAM_INFO
	.align		4
.L_322:
        /*0008*/ 	.byte	0x04, 0x17
        /*000a*/ 	.short	(.L_324 - .L_323)
.L_323:
        /*000c*/ 	.word	0x00000000
        /*0010*/ 	.short	0x0005
        /*0012*/ 	.short	0x003d
        /*0014*/ 	.byte	0x00, 0xf0, 0x05, 0x00


	//----- nvinfo : EIATTR_KPARAM_INFO
	.align		4
.L_324:
        /*0018*/ 	.byte	0x04, 0x17
        /*001a*/ 	.short	(.L_326 - .L_325)
.L_325:
        /*001c*/ 	.word	0x00000000
        /*0020*/ 	.short	0x0004
        /*0022*/ 	.short	0x003c
        /*0024*/ 	.byte	0x00, 0xf0, 0x05, 0x00


	//----- nvinfo : EIATTR_KPARAM_INFO
	.align		4
.L_326:
        /*0028*/ 	.byte	0x04, 0x17
        /*002a*/ 	.short	(.L_328 - .L_327)
.L_327:
        /*002c*/ 	.word	0x00000000
        /*0030*/ 	.short	0x0003
        /*0032*/ 	.short	0x0014
        /*0034*/ 	.byte	0x00, 0xf0, 0xa1, 0x00


	//----- nvinfo : EIATTR_KPARAM_INFO
	.align		4
.L_328:
        /*0038*/ 	.byte	0x04, 0x17
        /*003a*/ 	.short	(.L_330 - .L_329)
.L_329:
        /*003c*/ 	.word	0x00000000
        /*0040*/ 	.short	0x0002
        /*0042*/ 	.short	0x0010
        /*0044*/ 	.byte	0x00, 0xf0, 0x11, 0x00


	//----- nvinfo : EIATTR_KPARAM_INFO
	.align		4
.L_330:
        /*0048*/ 	.byte	0x04, 0x17
        /*004a*/ 	.short	(.L_332 - .L_331)
.L_331:
        /*004c*/ 	.word	0x00000000
        /*0050*/ 	.short	0x0001
        /*0052*/ 	.short	0x0008
        /*0054*/ 	.byte	0x00, 0xf5, 0x21, 0x00


	//----- nvinfo : EIATTR_KPARAM_INFO
	.align		4
.L_332:
        /*0058*/ 	.byte	0x04, 0x17
        /*005a*/ 	.short	(.L_334 - .L_333)
.L_333:
        /*005c*/ 	.word	0x00000000
        /*0060*/ 	.short	0x0000
        /*0062*/ 	.short	0x0000
        /*0064*/ 	.byte	0x00, 0xf0, 0x21, 0x00


	//----- nvinfo : EIATTR_SPARSE_MMA_MASK
	.align		4
.L_334:
        /*0068*/ 	.byte	0x03, 0x50
        /*006a*/ 	.short	0x0000


	//----- nvinfo : EIATTR_MAXREG_COUNT
	.align		4
        /*006c*/ 	.byte	0x03, 0x1b
        /*006e*/ 	.short	0x00ff


	//----- nvinfo : EIATTR_NUM_BARRIERS
	.align		4
        /*0070*/ 	.byte	0x02, 0x4c
        /*0072*/ 	.byte	0x01
	.zero		1


	//----- nvinfo : EIATTR_MERCURY_ISA_VERSION
	.align		4
        /*0074*/ 	.byte	0x03, 0x5f
        /*0076*/ 	.short	0x0101


	//----- nvinfo : EIATTR_COOP_GROUP_MASK_REGIDS
	.align		4
        /*0078*/ 	.byte	0x04, 0x29
        /*007a*/ 	.short	(.L_336 - .L_335)


	//   ....[0]....
.L_335:
        /*007c*/ 	.word	0xffffffff


	//   ....[1]....
        /*0080*/ 	.word	0xffffffff


	//   ....[2]....
        /*0084*/ 	.word	0xffffffff


	//   ....[3]....
        /*0088*/ 	.word	0xffffffff


	//   ....[4]....
        /*008c*/ 	.word	0xffffffff


	//   ....[5]....
        /*0090*/ 	.word	0xffffffff


	//   ....[6]....
        /*0094*/ 	.word	0xffffffff


	//   ....[7]....
        /*0098*/ 	.word	0xffffffff


	//   ....[8]....
        /*009c*/ 	.word	0xffffffff


	//   ....[9]....
        /*00a0*/ 	.word	0xffffffff


	//   ....[10]....
        /*00a4*/ 	.word	0xffffffff


	//   ....[11]....
        /*00a8*/ 	.word	0xffffffff


	//   ....[12]....
        /*00ac*/ 	.word	0xffffffff


	//   ....[13]....
        /*00b0*/ 	.word	0xffffffff


	//   ....[14]....
        /*00b4*/ 	.word	0xffffffff


	//----- nvinfo : EIATTR_COOP_GROUP_INSTR_OFFSETS
	.align		4
.L_336:
        /*00b8*/ 	.byte	0x04, 0x28
        /*00ba*/ 	.short	(.L_338 - .L_337)


	//   ....[0]....
.L_337:
        /*00bc*/ 	.word	0x00000b10


	//   ....[1]....
        /*00c0*/ 	.word	0x00000b70


	//   ....[2]....
        /*00c4*/ 	.word	0x00000be0


	//   ....[3]....
        /*00c8*/ 	.word	0x00000c30


	//   ....[4]....
        /*00cc*/ 	.word	0x00000c60


	//   ....[5]....
        /*00d0*/ 	.word	0x00000df0


	//   ....[6]....
        /*00d4*/ 	.word	0x00000e80


	//   ....[7]....
        /*00d8*/ 	.word	0x00000ed0


	//   ....[8]....
        /*00dc*/ 	.word	0x00000f10


	//   ....[9]....
        /*00e0*/ 	.word	0x00000f50


	//   ....[10]....
        /*00e4*/ 	.word	0x00002060


	//   ....[11]....
        /*00e8*/ 	.word	0x000020f0


	//   ....[12]....
        /*00ec*/ 	.word	0x00002140


	//   ....[13]....
        /*00f0*/ 	.word	0x00002180


	//   ....[14]....
        /*00f4*/ 	.word	0x000021b0


	//----- nvinfo : EIATTR_VRC_CTA_INIT_COUNT
	.align		4
.L_338:
        /*00f8*/ 	.byte	0x02, 0x4a
	.zero		1
	.zero		1


	//----- nvinfo : EIATTR_EXIT_INSTR_OFFSETS
	.align		4
        /*00fc*/ 	.byte	0x04, 0x1c
        /*00fe*/ 	.short	(.L_340 - .L_339)


	//   ....[0]....
.L_339:
        /*0100*/ 	.word	0x000022d0


	//   ....[1]....
        /*0104*/ 	.word	0x00002310


	//----- nvinfo : EIATTR_MAX_THREADS
	.align		4
.L_340:
        /*0108*/ 	.byte	0x04, 0x05
        /*010a*/ 	.short	(.L_342 - .L_341)
.L_341:
        /*010c*/ 	.word	0x00000100
        /*0110*/ 	.word	0x00000001
        /*0114*/ 	.word	0x00000001


	//----- nvinfo : EIATTR_CRS_STACK_SIZE
	.align		4
.L_342:
        /*0118*/ 	.byte	0x04, 0x1e
        /*011a*/ 	.short	(.L_344 - .L_343)
.L_343:
        /*011c*/ 	.word	0x00000000


	//----- nvinfo : EIATTR_CBANK_PARAM_SIZE
	.align		4
.L_344:
        /*0120*/ 	.byte	0x03, 0x19
        /*0122*/ 	.short	0x003e


	//----- nvinfo : EIATTR_PARAM_CBANK
	.align		4
        /*0124*/ 	.byte	0x04, 0x0a
        /*0126*/ 	.short	(.L_346 - .L_345)
	.align		4
.L_345:
        /*0128*/ 	.word	index@(.nv.constant0._ZN3cub18CUB_300001_SM_10006detail6reduce18DeviceReduceKernelINS2_10policy_hubIijN4cuda3__47maximumIiEEE10Policy1000EN6thrust24THRUST_300001_SM_1000_NS6detail15normal_iteratorINSC_10device_ptrIiEEEEjS8_iNS5_3std3__410__identityEEEvT0_PT3_T1_NS0_13GridEvenShareISO_EET2_T4_)
        /*012c*/ 	.short	0x0380
        /*012e*/ 	.short	0x003e


	//----- nvinfo : EIATTR_SW_WAR
	.align		4
.L_346:
        /*0130*/ 	.byte	0x04, 0x36
        /*0132*/ 	.short	(.L_348 - .L_347)
.L_347:
        /*0134*/ 	.word	0x00000008
.L_348:


//--------------------- .nv.info._ZN3cub18CUB_300001_SM_10006detail6reduce28DeviceReduceSingleTileKernelINS2_10policy_hubIijN4cuda3__47maximumIiEEE10Policy1000EN6thrust24THRUST_300001_SM_1000_NS6detail15normal_iteratorINSC_10device_ptrIiEEEEPijS8_iiNS5_3std3__410__identityEEEvT0_T1_T2_T3_T4_T6_ --------------------------
	.section	.nv.info._ZN3cub18CUB_300001_SM_10006detail6reduce28DeviceReduceSingleTileKernelINS2_10policy_hubIijN4cuda3__47maximumIiEEE10Policy1000EN6thrust24THRUST_300001_SM_1000_NS6detail15normal_iteratorINSC_10device_ptrIiEEEEPijS8_iiNS5_3std3__410__identityEEEvT0_T1_T2_T3_T4_T6_,"",@"SHT_CUDA_INFO"
	.sectionflags	@""
	.align	4


	//----- nvinfo : EIATTR_CUDA_API_VERSION
	.align		4
        /*0000*/ 	.byte	0x04, 0x37
        /*0002*/ 	.short	(.L_350 - .L_349)
.L_349:
        /*0004*/ 	.word	0x00000082


	//----- nvinfo : EIATTR_KPARAM_INFO
	.align		4
.L_350:
        /*0008*/ 	.byte	0x04, 0x17
        /*000a*/ 	.short	(.L_352 - .L_351)
.L_351:
        /*000c*/ 	.word	0x00000000
        /*0010*/ 	.short	0x0005
        /*0012*/ 	.short	0x001c
        /*0014*/ 	.byte	0x00, 0xf0, 0x05, 0x00


	//----- nvinfo : EIATTR_KPARAM_INFO
	.align		4
.L_352:
        /*0018*/ 	.byte	0x04, 0x17
        /*001a*/ 	.short	(.L_354 - .L_353)
.L_353:
        /*001c*/ 	.word	0x00000000
        /*0020*/ 	.short	0x0004
        /*0022*/ 	.short	0x0018
        /*0024*/ 	.byte	0x00, 0xf0, 0x11, 0x00


	//----- nvinfo : EIATTR_KPARAM_INFO
	.align		4
.L_354:
        /*0028*/ 	.byte	0x04, 0x17
        /*002a*/ 	.short	(.L_356 - .L_355)
.L_355:
        /*002c*/ 	.word	0x00000000
        /*0030*/ 	.short	0x0003
        /*0032*/ 	.short	0x0014
        /*0034*/ 	.byte	0x00, 0xf0, 0x05, 0x00


	//----- nvinfo : EIATTR_KPARAM_INFO
	.align		4
.L_356:
        /*0038*/ 	.byte	0x04, 0x17
        /*003a*/ 	.short	(.L_358 - .L_357)
.L_357:
        /*003c*/ 	.word	0x00000000
        /*0040*/ 	.short	0x0002
        /*0042*/ 	.short	0x0010
        /*0044*/ 	.byte	0x00, 0xf0, 0x11, 0x00


	//----- nvinfo : EIATTR_KPARAM_INFO
	.align		4
.L_358:
        /*0048*/ 	.byte	0x04, 0x17
        /*004a*/ 	.short	(.L_360 - .L_359)
.L_359:
        /*004c*/ 	.word	0x00000000
        /*0050*/ 	.short	0x0001
        /*0052*/ 	.short	0x0008
        /*0054*/ 	.byte	0x00, 0xf5, 0x21, 0x00


	//----- nvinfo : EIATTR_KPARAM_INFO
	.align		4
.L_360:
        /*0058*/ 	.byte	0x04, 0x17
        /*005a*/ 	.short	(.L_362 - .L_361)
.L_361:
        /*005c*/ 	.word	0x00000000
        /*0060*/ 	.short	0x0000
        /*0062*/ 	.short	0x0000
        /*0064*/ 	.byte	0x00, 0xf0, 0x21, 0x00


	//----- nvinfo : EIATTR_SPARSE_MMA_MASK
	.align		4
.L_362:
        /*0068*/ 	.byte	0x03, 0x50
        /*006a*/ 	.short	0x0000


	//----- nvinfo : EIATTR_MAXREG_COUNT
	.align		4
        /*006c*/ 	.byte	0x03, 0x1b
        /*006e*/ 	.short	0x00ff


	//----- nvinfo : EIATTR_NUM_BARRIERS
	.align		4
        /*0070*/ 	.byte	0x02, 0x4c
        /*0072*/ 	.byte	0x01
	.zero		1


	//----- nvinfo : EIATTR_MERCURY_ISA_VERSION
	.align		4
        /*0074*/ 	.byte	0x03, 0x5f
        /*0076*/ 	.short	0x0101


	//----- nvinfo : EIATTR_COOP_GROUP_MASK_REGIDS
	.align		4
        /*0078*/ 	.byte	0x04, 0x29
        /*007a*/ 	.short	(.L_364 - .L_363)


	//   ....[0]....
.L_363:
        /*007c*/ 	.word	0xffffffff


	//   ....[1]....
        /*0080*/ 	.word	0xffffffff


	//   ....[2]....
        /*0084*/ 	.word	0xffffffff


	//   ....[3]....
        /*0088*/ 	.word	0xffffffff


	//   ....[4]....
        /*008c*/ 	.word	0xffffffff


	//   ....[5]....
        /*0090*/ 	.word	0xffffffff


	//   ....[6]....
        /*0094*/ 	.word	0xffffffff


	//   ....[7]....
        /*0098*/ 	.word	0xffffffff


	//   ....[8]....
        /*009c*/ 	.word	0xffffffff


	//   ....[9]....
        /*00a0*/ 	.word	0xffffffff


	//   ....[10]....
        /*00a4*/ 	.word	0xffffffff


	//   ....[11]....
        /*00a8*/ 	.word	0xffffffff


	//   ....[12]....
        /*00ac*/ 	.word	0xffffffff


	//   ....[13]....
        /*00b0*/ 	.word	0xffffffff


	//   ....[14]....
        /*00b4*/ 	.word	0xffffffff


	//----- nvinfo : EIATTR_COOP_GROUP_INSTR_OFFSETS
	.align		4
.L_364:
        /*00b8*/ 	.byte	0x04, 0x28
        /*00ba*/ 	.short	(.L_366 - .L_365)


	//   ....[0]....
.L_365:
        /*00bc*/ 	.word	0x00000840


	//   ....[1]....
        /*00c0*/ 	.word	0x000008a0


	//   ....[2]....
        /*00c4*/ 	.word	0x00000910


	//   ....[3]....
        /*00c8*/ 	.word	0x00000960


	//   ....[4]....
        /*00cc*/ 	.word	0x00000990


	//   ....[5]....
        /*00d0*/ 	.word	0x00000b20


	//   ....[6]....
        /*00d4*/ 	.word	0x00000bb0


	//   ....[7]....
        /*00d8*/ 	.word	0x00000c00


	//   ....[8]....
        /*00dc*/ 	.word	0x00000c40


	//   ....[9]....
        /*00e0*/ 	.word	0x00000c80


	//   ....[10]....
        /*00e4*/ 	.word	0x00001c30


	//   ....[11]....
        /*00e8*/ 	.word	0x00001cb0


	//   ....[12]....
        /*00ec*/ 	.word	0x00001d00


	//   ....[13]....
        /*00f0*/ 	.word	0x00001d40


	//   ....[14]....
        /*00f4*/ 	.word	0x00001d70


	//----- nvinfo : EIATTR_VRC_CTA_INIT_COUNT
	.align		4
.L_366:
        /*00f8*/ 	.byte	0x02, 0x4a
	.zero		1
	.zero		1


	//----- nvinfo : EIATTR_EXIT_INSTR_OFFSETS
	.align		4
        /*00fc*/ 	.byte	0x04, 0x1c
        /*00fe*/ 	.short	(.L_368 - .L_367)


	//   ....[0]....
.L_367:
        /*0100*/ 	.word	0x00000080


	//   ....[1]....
        /*0104*/ 	.word	0x000000c0


	//   ....[2]....
        /*0108*/ 	.word	0x00001e90


	//   ....[3]....
        /*010c*/ 	.word	0x00001ee0


	//----- nvinfo : EIATTR_MAX_THREADS
	.align		4
.L_368:
        /*0110*/ 	.byte	0x04, 0x05
        /*0112*/ 	.short	(.L_370 - .L_369)
.L_369:
        /*0114*/ 	.word	0x00000100
        /*0118*/ 	.word	0x00000001
        /*011c*/ 	.word	0x00000001


	//----- nvinfo : EIATTR_CRS_STACK_SIZE
	.align		4
.L_370:
        /*0120*/ 	.byte	0x04, 0x1e
        /*0122*/ 	.short	(.L_372 - .L_371)
.L_371:
        /*0124*/ 	.word	0x00000000


	//----- nvinfo : EIATTR_CBANK_PARAM_SIZE
	.align		4
.L_372:
        /*0128*/ 	.byte	0x03, 0x19
        /*012a*/ 	.short	0x001d


	//----- nvinfo : EIATTR_PARAM_CBANK
	.align		4
        /*012c*/ 	.byte	0x04, 0x0a
        /*012e*/ 	.short	(.L_374 - .L_373)
	.align		4
.L_373:
        /*0130*/ 	.word	index@(.nv.constant0._ZN3cub18CUB_300001_SM_10006detail6reduce28DeviceReduceSingleTileKernelINS2_10policy_hubIijN4cuda3__47maximumIiEEE10Policy1000EN6thrust24THRUST_300001_SM_1000_NS6detail15normal_iteratorINSC_10device_ptrIiEEEEPijS8_iiNS5_3std3__410__identityEEEvT0_T1_T2_T3_T4_T6_)
        /*0134*/ 	.short	0x0380
        /*0136*/ 	.short	0x001d


	//----- nvinfo : EIATTR_SW_WAR
	.align		4
.L_374:
        /*0138*/ 	.byte	0x04, 0x36
        /*013a*/ 	.short	(.L_376 - .L_375)
.L_375:
        /*013c*/ 	.word	0x00000008
.L_376:


//--------------------- .nv.info._ZN3cub18CUB_300001_SM_10006detail9transform16transform_kernelINS2_10policy_hubILb1EN4cuda3std3__45tupleIJN6thrust24THRUST_300001_SM_1000_NS12zip_iteratorINS8_IJNSA_6detail15normal_iteratorINSA_10device_ptrIiEEEESG_NSD_INSE_IcEEEEEEEEEEEEE10policy1000El7up_compSG_JSK_EEEvT0_iT1_T2_DpNS2_10kernel_argIT3_EE --------------------------
	.section	.nv.info._ZN3cub18CUB_300001_SM_10006detail9transform16transform_kernelINS2_10policy_hubILb1EN4cuda3std3__45tupleIJN6thrust24THRUST_300001_SM_1000_NS12zip_iteratorINS8_IJNSA_6detail15normal_iteratorINSA_10device_ptrIiEEEESG_NSD_INSE_IcEEEEEEEEEEEEE10policy1000El7up_compSG_JSK_EEEvT0_iT1_T2_DpNS2_10kernel_argIT3_EE,"",@"SHT_CUDA_INFO"
	.sectionflags	@""
	.align	4


	//----- nvinfo : EIATTR_CUDA_API_VERSION
	.align		4
        /*0000*/ 	.byte	0x04, 0x37
        /*0002*/ 	.short	(.L_378 - .L_377)
.L_377:
        /*0004*/ 	.word	0x00000082


	//----- nvinfo : EIATTR_KPARAM_INFO
	.align		4
.L_378:
        /*0008*/ 	.byte	0x04, 0x17
        /*000a*/ 	.short	(.L_380 - .L_379)
.L_379:
        /*000c*/ 	.word	0x00000000
        /*0010*/ 	.short	0x0004
        /*0012*/ 	.short	0x0020
        /*0014*/ 	.byte	0x00, 0xf0, 0x61, 0x00


	//----- nvinfo : EIATTR_KPARAM_INFO
	.align		4
.L_380:
        /*0018*/ 	.byte	0x04, 0x17
        /*001a*/ 	.short	(.L_382 - .L_381)
.L_381:
        /*001c*/ 	.word	0x00000000
        /*0020*/ 	.short	0x0003
        /*0022*/ 	.short	0x0018
        /*0024*/ 	.byte	0x00, 0xf0, 0x21, 0x00


	//----- nvinfo : EIATTR_KPARAM_INFO
	.align		4
.L_382:
        /*0028*/ 	.byte	0x04, 0x17
        /*002a*/ 	.short	(.L_384 - .L_383)
.L_383:
        /*002c*/ 	.word	0x00000000
        /*0030*/ 	.short	0x0002
        /*0032*/ 	.short	0x000c
        /*0034*/ 	.byte	0x00, 0xf0, 0x31, 0x00


	//----- nvinfo : EIATTR_KPARAM_INFO
	.align		4
.L_384:
        /*0038*/ 	.byte	0x04, 0x17
        /*003a*/ 	.short	(.L_386 - .L_385)
.L_385:
        /*003c*/ 	.word	0x00000000
        /*0040*/ 	.short	0x0001
        /*0042*/ 	.short	0x0008
        /*0044*/ 	.byte	0x00, 0xf0, 0x11, 0x00


	//----- nvinfo : EIATTR_KPARAM_INFO
	.align		4
.L_386:
        /*0048*/ 	.byte	0x04, 0x17
        /*004a*/ 	.short	(.L_388 - .L_387)
.L_387:
        /*004c*/ 	.word	0x00000000
        /*0050*/ 	.short	0x0000
        /*0052*/ 	.short	0x0000
        /*0054*/ 	.byte	0x00, 0xf0, 0x21, 0x00


	//----- nvinfo : EIATTR_SPARSE_MMA_MASK
	.align		4
.L_388:
        /*0058*/ 	.byte	0x03, 0x50
        /*005a*/ 	.short	0x0000


	//----- nvinfo : EIATTR_MAXREG_COUNT
	.align		4
        /*005c*/ 	.byte	0x03, 0x1b
        /*005e*/ 	.short	0x00ff


	//----- nvinfo : EIATTR_MERCURY_ISA_VERSION
	.align		4
        /*0060*/ 	.byte	0x03, 0x5f
        /*0062*/ 	.short	0x0101


	//----- nvinfo : EIATTR_VRC_CTA_INIT_COUNT
	.align		4
        /*0064*/ 	.byte	0x02, 0x4a
	.zero		1
	.zero		1


	//----- nvinfo : EIATTR_EXIT_INSTR_OFFSETS
	.align		4
        /*0068*/ 	.byte	0x04, 0x1c
        /*006a*/ 	.short	(.L_390 - .L_389)


	//   ....[0]....
.L_389:
        /*006c*/ 	.word	0x00000200


	//   ....[1]....
        /*0070*/ 	.word	0x00000f50


	//   ....[2]....
        /*0074*/ 	.word	0x000012e0


	//   ....[3]....
        /*0078*/ 	.word	0x00001310


	//   ....[4]....
        /*007c*/ 	.word	0x00001460


	//   ....[5]....
        /*0080*/ 	.word	0x00001480


	//   ....[6]....
        /*0084*/ 	.word	0x000019f0


	//   ....[7]....
        /*0088*/ 	.word	0x00001d90


	//   ....[8]....
        /*008c*/ 	.word	0x00001ef0


	//----- nvinfo : EIATTR_MAX_THREADS
	.align		4
.L_390:
        /*0090*/ 	.byte	0x04, 0x05
        /*0092*/ 	.short	(.L_392 - .L_391)
.L_391:
        /*0094*/ 	.word	0x00000080
        /*0098*/ 	.word	0x00000001
        /*009c*/ 	.word	0x00000001


	//----- nvinfo : EIATTR_CRS_STACK_SIZE
	.align		4
.L_392:
        /*00a0*/ 	.byte	0x04, 0x1e
        /*00a2*/ 	.short	(.L_394 - .L_393)
.L_393:
        /*00a4*/ 	.word	0x00000000


	//----- nvinfo : EIATTR_CBANK_PARAM_SIZE
	.align		4
.L_394:
        /*00a8*/ 	.byte	0x03, 0x19
        /*00aa*/ 	.short	0x0038


	//----- nvinfo : EIATTR_PARAM_CBANK
	.align		4
        /*00ac*/ 	.byte	0x04, 0x0a
        /*00ae*/ 	.short	(.L_396 - .L_395)
	.align		4
.L_395:
        /*00b0*/ 	.word	index@(.nv.constant0._ZN3cub18CUB_300001_SM_10006detail9transform16transform_kernelINS2_10policy_hubILb1EN4cuda3std3__45tupleIJN6thrust24THRUST_300001_SM_1000_NS12zip_iteratorINS8_IJNSA_6detail15normal_iteratorINSA_10device_ptrIiEEEESG_NSD_INSE_IcEEEEEEEEEEEEE10policy1000El7up_compSG_JSK_EEEvT0_iT1_T2_DpNS2_10kernel_argIT3_EE)
        /*00b4*/ 	.short	0x0380
        /*00b6*/ 	.short	0x0038


	//----- nvinfo : EIATTR_SW_WAR
	.align		4
.L_396:
        /*00b8*/ 	.byte	0x04, 0x36
        /*00ba*/ 	.short	(.L_398 - .L_397)
.L_397:
        /*00bc*/ 	.word	0x00000008
.L_398:


//--------------------- .nv.info._ZN3cub18CUB_300001_SM_10006detail9transform16transform_kernelINS2_10policy_hubILb1EN4cuda3std3__45tupleIJN6thrust24THRUST_300001_SM_1000_NS12zip_iteratorINS8_IJNSA_6detail15normal_iteratorINSA_10device_ptrIiEEEESG_NSD_INSE_IcEEEEEEEEEEEEE10policy1000Ei7up_compSG_JSK_EEEvT0_iT1_T2_DpNS2_10kernel_argIT3_EE --------------------------
	.section	.nv.info._ZN3cub18CUB_300001_SM_10006detail9transform16transform_kernelINS2_10policy_hubILb1EN4cuda3std3__45tupleIJN6thrust24THRUST_300001_SM_1000_NS12zip_iteratorINS8_IJNSA_6detail15normal_iteratorINSA_10device_ptrIiEEEESG_NSD_INSE_IcEEEEEEEEEEEEE10policy1000Ei7up_compSG_JSK_EEEvT0_iT1_T2_DpNS2_10kernel_argIT3_EE,"",@"SHT_CUDA_INFO"
	.sectionflags	@""
	.align	4


	//----- nvinfo : EIATTR_CUDA_API_VERSION
	.align		4
        /*0000*/ 	.byte	0x04, 0x37
        /*0002*/ 	.short	(.L_400 - .L_399)
.L_399:
        /*0004*/ 	.word	0x00000082


	//----- nvinfo : EIATTR_KPARAM_INFO
	.align		4
.L_400:
        /*0008*/ 	.byte	0x04, 0x17
        /*000a*/ 	.short	(.L_402 - .L_401)
.L_401:
        /*000c*/ 	.word	0x00000000
        /*0010*/ 	.short	0x0004
        /*0012*/ 	.short	0x0020
        /*0014*/ 	.byte	0x00, 0xf0, 0x61, 0x00


	//----- nvinfo : EIATTR_KPARAM_INFO
	.align		4
.L_402:
        /*0018*/ 	.byte	0x04, 0x17
        /*001a*/ 	.short	(.L_404 - .L_403)
.L_403:
        /*001c*/ 	.word	0x00000000
        /*0020*/ 	.short	0x0003
        /*0022*/ 	.short	0x0018
        /*0024*/ 	.byte	0x00, 0xf0, 0x21, 0x00


	//----- nvinfo : EIATTR_KPARAM_INFO
	.align		4
.L_404:
        /*0028*/ 	.byte	0x04, 0x17
        /*002a*/ 	.short	(.L_406 - .L_405)
.L_405:
        /*002c*/ 	.word	0x00000000
        /*0030*/ 	.short	0x0002
        /*0032*/ 	.short	0x0008
        /*0034*/ 	.byte	0x00, 0xf0, 0x31, 0x00


	//----- nvinfo : EIATTR_KPARAM_INFO
	.align		4
.L_406:
        /*0038*/ 	.byte	0x04, 0x17
        /*003a*/ 	.short	(.L_408 - .L_407)
.L_407:
        /*003c*/ 	.word	0x00000000
        /*0040*/ 	.short	0x0001
        /*0042*/ 	.short	0x0004
        /*0044*/ 	.byte	0x00, 0xf0, 0x11, 0x00


	//----- nvinfo : EIATTR_KPARAM_INFO
	.align		4
.L_408:
        /*0048*/ 	.byte	0x04, 0x17
        /*004a*/ 	.short	(.L_410 - .L_409)
.L_409:
        /*004c*/ 	.word	0x00000000
        /*0050*/ 	.short	0x0000
        /*0052*/ 	.short	0x0000
        /*0054*/ 	.byte	0x00, 0xf0, 0x11, 0x00


	//----- nvinfo : EIATTR_SPARSE_MMA_MASK
	.align		4
.L_410:
        /*0058*/ 	.byte	0x03, 0x50
        /*005a*/ 	.short	0x0000


	//----- nvinfo : EIATTR_MAXREG_COUNT
	.align		4
        /*005c*/ 	.byte	0x03, 0x1b
        /*005e*/ 	.short	0x00ff


	//----- nvinfo : EIATTR_MERCURY_ISA_VERSION
	.align		4
        /*0060*/ 	.byte	0x03, 0x5f
        /*0062*/ 	.short	0x0101


	//----- nvinfo : EIATTR_VRC_CTA_INIT_COUNT
	.align		4
        /*0064*/ 	.byte	0x02, 0x4a
	.zero		1
	.zero		1


	//----- nvinfo : EIATTR_EXIT_INSTR_OFFSETS
	.align		4
        /*0068*/ 	.byte	0x04, 0x1c
        /*006a*/ 	.short	(.L_412 - .L_411)


	//   ....[0]....
.L_411:
        /*006c*/ 	.word	0x00000170


	//   ....[1]....
        /*0070*/ 	.word	0x000007a0


	//   ....[2]....
        /*0074*/ 	.word	0x00000a80


	//   ....[3]....
        /*0078*/ 	.word	0x00000c10


	//   ....[4]....
        /*007c*/ 	.word	0x00000c40


	//   ....[5]....
        /*0080*/ 	.word	0x00001410


	//   ....[6]....
        /*0084*/ 	.word	0x00001800


	//   ....[7]....
        /*0088*/ 	.word	0x00001830


	//   ....[8]....
        /*008c*/ 	.word	0x000019b0


	//----- nvinfo : EIATTR_MAX_THREADS
	.align		4
.L_412:
        /*0090*/ 	.byte	0x04, 0x05
        /*0092*/ 	.short	(.L_414 - .L_413)
.L_413:
        /*0094*/ 	.word	0x00000080
        /*0098*/ 	.word	0x00000001
        /*009c*/ 	.word	0x00000001


	//----- nvinfo : EIATTR_CRS_STACK_SIZE
	.align		4
.L_414:
        /*00a0*/ 	.byte	0x04, 0x1e
        /*00a2*/ 	.short	(.L_416 - .L_415)
.L_415:
        /*00a4*/ 	.word	0x00000000


	//----- nvinfo : EIATTR_CBANK_PARAM_SIZE
	.align		4
.L_416:
        /*00a8*/ 	.byte	0x03, 0x19
        /*00aa*/ 	.short	0x0038


	//----- nvinfo : EIATTR_PARAM_CBANK
	.align		4
        /*00ac*/ 	.byte	0x04, 0x0a
        /*00ae*/ 	.short	(.L_418 - .L_417)
	.align		4
.L_417:
        /*00b0*/ 	.word	index@(.nv.constant0._ZN3cub18CUB_300001_SM_10006detail9transform16transform_kernelINS2_10policy_hubILb1EN4cuda3std3__45tupleIJN6thrust24THRUST_300001_SM_1000_NS12zip_iteratorINS8_IJNSA_6detail15normal_iteratorINSA_10device_ptrIiEEEESG_NSD_INSE_IcEEEEEEEEEEEEE10policy1000Ei7up_compSG_JSK_EEEvT0_iT1_T2_DpNS2_10kernel_argIT3_EE)
        /*00b4*/ 	.short	0x0380
        /*00b6*/ 	.short	0x0038


	//----- nvinfo : EIATTR_SW_WAR
	.align		4
.L_418:
        /*00b8*/ 	.byte	0x04, 0x36
        /*00ba*/ 	.short	(.L_420 - .L_419)
.L_419:
        /*00bc*/ 	.word	0x00000008
.L_420:


//--------------------- .nv.info._ZN3cub18CUB_300001_SM_10006detail8for_each13static_kernelINS2_12policy_hub_t12policy_500_tElN6thrust24THRUST_300001_SM_1000_NS8cuda_cub6__fill7functorINS7_6detail15normal_iteratorINS7_10device_ptrIiEEEEiEEEEvT0_T1_ --------------------------
	.section	.nv.info._ZN3cub18CUB_300001_SM_10006detail8for_each13static_kernelINS2_12policy_hub_t12policy_500_tElN6thrust24THRUST_300001_SM_1000_NS8cuda_cub6__fill7functorINS7_6detail15normal_iteratorINS7_10device_ptrIiEEEEiEEEEvT0_T1_,"",@"SHT_CUDA_INFO"
	.sectionflags	@""
	.align	4


	//----- nvinfo : EIATTR_CUDA_API_VERSION
	.align		4
        /*0000*/ 	.byte	0x04, 0x37
        /*0002*/ 	.short	(.L_422 - .L_421)
.L_421:
        /*0004*/ 	.word	0x00000082


	//----- nvinfo : EIATTR_KPARAM_INFO
	.align		4
.L_422:
        /*0008*/ 	.byte	0x04, 0x17
        /*000a*/ 	.short	(.L_424 - .L_423)
.L_423:
        /*000c*/ 	.word	0x00000000
        /*0010*/ 	.short	0x0001
        /*0012*/ 	.short	0x0008
        /*0014*/ 	.byte	0x00, 0xf0, 0x41, 0x00


	//----- nvinfo : EIATTR_KPARAM_INFO
	.align		4
.L_424:
        /*0018*/ 	.byte	0x04, 0x17
        /*001a*/ 	.short	(.L_426 - .L_425)
.L_425:
        /*001c*/ 	.word	0x00000000
        /*0020*/ 	.short	0x0000
        /*0022*/ 	.short	0x0000
        /*0024*/ 	.byte	0x00, 0xf0, 0x21, 0x00


	//----- nvinfo : EIATTR_SPARSE_MMA_MASK
	.align		4
.L_426:
        /*0028*/ 	.byte	0x03, 0x50
        /*002a*/ 	.short	0x0000


	//----- nvinfo : EIATTR_MAXREG_COUNT
	.align		4
        /*002c*/ 	.byte	0x03, 0x1b
        /*002e*/ 	.short	0x00ff


	//----- nvinfo : EIATTR_MERCURY_ISA_VERSION
	.align		4
        /*0030*/ 	.byte	0x03, 0x5f
        /*0032*/ 	.short	0x0101


	//----- nvinfo : EIATTR_VRC_CTA_INIT_COUNT
	.align		4
        /*0034*/ 	.byte	0x02, 0x4a
	.zero		1
	.zero		1


	//----- nvinfo : EIATTR_EXIT_INSTR_OFFSETS
	.align		4
        /*0038*/ 	.byte	0x04, 0x1c
        /*003a*/ 	.short	(.L_428 - .L_427)


	//   ....[0]....
.L_427:
        /*003c*/ 	.word	0x00000130


	//   ....[1]....
        /*0040*/ 	.word	0x00000240


	//   ....[2]....
        /*0044*/ 	.word	0x00000270


	//----- nvinfo : EIATTR_MAX_THREADS
	.align		4
.L_428:
        /*0048*/ 	.byte	0x04, 0x05
        /*004a*/ 	.short	(.L_430 - .L_429)
.L_429:
        /*004c*/ 	.word	0x00000100
        /*0050*/ 	.word	0x00000001
        /*0054*/ 	.word	0x00000001


	//----- nvinfo : EIATTR_CBANK_PARAM_SIZE
	.align		4
.L_430:
        /*0058*/ 	.byte	0x03, 0x19
        /*005a*/ 	.short	0x0018


	//----- nvinfo : EIATTR_PARAM_CBANK
	.align		4
        /*005c*/ 	.byte	0x04, 0x0a
        /*005e*/ 	.short	(.L_432 - .L_431)
	.align		4
.L_431:
        /*0060*/ 	.word	index@(.nv.constant0._ZN3cub18CUB_300001_SM_10006detail8for_each13static_kernelINS2_12policy_hub_t12policy_500_tElN6thrust24THRUST_300001_SM_1000_NS8cuda_cub6__fill7functorINS7_6detail15normal_iteratorINS7_10device_ptrIiEEEEiEEEEvT0_T1_)
        /*0064*/ 	.short	0x0380
        /*0066*/ 	.short	0x0018


	//----- nvinfo : EIATTR_SW_WAR
	.align		4
.L_432:
        /*0068*/ 	.byte	0x04, 0x36
        /*006a*/ 	.short	(.L_434 - .L_433)
.L_433:
        /*006c*/ 	.word	0x00000008
.L_434:


//--------------------- .nv.info._ZN3cub18CUB_300001_SM_10006detail8for_each13static_kernelINS2_12policy_hub_t12policy_500_tEmN6thrust24THRUST_300001_SM_1000_NS8cuda_cub20__uninitialized_fill7functorINS7_10device_ptrIiEEiEEEEvT0_T1_ --------------------------
	.section	.nv.info._ZN3cub18CUB_300001_SM_10006detail8for_each13static_kernelINS2_12policy_hub_t12policy_500_tEmN6thrust24THRUST_300001_SM_1000_NS8cuda_cub20__uninitialized_fill7functorINS7_10device_ptrIiEEiEEEEvT0_T1_,"",@"SHT_CUDA_INFO"
	.sectionflags	@""
	.align	4


	//----- nvinfo : EIATTR_CUDA_API_VERSION
	.align		4
        /*0000*/ 	.byte	0x04, 0x37
        /*0002*/ 	.short	(.L_436 - .L_435)
.L_435:
        /*0004*/ 	.word	0x00000082


	//----- nvinfo : EIATTR_KPARAM_INFO
	.align		4
.L_436:
        /*0008*/ 	.byte	0x04, 0x17
        /*000a*/ 	.short	(.L_438 - .L_437)
.L_437:
        /*000c*/ 	.word	0x00000000
        /*0010*/ 	.short	0x0001
        /*0012*/ 	.short	0x0008
        /*0014*/ 	.byte	0x00, 0xf0, 0x41, 0x00


	//----- nvinfo : EIATTR_KPARAM_INFO
	.align		4
.L_438:
        /*0018*/ 	.byte	0x04, 0x17
        /*001a*/ 	.short	(.L_440 - .L_439)
.L_439:
        /*001c*/ 	.word	0x00000000
        /*0020*/ 	.short	0x0000
        /*0022*/ 	.short	0x0000
        /*0024*/ 	.byte	0x00, 0xf0, 0x21, 0x00


	//----- nvinfo : EIATTR_SPARSE_MMA_MASK
	.align		4
.L_440:
        /*0028*/ 	.byte	0x03, 0x50
        /*002a*/ 	.short	0x0000


	//----- nvinfo : EIATTR_MAXREG_COUNT
	.align		4
        /*002c*/ 	.byte	0x03, 0x1b
        /*002e*/ 	.short	0x00ff


	//----- nvinfo : EIATTR_MERCURY_ISA_VERSION
	.align		4
        /*0030*/ 	.byte	0x03, 0x5f
        /*0032*/ 	.short	0x0101


	//----- nvinfo : EIATTR_VRC_CTA_INIT_COUNT
	.align		4
        /*0034*/ 	.byte	0x02, 0x4a
	.zero		1
	.zero		1


	//----- nvinfo : EIATTR_EXIT_INSTR_OFFSETS
	.align		4
        /*0038*/ 	.byte	0x04, 0x1c
        /*003a*/ 	.short	(.L_442 - .L_441)


	//   ....[0]....
.L_441:
        /*003c*/ 	.word	0x00000130


	//   ....[1]....
        /*0040*/ 	.word	0x00000230


	//   ....[2]....
        /*0044*/ 	.word	0x00000260


	//----- nvinfo : EIATTR_MAX_THREADS
	.align		4
.L_442:
        /*0048*/ 	.byte	0x04, 0x05
        /*004a*/ 	.short	(.L_444 - .L_443)
.L_443:
        /*004c*/ 	.word	0x00000100
        /*0050*/ 	.word	0x00000001
        /*0054*/ 	.word	0x00000001


	//----- nvinfo : EIATTR_CBANK_PARAM_SIZE
	.align		4
.L_444:
        /*0058*/ 	.byte	0x03, 0x19
        /*005a*/ 	.short	0x0018


	//----- nvinfo : EIATTR_PARAM_CBANK
	.align		4
        /*005c*/ 	.byte	0x04, 0x0a
        /*005e*/ 	.short	(.L_446 - .L_445)
	.align		4
.L_445:
        /*0060*/ 	.word	index@(.nv.constant0._ZN3cub18CUB_300001_SM_10006detail8for_each13static_kernelINS2_12policy_hub_t12policy_500_tEmN6thrust24THRUST_300001_SM_1000_NS8cuda_cub20__uninitialized_fill7functorINS7_10device_ptrIiEEiEEEEvT0_T1_)
        /*0064*/ 	.short	0x0380
        /*0066*/ 	.short	0x0018


	//----- nvinfo : EIATTR_SW_WAR
	.align		4
.L_446:
        /*0068*/ 	.byte	0x04, 0x36
        /*006a*/ 	.short	(.L_448 - .L_447)
.L_447:
        /*006c*/ 	.word	0x00000008
.L_448:


//--------------------- .nv.info._ZN3cub18CUB_300001_SM_10006detail8for_each13static_kernelINS2_12policy_hub_t12policy_500_tEmN6thrust24THRUST_300001_SM_1000_NS8cuda_cub20__uninitialized_fill7functorINS7_10device_ptrIcEEcEEEEvT0_T1_ --------------------------
	.section	.nv.info._ZN3cub18CUB_300001_SM_10006detail8for_each13static_kernelINS2_12policy_hub_t12policy_500_tEmN6thrust24THRUST_300001_SM_1000_NS8cuda_cub20__uninitialized_fill7functorINS7_10device_ptrIcEEcEEEEvT0_T1_,"",@"SHT_CUDA_INFO"
	.sectionflags	@""
	.align	4


	//----- nvinfo : EIATTR_CUDA_API_VERSION
	.align		4
        /*0000*/ 	.byte	0x04, 0x37
        /*0002*/ 	.short	(.L_450 - .L_449)
.L_449:
        /*0004*/ 	.word	0x00000082


	//----- nvinfo : EIATTR_KPARAM_INFO
	.align		4
.L_450:
        /*0008*/ 	.byte	0x04, 0x17
        /*000a*/ 	.short	(.L_452 - .L_451)
.L_451:
        /*000c*/ 	.word	0x00000000
        /*0010*/ 	.short	0x0001
        /*0012*/ 	.short	0x0008
        /*0014*/ 	.byte	0x00, 0xf0, 0x41, 0x00


	//----- nvinfo : EIATTR_KPARAM_INFO
	.align		4
.L_452:
        /*0018*/ 	.byte	0x04, 0x17
        /*001a*/ 	.short	(.L_454 - .L_453)
.L_453:
        /*001c*/ 	.word	0x00000000
        /*0020*/ 	.short	0x0000
        /*0022*/ 	.short	0x0000
        /*0024*/ 	.byte	0x00, 0xf0, 0x21, 0x00


	//----- nvinfo : EIATTR_SPARSE_MMA_MASK
	.align		4
.L_454:
        /*0028*/ 	.byte	0x03, 0x50
        /*002a*/ 	.short	0x0000


	//----- nvinfo : EIATTR_MAXREG_COUNT
	.align		4
        /*002c*/ 	.byte	0x03, 0x1b
        /*002e*/ 	.short	0x00ff


	//----- nvinfo : EIATTR_MERCURY_ISA_VERSION
	.align		4
        /*0030*/ 	.byte	0x03, 0x5f
        /*0032*/ 	.short	0x0101


	//----- nvinfo : EIATTR_VRC_CTA_INIT_COUNT
	.align		4
        /*0034*/ 	.byte	0x02, 0x4a
	.zero		1
	.zero		1


	//----- nvinfo : EIATTR_EXIT_INSTR_OFFSETS
	.align		4
        /*0038*/ 	.byte	0x04, 0x1c
        /*003a*/ 	.short	(.L_456 - .L_455)


	//   ....[0]....
.L_455:
        /*003c*/ 	.word	0x00000120


	//   ....[1]....
        /*0040*/ 	.word	0x000001f0


	//   ....[2]....
        /*0044*/ 	.word	0x00000210


	//----- nvinfo : EIATTR_MAX_THREADS
	.align		4
.L_456:
        /*0048*/ 	.byte	0x04, 0x05
        /*004a*/ 	.short	(.L_458 - .L_457)
.L_457:
        /*004c*/ 	.word	0x00000100
        /*0050*/ 	.word	0x00000001
        /*0054*/ 	.word	0x00000001


	//----- nvinfo : EIATTR_CBANK_PARAM_SIZE
	.align		4
.L_458:
        /*0058*/ 	.byte	0x03, 0x19
        /*005a*/ 	.short	0x0018


	//----- nvinfo : EIATTR_PARAM_CBANK
	.align		4
        /*005c*/ 	.byte	0x04, 0x0a
        /*005e*/ 	.short	(.L_460 - .L_459)
	.align		4
.L_459:
        /*0060*/ 	.word	index@(.nv.constant0._ZN3cub18CUB_300001_SM_10006detail8for_each13static_kernelINS2_12policy_hub_t12policy_500_tEmN6thrust24THRUST_300001_SM_1000_NS8cuda_cub20__uninitialized_fill7functorINS7_10device_ptrIcEEcEEEEvT0_T1_)
        /*0064*/ 	.short	0x0380
        /*0066*/ 	.short	0x0018


	//----- nvinfo : EIATTR_SW_WAR
	.align		4
.L_460:
        /*0068*/ 	.byte	0x04, 0x36
        /*006a*/ 	.short	(.L_462 - .L_461)
.L_461:
        /*006c*/ 	.word	0x00000008
.L_462:


//--------------------- .nv.info._ZN3cub18CUB_300001_SM_10006detail11EmptyKernelIvEEvv --------------------------
	.section	.nv.info._ZN3cub18CUB_300001_SM_10006detail11EmptyKernelIvEEvv,"",@"SHT_CUDA_INFO"
	.sectionflags	@""
	.align	4


	//----- nvinfo : EIATTR_CUDA_API_VERSION
	.align		4
        /*0000*/ 	.byte	0x04, 0x37
        /*0002*/ 	.short	(.L_464 - .L_463)
.L_463:
        /*0004*/ 	.word	0x00000082


	//----- nvinfo : EIATTR_SPARSE_MMA_MASK
	.align		4
.L_464:
        /*0008*/ 	.byte	0x03, 0x50
        /*000a*/ 	.short	0x0000


	//----- nvinfo : EIATTR_MAXREG_COUNT
	.align		4
        /*000c*/ 	.byte	0x03, 0x1b
        /*000e*/ 	.short	0x00ff


	//----- nvinfo : EIATTR_MERCURY_ISA_VERSION
	.align		4
        /*0010*/ 	.byte	0x03, 0x5f
        /*0012*/ 	.short	0x0101


	//----- nvinfo : EIATTR_VRC_CTA_INIT_COUNT
	.align		4
        /*0014*/ 	.byte	0x02, 0x4a
	.zero		1
	.zero		1


	//----- nvinfo : EIATTR_EXIT_INSTR_OFFSETS
	.align		4
        /*0018*/ 	.byte	0x04, 0x1c
        /*001a*/ 	.short	(.L_466 - .L_465)


	//   ....[0]....
.L_465:
        /*001c*/ 	.word	0x00000010


	//----- nvinfo : EIATTR_SW_WAR
	.align		4
.L_466:
        /*0020*/ 	.byte	0x04, 0x36
        /*0022*/ 	.short	(.L_468 - .L_467)
.L_467:
        /*0024*/ 	.word	0x00000008
.L_468:


//--------------------- .nv.callgraph             --------------------------
	.section	.nv.callgraph,"",@"SHT_CUDA_CALLGRAPH"
	.align	4
	.sectionentsize	8
	.align		4
        /*0000*/ 	.word	0x00000000
	.align		4
        /*0004*/ 	.word	0xffffffff
	.align		4
        /*0008*/ 	.word	0x00000000
	.align		4
        /*000c*/ 	.word	0xfffffffe
	.align		4
        /*0010*/ 	.word	0x00000000
	.align		4
        /*0014*/ 	.word	0xfffffffd
	.align		4
        /*0018*/ 	.word	0x00000000
	.align		4
        /*001c*/ 	.word	0xfffffffc


//--------------------- .nv.constant4             --------------------------
	.section	.nv.constant4,"a",@progbits
	.align	8
	.align		8
.nv.constant4:
        /*0000*/ 	.dword	_ZN30_INTERNAL_8ddda7b6_4_k_cu_main4cuda3std3__45__cpo5beginE
	.align		8
        /*0008*/ 	.dword	_ZN30_INTERNAL_8ddda7b6_4_k_cu_main4cuda3std3__45__cpo3endE
	.align		8
        /*0010*/ 	.dword	_ZN30_INTERNAL_8ddda7b6_4_k_cu_main4cuda3std3__45__cpo6cbeginE
	.align		8
        /*0018*/ 	.dword	_ZN30_INTERNAL_8ddda7b6_4_k_cu_main4cuda3std3__45__cpo4cendE
	.align		8
        /*0020*/ 	.dword	_ZN30_INTERNAL_8ddda7b6_4_k_cu_main4cuda3std3__45__cpo6rbeginE
	.align		8
        /*0028*/ 	.dword	_ZN30_INTERNAL_8ddda7b6_4_k_cu_main4cuda3std3__45__cpo4rendE
	.align		8
        /*0030*/ 	.dword	_ZN30_INTERNAL_8ddda7b6_4_k_cu_main4cuda3std3__45__cpo7crbeginE
	.align		8
        /*0038*/ 	.dword	_ZN30_INTERNAL_8ddda7b6_4_k_cu_main4cuda3std3__45__cpo5crendE
	.align		8
        /*0040*/ 	.dword	_ZN30_INTERNAL_8ddda7b6_4_k_cu_main4cuda3std3__432_GLOBAL__N__8ddda7b6_4_k_cu_main6ignoreE
	.align		8
        /*0048*/ 	.dword	_ZN30_INTERNAL_8ddda7b6_4_k_cu_main4cuda3std3__419piecewise_constructE
	.align		8
        /*0050*/ 	.dword	_ZN30_INTERNAL_8ddda7b6_4_k_cu_main4cuda3std3__48in_placeE
	.align		8
        /*0058*/ 	.dword	_ZN30_INTERNAL_8ddda7b6_4_k_cu_main4cuda3std3__420unreachable_sentinelE
	.align		8
        /*0060*/ 	.dword	_ZN30_INTERNAL_8ddda7b6_4_k_cu_main4cuda3std3__47nulloptE
	.align		8
        /*0068*/ 	.dword	_ZN30_INTERNAL_8ddda7b6_4_k_cu_main4cuda3std3__48unexpectE
	.align		8
        /*0070*/ 	.dword	_ZN30_INTERNAL_8ddda7b6_4_k_cu_main4cuda3std6ranges3__45__cpo4swapE
	.align		8
        /*0078*/ 	.dword	_ZN30_INTERNAL_8ddda7b6_4_k_cu_main4cuda3std6ranges3__45__cpo9iter_moveE
	.align		8
        /*0080*/ 	.dword	_ZN30_INTERNAL_8ddda7b6_4_k_cu_main4cuda3std6ranges3__45__cpo5beginE
	.align		8
        /*0088*/ 	.dword	_ZN30_INTERNAL_8ddda7b6_4_k_cu_main4cuda3std6ranges3__45__cpo3endE
	.align		8
        /*0090*/ 	.dword	_ZN30_INTERNAL_8ddda7b6_4_k_cu_main4cuda3std6ranges3__45__cpo6cbeginE
	.align		8
        /*0098*/ 	.dword	_ZN30_INTERNAL_8ddda7b6_4_k_cu_main4cuda3std6ranges3__45__cpo4cendE
	.align		8
        /*00a0*/ 	.dword	_ZN30_INTERNAL_8ddda7b6_4_k_cu_main4cuda3std6ranges3__45__cpo7advanceE
	.align		8
        /*00a8*/ 	.dword	_ZN30_INTERNAL_8ddda7b6_4_k_cu_main4cuda3std6ranges3__45__cpo9iter_swapE
	.align		8
        /*00b0*/ 	.dword	_ZN30_INTERNAL_8ddda7b6_4_k_cu_main4cuda3std6ranges3__45__cpo4nextE
	.align		8
        /*00b8*/ 	.dword	_ZN30_INTERNAL_8ddda7b6_4_k_cu_main4cuda3std6ranges3__45__cpo4prevE
	.align		8
        /*00c0*/ 	.dword	_ZN30_INTERNAL_8ddda7b6_4_k_cu_main4cuda3std6ranges3__45__cpo4dataE
	.align		8
        /*00c8*/ 	.dword	_ZN30_INTERNAL_8ddda7b6_4_k_cu_main4cuda3std6ranges3__45__cpo5cdataE
	.align		8
        /*00d0*/ 	.dword	_ZN30_INTERNAL_8ddda7b6_4_k_cu_main4cuda3std6ranges3__45__cpo4sizeE
	.align		8
        /*00d8*/ 	.dword	_ZN30_INTERNAL_8ddda7b6_4_k_cu_main4cuda3std6ranges3__45__cpo5ssizeE
	.align		8
        /*00e0*/ 	.dword	_ZN30_INTERNAL_8ddda7b6_4_k_cu_main4cuda3std6ranges3__45__cpo8distanceE
	.align		8
        /*00e8*/ 	.dword	_ZN30_INTERNAL_8ddda7b6_4_k_cu_main6thrust24THRUST_300001_SM_1000_NS8cuda_cub3parE
	.align		8
        /*00f0*/ 	.dword	_ZN30_INTERNAL_8ddda7b6_4_k_cu_main6thrust24THRUST_300001_SM_1000_NS8cuda_cub10par_nosyncE
	.align		8
        /*00f8*/ 	.dword	_ZN30_INTERNAL_8ddda7b6_4_k_cu_main6thrust24THRUST_300001_SM_1000_NS6system6detail10sequential3seqE
	.align		8
        /*0100*/ 	.dword	_ZN30_INTERNAL_8ddda7b6_4_k_cu_main6thrust24THRUST_300001_SM_1000_NS12placeholders2_1E
	.align		8
        /*0108*/ 	.dword	_ZN30_INTERNAL_8ddda7b6_4_k_cu_main6thrust24THRUST_300001_SM_1000_NS12placeholders2_2E
	.align		8
        /*0110*/ 	.dword	_ZN30_INTERNAL_8ddda7b6_4_k_cu_main6thrust24THRUST_300001_SM_1000_NS12placeholders2_3E
	.align		8
        /*0118*/ 	.dword	_ZN30_INTERNAL_8ddda7b6_4_k_cu_main6thrust24THRUST_300001_SM_1000_NS12placeholders2_4E
	.align		8
        /*0120*/ 	.dword	_ZN30_INTERNAL_8ddda7b6_4_k_cu_main6thrust24THRUST_300001_SM_1000_NS12placeholders2_5E
	.align		8
        /*0128*/ 	.dword	_ZN30_INTERNAL_8ddda7b6_4_k_cu_main6thrust24THRUST_300001_SM_1000_NS12placeholders2_6E
	.align		8
        /*0130*/ 	.dword	_ZN30_INTERNAL_8ddda7b6_4_k_cu_main6thrust24THRUST_300001_SM_1000_NS12placeholders2_7E
	.align		8
        /*0138*/ 	.dword	_ZN30_INTERNAL_8ddda7b6_4_k_cu_main6thrust24THRUST_300001_SM_1000_NS12placeholders2_8E
	.align		8
        /*0140*/ 	.dword	_ZN30_INTERNAL_8ddda7b6_4_k_cu_main6thrust24THRUST_300001_SM_1000_NS12placeholders2_9E
	.align		8
        /*0148*/ 	.dword	_ZN30_INTERNAL_8ddda7b6_4_k_cu_main6thrust24THRUST_300001_SM_1000_NS12placeholders3_10E
	.align		8
        /*0150*/ 	.dword	_ZN30_INTERNAL_8ddda7b6_4_k_cu_main6thrust24THRUST_300001_SM_1000_NS3seqE


//--------------------- .text._ZN3cub18CUB_300001_SM_10006detail4scan16DeviceScanKernelINS2_10policy_hubIiiim9left_compE10Policy1000EN6thrust24THRUST_300001_SM_1000_NS6detail15normal_iteratorINS9_10device_ptrIiEEEESE_NS0_13ScanTileStateIiLb1EEES5_NS0_8NullTypeEmiLb0ESH_EEvT0_T1_T2_iT3_T4_T5_ --------------------------
	.section	.text._ZN3cub18CUB_300001_SM_10006detail4scan16DeviceScanKernelINS2_10policy_hubIiiim9left_compE10Policy1000EN6thrust24THRUST_300001_SM_1000_NS6detail15normal_iteratorINS9_10device_ptrIiEEEESE_NS0_13ScanTileStateIiLb1EEES5_NS0_8NullTypeEmiLb0ESH_EEvT0_T1_T2_iT3_T4_T5_,"ax",@progbits
	.align	128
        .global         _ZN3cub18CUB_300001_SM_10006detail4scan16DeviceScanKernelINS2_10policy_hubIiiim9left_compE10Policy1000EN6thrust24THRUST_300001_SM_1000_NS6detail15normal_iteratorINS9_10device_ptrIiEEEESE_NS0_13ScanTileStateIiLb1EEES5_NS0_8NullTypeEmiLb0ESH_EEvT0_T1_T2_iT3_T4_T5_
        .type           _ZN3cub18CUB_300001_SM_10006detail4scan16DeviceScanKernelINS2_10policy_hubIiiim9left_compE10Policy1000EN6thrust24THRUST_300001_SM_1000_NS6detail15normal_iteratorINS9_10device_ptrIiEEEESE_NS0_13ScanTileStateIiLb1EEES5_NS0_8NullTypeEmiLb0ESH_EEvT0_T1_T2_iT3_T4_T5_,@function
        .size           _ZN3cub18CUB_300001_SM_10006detail4scan16DeviceScanKernelINS2_10policy_hubIiiim9left_compE10Policy1000EN6thrust24THRUST_300001_SM_1000_NS6detail15normal_iteratorINS9_10device_ptrIiEEEESE_NS0_13ScanTileStateIiLb1EEES5_NS0_8NullTypeEmiLb0ESH_EEvT0_T1_T2_iT3_T4_T5_,(.L_x_529 - _ZN3cub18CUB_300001_SM_10006detail4scan16DeviceScanKernelINS2_10policy_hubIiiim9left_compE10Policy1000EN6thrust24THRUST_300001_SM_1000_NS6detail15normal_iteratorINS9_10device_ptrIiEEEESE_NS0_13ScanTileStateIiLb1EEES5_NS0_8NullTypeEmiLb0ESH_EEvT0_T1_T2_iT3_T4_T5_)
        .other          _ZN3cub18CUB_300001_SM_10006detail4scan16DeviceScanKernelINS2_10policy_hubIiiim9left_compE10Policy1000EN6thrust24THRUST_300001_SM_1000_NS6detail15normal_iteratorINS9_10device_ptrIiEEEESE_NS0_13ScanTileStateIiLb1EEES5_NS0_8NullTypeEmiLb0ESH_EEvT0_T1_T2_iT3_T4_T5_,@"STO_CUDA_ENTRY STV_DEFAULT"
_ZN3cub18CUB_300001_SM_10006detail4scan16DeviceScanKernelINS2_10policy_hubIiiim9left_compE10Policy1000EN6thrust24THRUST_300001_SM_1000_NS6detail15normal_iteratorINS9_10device_ptrIiEEEESE_NS0_13ScanTileStateIiLb1EEES5_NS0_8NullTypeEmiLb0ESH_EEvT0_T1_T2_iT3_T4_T5_:
.text._ZN3cub18CUB_300001_SM_10006detail4scan16DeviceScanKernelINS2_10policy_hubIiiim9left_compE10Policy1000EN6thrust24THRUST_300001_SM_1000_NS6detail15normal_iteratorINS9_10device_ptrIiEEEESE_NS0_13ScanTileStateIiLb1EEES5_NS0_8NullTypeEmiLb0ESH_EEvT0_T1_T2_iT3_T4_T5_:
[----:B------:R-:W-:Y:S08]  /*0000*/  LDC R1, c[0x0][0x37c] ;  /* 0x0000df00ff017b82 */ /* 0x000ff00000000800 */
[----:B------:R-:W0:Y:S01]  /*0010*/  S2UR UR6, SR_CTAID.X ;  /* 0x00000000000679c3 */ /* 0x000e220000002500 */
[----:B------:R-:W0:Y:S01]  /*0020*/  LDCU UR4, c[0x0][0x398] ;  /* 0x00007300ff0477ac */ /* 0x000e220008000800 */
[----:B------:R-:W1:Y:S01]  /*0030*/  LDCU.64 UR8, c[0x0][0x3a0] ;  /* 0x00007400ff0877ac */ /* 0x000e620008000a00 */
[----:B------:R-:W2:Y:S01]  /*0040*/  LDCU.64 UR10, c[0x0][0x358] ;  /* 0x00006b00ff0a77ac */ /* 0x000ea20008000a00 */
[----:B0-----:R-:W-:-:S04]  /*0050*/  UIADD3 UR6, UPT, UPT, UR6, UR4, URZ ;  /* 0x0000000406067290 */ /* 0x001fc8000fffe0ff */
[----:B------:R-:W-:-:S04]  /*0060*/  UIMAD.WIDE UR12, UR6, 0x780, URZ ;  /* 0x00000780060c78a5 */ /* 0x000fc8000f8e02ff */
[----:B-1----:R-:W-:-:S04]  /*0070*/  UIADD3 UR7, UP0, UPT, -UR12, UR8, URZ ;  /* 0x000000080c077290 */ /* 0x002fc8000ff1e1ff */
[----:B------:R-:W-:Y:S02]  /*0080*/  UIADD3.X UR4, UPT, UPT, ~UR13, UR9, URZ, UP0, !UPT ;  /* 0x000000090d047290 */ /* 0x000fe400087fe5ff */
[----:B------:R-:W-:-:S04]  /*0090*/  UISETP.GE.U32.AND UP0, UPT, UR7, 0x781, UPT ;  /* 0x000007810700788c */ /* 0x000fc8000bf06070 */
[----:B------:R-:W-:-:S09]  /*00a0*/  UISETP.GE.U32.AND.EX UP0, UPT, UR4, URZ, UPT, UP0 ;  /* 0x000000ff0400728c */ /* 0x000fd2000bf06100 */
[----:B--2---:R-:W-:Y:S05]  /*00b0*/  BRA.U !UP0, `(.L_x_0) ;  /* 0x0000003508f87547 */ /* 0x004fea000b800000 */
[----:B------:R-:W0:Y:S01]  /*00c0*/  S2R R6, SR_TID.X ;  /* 0x0000000000067919 */ /* 0x000e220000002100 */
[----:B------:R-:W1:Y:S01]  /*00d0*/  LDCU.64 UR4, c[0x0][0x380] ;  /* 0x00007000ff0477ac */ /* 0x000e620008000a00 */
[C---:B0-----:R-:W-:Y:S02]  /*00e0*/  LOP3.LUT R0, R6.reuse, 0x1f, RZ, 0xc0, !PT ;  /* 0x0000001f06007812 */ /* 0x041fe400078ec0ff */
[----:B------:R-:W-:-:S05]  /*00f0*/  LOP3.LUT R3, R6, 0x3e0, RZ, 0xc0, !PT ;  /* 0x000003e006037812 */ /* 0x000fca00078ec0ff */
[----:B------:R-:W-:-:S05]  /*0100*/  IMAD R0, R3, 0xf, R0 ;  /* 0x0000000f03007824 */ /* 0x000fca00078e0200 */
[----:B------:R-:W-:-:S05]  /*0110*/  IADD3 R0, P0, PT, R0, UR12, RZ ;  /* 0x0000000c00007c10 */ /* 0x000fca000ff1e0ff */
[----:B------:R-:W-:Y:S02]  /*0120*/  IMAD.X R3, RZ, RZ, UR13, P0 ;  /* 0x0000000dff037e24 */ /* 0x000fe400080e06ff */
[----:B------:R-:W-:-:S03]  /*0130*/  IMAD.SHL.U32 R5, R0, 0x4, RZ ;  /* 0x0000000400057824 */ /* 0x000fc600078e00ff */
[----:B------:R-:W-:Y:S02]  /*0140*/  SHF.L.U64.HI R4, R0, 0x2, R3 ;  /* 0x0000000200047819 */ /* 0x000fe40000010203 */
[----:B-1----:R-:W-:-:S04]  /*0150*/  IADD3 R8, P0, PT, R5, UR4, RZ ;  /* 0x0000000405087c10 */ /* 0x002fc8000ff1e0ff */
[----:B------:R-:W-:-:S05]  /*0160*/  IADD3.X R9, PT, PT, R4, UR5, RZ, P0, !PT ;  /* 0x0000000504097c10 */ /* 0x000fca00087fe4ff */
[----:B------:R-:W2:Y:S04]  /*0170*/  LDG.E R3, desc[UR10][R8.64] ;  /* 0x0000000a08037981 */ /* 0x000ea8000c1e1900 */
[----:B------:R-:W3:Y:S04]  /*0180*/  LDG.E R7, desc[UR10][R8.64+0x80] ;  /* 0x0000800a08077981 */ /* 0x000ee8000c1e1900 */
[----:B------:R-:W4:Y:S04]  /*0190*/  LDG.E R11, desc[UR10][R8.64+0x100] ;  /* 0x0001000a080b7981 */ /* 0x000f28000c1e1900 */
[----:B------:R-:W5:Y:S04]  /*01a0*/  LDG.E R13, desc[UR10][R8.64+0x180] ;  /* 0x0001800a080d7981 */ /* 0x000f68000c1e1900 */
        /* <DEDUP_REMOVED lines=10> */
[----:B------:R-:W5:Y:S01]  /*0250*/  LDG.E R37, desc[UR10][R8.64+0x700] ;  /* 0x0007000a08257981 */ /* 0x000f62000c1e1900 */
[----:B------:R-:W0:Y:S01]  /*0260*/  S2UR UR5, SR_CgaCtaId ;  /* 0x00000000000579c3 */ /* 0x000e220000008800 */
[----:B------:R-:W-:Y:S01]  /*0270*/  SHF.R.U32.HI R24, RZ, 0x5, R6 ;  /* 0x00000005ff187819 */ /* 0x000fe20000011606 */
[----:B------:R-:W-:Y:S01]  /*0280*/  UMOV UR4, 0x400 ;  /* 0x0000040000047882 */ /* 0x000fe20000000000 */
[----:B------:R-:W1:Y:S01]  /*0290*/  S2R R27, SR_LANEID ;  /* 0x00000000001b7919 */ /* 0x000e620000000000 */
[----:B------:R-:W-:Y:S01]  /*02a0*/  UISETP.NE.AND UP0, UPT, UR6, URZ, UPT ;  /* 0x000000ff0600728c */ /* 0x000fe2000bf05270 */
[----:B------:R-:W-:Y:S01]  /*02b0*/  BSSY B0, `(.L_x_1) ;  /* 0x000032b000007945 */ /* 0x000fe20003800000 */
[----:B0-----:R-:W-:Y:S01]  /*02c0*/  ULEA UR4, UR5, UR4, 0x18 ;  /* 0x0000000405047291 */ /* 0x001fe2000f8ec0ff */
[----:B-1----:R-:W-:-:S05]  /*02d0*/  IMAD R2, R24, 0x1e0, R27 ;  /* 0x000001e018027824 */ /* 0x002fca00078e021b */
[----:B------:R-:W-:-:S05]  /*02e0*/  LEA R2, R2, UR4, 0x2 ;  /* 0x0000000402027c11 */ /* 0x000fca000f8e10ff */
[----:B--2---:R0:W-:Y:S04]  /*02f0*/  STS [R2], R3 ;  /* 0x0000000302007388 */ /* 0x0041e80000000800 */
[----:B---3--:R1:W-:Y:S04]  /*0300*/  STS [R2+0x80], R7 ;  /* 0x0000800702007388 */ /* 0x0083e80000000800 */
[----:B----4-:R1:W-:Y:S01]  /*0310*/  STS [R2+0x100], R11 ;  /* 0x0001000b02007388 */ /* 0x0103e20000000800 */
[----:B0-----:R-:W-:-:S03]  /*0320*/  IMAD R3, R27, 0x38, R2 ;  /* 0x000000381b037824 */ /* 0x001fc600078e0202 */
[----:B-----5:R1:W-:Y:S04]  /*0330*/  STS [R2+0x180], R13 ;  /* 0x0001800d02007388 */ /* 0x0203e80000000800 */
[----:B------:R1:W-:Y:S04]  /*0340*/  STS [R2+0x200], R15 ;  /* 0x0002000f02007388 */ /* 0x0003e80000000800 */
        /* <DEDUP_REMOVED lines=9> */
[----:B------:R1:W-:Y:S01]  /*03e0*/  STS [R2+0x700], R37 ;  /* 0x0007002502007388 */ /* 0x0003e20000000800 */
[----:B------:R-:W-:-:S03]  /*03f0*/  NOP ;  /* 0x0000000000007918 */ /* 0x000fc60000000000 */
[----:B------:R1:W0:Y:S04]  /*0400*/  LDS R0, [R3] ;  /* 0x0000000003007984 */ /* 0x0002280000000800 */
[----:B------:R1:W2:Y:S04]  /*0410*/  LDS R7, [R3+0x4] ;  /* 0x0000040003077984 */ /* 0x0002a80000000800 */
[----:B------:R1:W3:Y:S04]  /*0420*/  LDS R8, [R3+0x8] ;  /* 0x0000080003087984 */ /* 0x0002e80000000800 */
[----:B------:R1:W4:Y:S04]  /*0430*/  LDS R9, [R3+0xc] ;  /* 0x00000c0003097984 */ /* 0x0003280000000800 */
[----:B------:R1:W0:Y:S04]  /*0440*/  LDS R10, [R3+0x10] ;  /* 0x00001000030a7984 */ /* 0x0002280000000800 */
        /* <DEDUP_REMOVED lines=9> */
[----:B------:R1:W0:Y:S01]  /*04e0*/  LDS R26, [R3+0x38] ;  /* 0x00003800031a7984 */ /* 0x0002220000000800 */
[----:B------:R-:W-:Y:S06]  /*04f0*/  BAR.SYNC.DEFER_BLOCKING 0x0 ;  /* 0x0000000000007b1d */ /* 0x000fec0000010000 */
[----:B--234-:R-:W-:Y:S05]  /*0500*/  BRA.U UP0, `(.L_x_2) ;  /* 0x0000001100587547 */ /* 0x01cfea000b800000 */
[CC--:B0-----:R-:W-:Y:S01]  /*0510*/  ISETP.GE.AND P0, PT, R7.reuse, R0.reuse, PT ;  /* 0x000000000700720c */ /* 0x0c1fe20003f06270 */
[----:B------:R-:W-:Y:S01]  /*0520*/  BSSY.RECONVERGENT B1, `(.L_x_3) ;  /* 0x00000ab000017945 */ /* 0x000fe20003800200 */
[----:B------:R-:W-:Y:S02]  /*0530*/  ISETP.GT.AND P1, PT, R0, R7, PT ;  /* 0x000000070000720c */ /* 0x000fe40003f24270 */
[----:B------:R-:W-:Y:S02]  /*0540*/  VIMNMX R12, PT, PT, RZ, R0, !PT ;  /* 0x00000000ff0c7248 */ /* 0x000fe40007fe0100 */
[----:B------:R-:W-:Y:S02]  /*0550*/  ISETP.GT.AND P2, PT, R7, RZ, PT ;  /* 0x000000ff0700720c */ /* 0x000fe40003f44270 */
[----:B-1----:R-:W-:Y:S02]  /*0560*/  SEL R13, R12, RZ, P1 ;  /* 0x000000ff0c0d7207 */ /* 0x002fe40000800000 */
[----:B------:R-:W-:-:S02]  /*0570*/  P2R R28, PR, RZ, 0x4 ;  /* 0x00000004ff1c7803 */ /* 0x000fc40000000000 */
[----:B------:R-:W-:Y:S02]  /*0580*/  ISETP.GT.AND P4, PT, R20, RZ, PT ;  /* 0x000000ff1400720c */ /* 0x000fe40003f84270 */
[----:B------:R-:W-:Y:S02]  /*0590*/  @P0 SEL R13, R7, R13, P2 ;  /* 0x0000000d070d0207 */ /* 0x000fe40001000000 */
[C---:B------:R-:W-:Y:S02]  /*05a0*/  ISETP.GT.AND P2, PT, R8.reuse, RZ, PT ;  /* 0x000000ff0800720c */ /* 0x040fe40003f44270 */
[-C--:B------:R-:W-:Y:S02]  /*05b0*/  ISETP.GE.AND P0, PT, R8, R13.reuse, PT ;  /* 0x0000000d0800720c */ /* 0x080fe40003f06270 */
[----:B------:R-:W-:Y:S02]  /*05c0*/  ISETP.GT.AND P1, PT, R13, R8, PT ;  /* 0x000000080d00720c */ /* 0x000fe40003f24270 */
[----:B------:R-:W-:-:S02]  /*05d0*/  VIMNMX R13, PT, PT, RZ, R13, !PT ;  /* 0x0000000dff0d7248 */ /* 0x000fc40007fe0100 */
[----:B------:R-:W-:Y:S02]  /*05e0*/  P2R R29, PR, RZ, 0x4 ;  /* 0x00000004ff1d7803 */ /* 0x000fe40000000000 */
[----:B------:R-:W-:Y:S02]  /*05f0*/  SEL R12, R13, RZ, P1 ;  /* 0x000000ff0d0c7207 */ /* 0x000fe40000800000 */
[----:B------:R-:W-:Y:S02]  /*0600*/  ISETP.GT.AND P3, PT, R21, RZ, PT ;  /* 0x000000ff1500720c */ /* 0x000fe40003f64270 */
[----:B------:R-:W-:Y:S02]  /*0610*/  ISETP.GE.AND P6, PT, R27, 0x1, PT ;  /* 0x000000011b00780c */ /* 0x000fe40003fc6270 */
[----:B------:R-:W-:Y:S02]  /*0620*/  @P0 SEL R12, R8, R12, P2 ;  /* 0x0000000c080c0207 */ /* 0x000fe40001000000 */
[----:B------:R-:W-:-:S02]  /*0630*/  ISETP.GT.AND P2, PT, R9, RZ, PT ;  /* 0x000000ff0900720c */ /* 0x000fc40003f44270 */
[-C--:B------:R-:W-:Y:S02]  /*0640*/  ISETP.GE.AND P0, PT, R9, R12.reuse, PT ;  /* 0x0000000c0900720c */ /* 0x080fe40003f06270 */
[----:B------:R-:W-:Y:S02]  /*0650*/  ISETP.GT.AND P1, PT, R12, R9, PT ;  /* 0x000000090c00720c */ /* 0x000fe40003f24270 */
[----:B------:R-:W-:Y:S02]  /*0660*/  VIMNMX R12, PT, PT, RZ, R12, !PT ;  /* 0x0000000cff0c7248 */ /* 0x000fe40007fe0100 */
[----:B------:R-:W-:Y:S02]  /*0670*/  P2R R30, PR, RZ, 0x4 ;  /* 0x00000004ff1e7803 */ /* 0x000fe40000000000 */
[----:B------:R-:W-:-:S05]  /*0680*/  SEL R13, R12, RZ, P1 ;  /* 0x000000ff0c0d7207 */ /* 0x000fca0000800000 */
[----:B------:R-:W-:Y:S02]  /*0690*/  @P0 SEL R13, R9, R13, P2 ;  /* 0x0000000d090d0207 */ /* 0x000fe40001000000 */
[C---:B------:R-:W-:Y:S02]  /*06a0*/  ISETP.GT.AND P2, PT, R10.reuse, RZ, PT ;  /* 0x000000ff0a00720c */ /* 0x040fe40003f44270 */
[-C--:B------:R-:W-:Y:S02]  /*06b0*/  ISETP.GE.AND P0, PT, R10, R13.reuse, PT ;  /* 0x0000000d0a00720c */ /* 0x080fe40003f06270 */
[----:B------:R-:W-:Y:S02]  /*06c0*/  ISETP.GT.AND P1, PT, R13, R10, PT ;  /* 0x0000000a0d00720c */ /* 0x000fe40003f24270 */
[----:B------:R-:W-:Y:S02]  /*06d0*/  VIMNMX R13, PT, PT, RZ, R13, !PT ;  /* 0x0000000dff0d7248 */ /* 0x000fe40007fe0100 */
[----:B------:R-:W-:-:S02]  /*06e0*/  P2R R31, PR, RZ, 0x4 ;  /* 0x00000004ff1f7803 */ /* 0x000fc40000000000 */
        /* <DEDUP_REMOVED lines=14> */
[----:B------:R-:W-:Y:S02]  /*07d0*/  SEL R12, R13, RZ, P1 ;  /* 0x000000ff0d0c7207 */ /* 0x000fe40000800000 */
[----:B------:R-:W-:-:S03]  /*07e0*/  ISETP.GT.AND P1, PT, R17, RZ, PT ;  /* 0x000000ff1100720c */ /* 0x000fc60003f24270 */
[----:B------:R-:W-:Y:S02]  /*07f0*/  @P0 SEL R12, R16, R12, P2 ;  /* 0x0000000c100c0207 */ /* 0x000fe40001000000 */
[----:B------:R-:W-:Y:S02]  /*0800*/  P2R R34, PR, RZ, 0x2 ;  /* 0x00000002ff227803 */ /* 0x000fe40000000000 */
[----:B------:R-:W-:Y:S02]  /*0810*/  ISETP.GT.AND P0, PT, R12, R17, PT ;  /* 0x000000110c00720c */ /* 0x000fe40003f04270 */
[----:B------:R-:W-:Y:S02]  /*0820*/  VIMNMX R13, PT, PT, RZ, R12, !PT ;  /* 0x0000000cff0d7248 */ /* 0x000fe40007fe0100 */
[----:B------:R-:W-:Y:S02]  /*0830*/  ISETP.GT.AND P2, PT, R22, RZ, PT ;  /* 0x000000ff1600720c */ /* 0x000fe40003f44270 */
[----:B------:R-:W-:-:S02]  /*0840*/  SEL R13, R13, RZ, P0 ;  /* 0x000000ff0d0d7207 */ /* 0x000fc40000000000 */
[----:B------:R-:W-:-:S13]  /*0850*/  ISETP.GE.AND P0, PT, R17, R12, PT ;  /* 0x0000000c1100720c */ /* 0x000fda0003f06270 */
[----:B------:R-:W-:Y:S02]  /*0860*/  @P0 SEL R13, R17, R13, P1 ;  /* 0x0000000d110d0207 */ /* 0x000fe40000800000 */
[----:B------:R-:W-:Y:S02]  /*0870*/  ISETP.GT.AND P1, PT, R18, RZ, PT ;  /* 0x000000ff1200720c */ /* 0x000fe40003f24270 */
[----:B------:R-:W-:Y:S02]  /*0880*/  VIMNMX R12, PT, PT, RZ, R13, !PT ;  /* 0x0000000dff0c7248 */ /* 0x000fe40007fe0100 */
[----:B------:R-:W-:Y:S02]  /*0890*/  ISETP.GT.AND P0, PT, R13, R18, PT ;  /* 0x000000120d00720c */ /* 0x000fe40003f04270 */
[----:B------:R-:W-:Y:S02]  /*08a0*/  P2R R35, PR, RZ, 0x2 ;  /* 0x00000002ff237803 */ /* 0x000fe40000000000 */
        /* <DEDUP_REMOVED lines=12> */
[----:B------:R-:W-:-:S04]  /*0970*/  ISETP.GT.AND P0, PT, R13, R20, PT ;  /* 0x000000140d00720c */ /* 0x000fc80003f04270 */
[----:B------:R-:W-:Y:S02]  /*0980*/  SEL R12, R12, RZ, P0 ;  /* 0x000000ff0c0c7207 */ /* 0x000fe40000000000 */
[----:B------:R-:W-:-:S13]  /*0990*/  ISETP.GE.AND P0, PT, R20, R13, PT ;  /* 0x0000000d1400720c */ /* 0x000fda0003f06270 */
[----:B------:R-:W-:-:S04]  /*09a0*/  @P0 SEL R12, R20, R12, P4 ;  /* 0x0000000c140c0207 */ /* 0x000fc80002000000 */
        /* <DEDUP_REMOVED lines=15> */
[-C--:B------:R-:W-:Y:S02]  /*0aa0*/  ISETP.GE.AND P5, PT, R26, R13.reuse, PT ;  /* 0x0000000d1a00720c */ /* 0x080fe40003fa6270 */
[----:B------:R-:W-:Y:S02]  /*0ab0*/  VIMNMX R25, PT, PT, RZ, R13, !PT ;  /* 0x0000000dff197248 */ /* 0x000fe40007fe0100 */
[----:B------:R-:W-:-:S04]  /*0ac0*/  ISETP.GT.AND P0, PT, R13, R26, PT ;  /* 0x0000001a0d00720c */ /* 0x000fc80003f04270 */
[----:B------:R-:W-:Y:S02]  /*0ad0*/  SEL R25, R25, RZ, P0 ;  /* 0x000000ff19197207 */ /* 0x000fe40000000000 */
[----:B------:R-:W-:-:S04]  /*0ae0*/  ISETP.GT.AND P0, PT, R26, RZ, PT ;  /* 0x000000ff1a00720c */ /* 0x000fc80003f04270 */
[----:B------:R-:W-:-:S05]  /*0af0*/  @P5 SEL R25, R26, R25, P0 ;  /* 0x000000191a195207 */ /* 0x000fca0000000000 */
[----:B------:R-:W0:Y:S02]  /*0b00*/  SHFL.UP PT, R12, R25, 0x1, RZ ;  /* 0x04200000190c7989 */ /* 0x000e2400000e00ff */
[----:B0-----:R-:W-:Y:S02]  /*0b10*/  VIMNMX R13, PT, PT, RZ, R12, !PT ;  /* 0x0000000cff0d7248 */ /* 0x001fe40007fe0100 */
[----:B------:R-:W-:-:S04]  /*0b20*/  ISETP.GT.AND P5, PT, R12, R25, PT ;  /* 0x000000190c00720c */ /* 0x000fc80003fa4270 */
[----:B------:R-:W-:Y:S02]  /*0b30*/  SEL R14, R13, RZ, P5 ;  /* 0x000000ff0d0e7207 */ /* 0x000fe40002800000 */
[----:B------:R-:W-:-:S04]  /*0b40*/  ISETP.GE.AND P5, PT, R25, R12, PT ;  /* 0x0000000c1900720c */ /* 0x000fc80003fa6270 */
[----:B------:R-:W-:-:S04]  /*0b50*/  ISETP.GT.AND P5, PT, R25, RZ, P5 ;  /* 0x000000ff1900720c */ /* 0x000fc80002fa4270 */
[----:B------:R-:W-:Y:S02]  /*0b60*/  @P6 SEL R25, R25, R14, P5 ;  /* 0x0000000e19196207 */ /* 0x000fe40002800000 */
[----:B------:R-:W-:-:S03]  /*0b70*/  ISETP.GE.AND P6, PT, R27, 0x2, PT ;  /* 0x000000021b00780c */ /* 0x000fc60003fc6270 */
        /* <DEDUP_REMOVED lines=31> */
[----:B------:R-:W-:-:S13]  /*0d70*/  ISETP.NE.AND P5, PT, R27, 0x1f, PT ;  /* 0x0000001f1b00780c */ /* 0x000fda0003fa5270 */
[----:B------:R-:W-:-:S05]  /*0d80*/  @!P5 LEA R38, R24, UR4, 0x2 ;  /* 0x000000041826dc11 */ /* 0x000fca000f8e10ff */
[----:B------:R-:W-:Y:S01]  /*0d90*/  @!P5 STS [R38+0x10], R25 ;  /* 0x000010192600d388 */ /* 0x000fe20000000800 */
[----:B------:R-:W-:Y:S06]  /*0da0*/  BAR.SYNC.DEFER_BLOCKING 0x0 ;  /* 0x0000000000007b1d */ /* 0x000fec0000010000 */
[----:B------:R-:W-:Y:S04]  /*0db0*/  SHFL.UP PT, R25, R25, 0x1, RZ ;  /* 0x0420000019197989 */ /* 0x000fe800000e00ff */
[----:B------:R-:W0:Y:S02]  /*0dc0*/  LDS.128 R12, [UR4+0x10] ;  /* 0x00001004ff0c7984 */ /* 0x000e240008000c00 */
[----:B0-----:R-:W-:-:S02]  /*0dd0*/  VIMNMX R37, PT, PT, RZ, R12, !PT ;  /* 0x0000000cff257248 */ /* 0x001fc40007fe0100 */
[----:B------:R-:W-:Y:S02]  /*0de0*/  ISETP.GT.AND P5, PT, R12, R13, PT ;  /* 0x0000000d0c00720c */ /* 0x000fe40003fa4270 */
[----:B------:R-:W-:Y:S02]  /*0df0*/  ISETP.GT.AND P6, PT, R13, RZ, PT ;  /* 0x000000ff0d00720c */ /* 0x000fe40003fc4270 */
[----:B------:R-:W-:Y:S02]  /*0e00*/  SEL R37, R37, RZ, P5 ;  /* 0x000000ff25257207 */ /* 0x000fe40002800000 */
[----:B------:R-:W-:-:S13]  /*0e10*/  ISETP.GE.AND P5, PT, R13, R12, PT ;  /* 0x0000000c0d00720c */ /* 0x000fda0003fa6270 */
[----:B------:R-:W-:-:S04]  /*0e20*/  @P5 SEL R37, R13, R37, P6 ;  /* 0x000000250d255207 */ /* 0x000fc80003000000 */
[-C--:B------:R-:W-:Y:S02]  /*0e30*/  VIMNMX R13, PT, PT, RZ, R37.reuse, !PT ;  /* 0x00000025ff0d7248 */ /* 0x080fe40007fe0100 */
[----:B------:R-:W-:Y:S02]  /*0e40*/  ISETP.GT.AND P5, PT, R37, R14, PT ;  /* 0x0000000e2500720c */ /* 0x000fe40003fa4270 */
[C---:B------:R-:W-:Y:S02]  /*0e50*/  ISETP.GE.AND P6, PT, R14.reuse, R37, PT ;  /* 0x000000250e00720c */ /* 0x040fe40003fc6270 */
[----:B------:R-:W-:Y:S02]  /*0e60*/  SEL R38, R13, RZ, P5 ;  /* 0x000000ff0d267207 */ /* 0x000fe40002800000 */
[----:B------:R-:W-:-:S13]  /*0e70*/  ISETP.GT.AND P5, PT, R14, RZ, PT ;  /* 0x000000ff0e00720c */ /* 0x000fda0003fa4270 */
[----:B------:R-:W-:-:S04]  /*0e80*/  @P5 SEL R38, R14, R38, P6 ;  /* 0x000000260e265207 */ /* 0x000fc80003000000 */
[-C--:B------:R-:W-:Y:S02]  /*0e90*/  VIMNMX R13, PT, PT, RZ, R38.reuse, !PT ;  /* 0x00000026ff0d7248 */ /* 0x080fe40007fe0100 */
[----:B------:R-:W-:Y:S02]  /*0ea0*/  ISETP.GT.AND P5, PT, R38, R15, PT ;  /* 0x0000000f2600720c */ /* 0x000fe40003fa4270 */
[----:B------:R-:W-:Y:S02]  /*0eb0*/  ISETP.GE.AND P6, PT, R15, R38, PT ;  /* 0x000000260f00720c */ /* 0x000fe40003fc6270 */
[----:B------:R-:W-:Y:S02]  /*0ec0*/  SEL R13, R13, RZ, P5 ;  /* 0x000000ff0d0d7207 */ /* 0x000fe40002800000 */
[----:B------:R-:W-:-:S13]  /*0ed0*/  ISETP.GT.AND P5, PT, R15, RZ, PT ;  /* 0x000000ff0f00720c */ /* 0x000fda0003fa4270 */
[----:B------:R-:W-:Y:S02]  /*0ee0*/  @P5 SEL R13, R15, R13, P6 ;  /* 0x0000000d0f0d5207 */ /* 0x000fe40003000000 */
[----:B------:R-:W-:-:S04]  /*0ef0*/  ISETP.NE.AND P5, PT, R24, 0x2, PT ;  /* 0x000000021800780c */ /* 0x000fc80003fa5270 */
[----:B------:R-:W-:Y:S02]  /*0f00*/  SEL R12, R37, R12, !P5 ;  /* 0x0000000c250c7207 */ /* 0x000fe40006800000 */
[----:B------:R-:W-:-:S04]  /*0f10*/  ISETP.NE.AND P5, PT, R24, 0x3, PT ;  /* 0x000000031800780c */ /* 0x000fc80003fa5270 */
[----:B------:R-:W-:Y:S02]  /*0f20*/  SEL R12, R38, R12, !P5 ;  /* 0x0000000c260c7207 */ /* 0x000fe40006800000 */
[----:B------:R-:W-:-:S13]  /*0f30*/  ISETP.GE.U32.AND P5, PT, R6, 0x20, PT ;  /* 0x000000200600780c */ /* 0x000fda0003fa6070 */
[----:B------:R-:W-:Y:S05]  /*0f40*/  @!P5 BRA `(.L_x_4) ;  /* 0x000000000020d947 */ /* 0x000fea0003800000 */
[-C--:B------:R-:W-:Y:S02]  /*0f50*/  VIMNMX R14, PT, PT, RZ, R12.reuse, !PT ;  /* 0x0000000cff0e7248 */ /* 0x080fe40007fe0100 */
[----:B------:R-:W-:Y:S02]  /*0f60*/  ISETP.GT.AND P5, PT, R12, R25, PT ;  /* 0x000000190c00720c */ /* 0x000fe40003fa4270 */
[C---:B------:R-:W-:Y:S02]  /*0f70*/  ISETP.GE.AND P6, PT, R25.reuse, R12, PT ;  /* 0x0000000c1900720c */ /* 0x040fe40003fc6270 */
[----:B------:R-:W-:Y:S02]  /*0f80*/  SEL R14, R14, RZ, P5 ;  /* 0x000000ff0e0e7207 */ /* 0x000fe40002800000 */
[----:B------:R-:W-:-:S13]  /*0f90*/  ISETP.GT.AND P5, PT, R25, RZ, PT ;  /* 0x000000ff1900720c */ /* 0x000fda0003fa4270 */
[----:B------:R-:W-:Y:S02]  /*0fa0*/  @P5 SEL R14, R25, R14, P6 ;  /* 0x0000000e190e5207 */ /* 0x000fe40003000000 */
[----:B------:R-:W-:-:S04]  /*0fb0*/  ISETP.NE.AND P5, PT, R27, RZ, PT ;  /* 0x000000ff1b00720c */ /* 0x000fc80003fa5270 */
[----:B------:R-:W-:-:S09]  /*0fc0*/  SEL R25, R12, R14, !P5 ;  /* 0x0000000e0c197207 */ /* 0x000fd20006800000 */
.L_x_4:
[----:B------:R-:W-:Y:S05]  /*0fd0*/  BSYNC.RECONVERGENT B1 ;  /* 0x0000000000017941 */ /* 0x000fea0003800200 */
.L_x_3:
[----:B------:R-:W-:Y:S02]  /*0fe0*/  ISETP.NE.AND P5, PT, R6, RZ, PT ;  /* 0x000000ff0600720c */ /* 0x000fe40003fa5270 */
[----:B------:R-:W-:Y:S02]  /*0ff0*/  P2R R24, PR, RZ, 0x10 ;  /* 0x00000010ff187803 */ /* 0x000fe40000000000 */
[----:B------:R-:W-:Y:S02]  /*1000*/  ISETP.NE.AND P4, PT, R31, RZ, PT ;  /* 0x000000ff1f00720c */ /* 0x000fe40003f85270 */
[----:B------:R-:W-:Y:S02]  /*1010*/  P2R R27, PR, RZ, 0x2 ;  /* 0x00000002ff1b7803 */ /* 0x000fe40000000000 */
[----:B------:R-:W-:Y:S02]  /*1020*/  P2R R37, PR, RZ, 0x10 ;  /* 0x00000010ff257803 */ /* 0x000fe40000000000 */
[----:B------:R-:W-:-:S02]  /*1030*/  ISETP.NE.AND P4, PT, R30, RZ, PT ;  /* 0x000000ff1e00720c */ /* 0x000fc40003f85270 */
[----:B------:R-:W-:Y:S02]  /*1040*/  P2R R30, PR, RZ, 0x4 ;  /* 0x00000004ff1e7803 */ /* 0x000fe40000000000 */
[-C--:B------:R-:W-:Y:S02]  /*1050*/  @P5 VIMNMX R12, PT, PT, RZ, R25.reuse, !PT ;  /* 0x00000019ff0c5248 */ /* 0x080fe40007fe0100 */
[----:B------:R-:W-:Y:S02]  /*1060*/  @P5 ISETP.GT.AND P6, PT, R25, R0, PT ;  /* 0x000000001900520c */ /* 0x000fe40003fc4270 */
[----:B------:R-:W-:Y:S02]  /*1070*/  @P5 ISETP.GT.AND P2, PT, R0, RZ, PT ;  /* 0x000000ff0000520c */ /* 0x000fe40003f44270 */
[----:B------:R-:W-:Y:S02]  /*1080*/  @P5 SEL R15, R12, RZ, P6 ;  /* 0x000000ff0c0f5207 */ /* 0x000fe40003000000 */
[----:B------:R-:W-:-:S02]  /*1090*/  ISETP.GE.AND P6, PT, R0, R25, P5 ;  /* 0x000000190000720c */ /* 0x000fc40002fc6270 */
[----:B------:R-:W-:Y:S02]  /*10a0*/  ISETP.NE.AND P1, PT, R28, RZ, PT ;  /* 0x000000ff1c00720c */ /* 0x000fe40003f25270 */
[----:B------:R-:W-:Y:S02]  /*10b0*/  P2R R28, PR, RZ, 0x1 ;  /* 0x00000001ff1c7803 */ /* 0x000fe40000000000 */
[----:B------:R-:W-:Y:S02]  /*10c0*/  ISETP.NE.AND P0, PT, R29, RZ, PT ;  /* 0x000000ff1d00720c */ /* 0x000fe40003f05270 */
[----:B------:R-:W-:Y:S02]  /*10d0*/  P2R R31, PR, RZ, 0x8 ;  /* 0x00000008ff1f7803 */ /* 0x000fe40000000000 */
[----:B------:R-:W-:-:S03]  /*10e0*/  ISETP.NE.AND P3, PT, R32, RZ, PT ;  /* 0x000000ff2000720c */ /* 0x000fc60003f65270 */
[----:B------:R-:W-:Y:S02]  /*10f0*/  @P6 SEL R15, R0, R15, P2 ;  /* 0x0000000f000f6207 */ /* 0x000fe40001000000 */
[----:B------:R-:W-:Y:S02]  /*1100*/  ISETP.NE.AND P2, PT, R33, RZ, PT ;  /* 0x000000ff2100720c */ /* 0x000fe40003f45270 */
[----:B------:R-:W-:Y:S01]  /*1110*/  ISETP.NE.AND P6, PT, R36, RZ, PT ;  /* 0x000000ff2400720c */ /* 0x000fe20003fc5270 */
[----:B------:R-:W-:-:S05]  /*1120*/  @P5 IMAD.MOV.U32 R0, RZ, RZ, R15 ;  /* 0x000000ffff005224 */ /* 0x000fca00078e000f */
[----:B------:R-:W-:Y:S02]  /*1130*/  VIMNMX R15, PT, PT, RZ, R0, !PT ;  /* 0x00000000ff0f7248 */ /* 0x000fe40007fe0100 */
[----:B------:R-:W-:-:S04]  /*1140*/  ISETP.GT.AND P5, PT, R0, R7, PT ;  /* 0x000000070000720c */ /* 0x000fc80003fa4270 */
[----:B------:R-:W-:Y:S02]  /*1150*/  SEL R15, R15, RZ, P5 ;  /* 0x000000ff0f0f7207 */ /* 0x000fe40002800000 */
[----:B------:R-:W-:-:S13]  /*1160*/  ISETP.GE.AND P5, PT, R7, R0, PT ;  /* 0x000000000700720c */ /* 0x000fda0003fa6270 */
[----:B------:R-:W-:Y:S02]  /*1170*/  @P5 SEL R15, R7, R15, P1 ;  /* 0x0000000f070f5207 */ /* 0x000fe40000800000 */
[----:B------:R-:W-:Y:S02]  /*1180*/  ISETP.NE.AND P1, PT, R34, RZ, PT ;  /* 0x000000ff2200720c */ /* 0x000fe40003f25270 */
        /* <DEDUP_REMOVED lines=42> */
[----:B------:R-:W-:Y:S02]  /*1430*/  ISETP.GT.AND P5, PT, R24, R19, PT ;  /* 0x000000131800720c */ /* 0x000fe40003fa4270 */
[----:B------:R-:W-:-:S04]  /*1440*/  VIMNMX R25, PT, PT, RZ, R24, !PT ;  /* 0x00000018ff197248 */ /* 0x000fc80007fe0100 */
[----:B------:R-:W-:Y:S02]  /*1450*/  SEL R25, R25, RZ, P5 ;  /* 0x000000ff19197207 */ /* 0x000fe40002800000 */
[----:B------:R-:W-:-:S13]  /*1460*/  ISETP.GE.AND P5, PT, R19, R24, PT ;  /* 0x000000181300720c */ /* 0x000fda0003fa6270 */
[----:B------:R-:W-:-:S04]  /*1470*/  @P5 SEL R25, R19, R25, P6 ;  /* 0x0000001913195207 */ /* 0x000fc80003000000 */
[-C--:B------:R-:W-:Y:S02]  /*1480*/  ISETP.GE.AND P5, PT, R20, R25.reuse, PT ;  /* 0x000000191400720c */ /* 0x080fe40003fa6270 */
[----:B------:R-:W-:Y:S02]  /*1490*/  ISETP.GT.AND P6, PT, R25, R20, PT ;  /* 0x000000141900720c */ /* 0x000fe40003fc4270 */
[----:B------:R-:W-:-:S04]  /*14a0*/  VIMNMX R18, PT, PT, RZ, R25, !PT ;  /* 0x00000019ff127248 */ /* 0x000fc80007fe0100 */
[----:B------:R-:W-:-:S05]  /*14b0*/  SEL R18, R18, RZ, P6 ;  /* 0x000000ff12127207 */ /* 0x000fca0003000000 */
        /* <DEDUP_REMOVED lines=15> */
[----:B------:R-:W-:Y:S02]  /*15b0*/  @P2 SEL R21, R23, R21, P1 ;  /* 0x0000001517152207 */ /* 0x000fe40000800000 */
[----:B------:R-:W-:Y:S02]  /*15c0*/  ISETP.NE.AND P1, PT, R6, RZ, PT ;  /* 0x000000ff0600720c */ /* 0x000fe40003f25270 */
[-C--:B------:R-:W-:Y:S02]  /*15d0*/  ISETP.GE.AND P2, PT, R26, R21.reuse, PT ;  /* 0x000000151a00720c */ /* 0x080fe40003f46270 */
[----:B------:R-:W-:Y:S02]  /*15e0*/  ISETP.GT.AND P3, PT, R21, R26, PT ;  /* 0x0000001a1500720c */ /* 0x000fe40003f64270 */
[----:B------:R-:W-:-:S04]  /*15f0*/  VIMNMX R23, PT, PT, RZ, R21, !PT ;  /* 0x00000015ff177248 */ /* 0x000fc80007fe0100 */
[----:B------:R-:W-:-:S05]  /*1600*/  SEL R23, R23, RZ, P3 ;  /* 0x000000ff17177207 */ /* 0x000fca0001800000 */
[----:B------:R-:W-:Y:S01]  /*1610*/  @P2 SEL R23, R26, R23, P0 ;  /* 0x000000171a172207 */ /* 0x000fe20000000000 */
[----:B------:R-:W-:Y:S06]  /*1620*/  @P1 BRA `(.L_x_5) ;  /* 0x0000001c00cc1947 */ /* 0x000fec0003800000 */
[----:B------:R-:W0:Y:S01]  /*1630*/  LDC.64 R16, c[0x0][0x390] ;  /* 0x0000e400ff107b82 */ /* 0x000e220000000a00 */
[----:B------:R-:W-:-:S05]  /*1640*/  IMAD.MOV.U32 R12, RZ, RZ, 0x65 ;  /* 0x00000065ff0c7424 */ /* 0x000fca00078e00ff */
[----:B0-----:R0:W-:Y:S01]  /*1650*/  ST.E.64.STRONG.GPU desc[UR10][R16.64+0x100], R12 ;  /* 0x0001000c10007985 */ /* 0x0011e2000c10fb0a */
[----:B------:R-:W-:Y:S05]  /*1660*/  BRA `(.L_x_5) ;  /* 0x0000001c00bc7947 */ /* 0x000fea0003800000 */
.L_x_2:
[CC--:B0-----:R-:W-:Y:S02]  /*1670*/  ISETP.GE.AND P0, PT, R7.reuse, R0.reuse, PT ;  /* 0x000000000700720c */ /* 0x0c1fe40003f06270 */
[----:B------:R-:W-:Y:S02]  /*1680*/  ISETP.GT.AND P2, PT, R0, R7, PT ;  /* 0x000000070000720c */ /* 0x000fe40003f44270 */
[----:B------:R-:W-:Y:S02]  /*1690*/  VIMNMX R12, PT, PT, RZ, R0, !PT ;  /* 0x00000000ff0c7248 */ /* 0x000fe40007fe0100 */
[----:B------:R-:W-:Y:S02]  /*16a0*/  ISETP.GT.AND P1, PT, R7, RZ, PT ;  /* 0x000000ff0700720c */ /* 0x000fe40003f24270 */
[----:B-1----:R-:W-:Y:S02]  /*16b0*/  SEL R13, R12, RZ, P2 ;  /* 0x000000ff0c0d7207 */ /* 0x002fe40001000000 */
[----:B------:R-:W-:-:S02]  /*16c0*/  ISETP.NE.AND P3, PT, R27, 0x1f, PT ;  /* 0x0000001f1b00780c */ /* 0x000fc40003f65270 */
[----:B------:R-:W-:Y:S02]  /*16d0*/  ISETP.GE.U32.AND P5, PT, R6, 0x20, PT ;  /* 0x000000200600780c */ /* 0x000fe40003fa6070 */
[----:B------:R-:W-:Y:S02]  /*16e0*/  @P0 SEL R13, R7, R13, P1 ;  /* 0x0000000d070d0207 */ /* 0x000fe40000800000 */
[C---:B------:R-:W-:Y:S02]  /*16f0*/  ISETP.GT.AND P1, PT, R8.reuse, RZ, PT ;  /* 0x000000ff0800720c */ /* 0x040fe40003f24270 */
[-C--:B------:R-:W-:Y:S02]  /*1700*/  ISETP.GE.AND P0, PT, R8, R13.reuse, PT ;  /* 0x0000000d0800720c */ /* 0x080fe40003f06270 */
[----:B------:R-:W-:Y:S02]  /*1710*/  ISETP.GT.AND P2, PT, R13, R8, PT ;  /* 0x000000080d00720c */ /* 0x000fe40003f44270 */
[----:B------:R-:W-:-:S02]  /*1720*/  VIMNMX R13, PT, PT, RZ, R13, !PT ;  /* 0x0000000dff0d7248 */ /* 0x000fc40007fe0100 */
[C---:B------:R-:W-:Y:S02]  /*1730*/  @!P3 LEA R28, R24.reuse, UR4, 0x2 ;  /* 0x00000004181cbc11 */ /* 0x040fe4000f8e10ff */
[----:B------:R-:W-:Y:S02]  /*1740*/  SEL R12, R13, RZ, P2 ;  /* 0x000000ff0d0c7207 */ /* 0x000fe40001000000 */
[----:B------:R-:W-:-:S03]  /*1750*/  ISETP.NE.AND P4, PT, R24, 0x3, PT ;  /* 0x000000031800780c */ /* 0x000fc60003f85270 */
[----:B------:R-:W-:Y:S02]  /*1760*/  @P0 SEL R12, R8, R12, P1 ;  /* 0x0000000c080c0207 */ /* 0x000fe40000800000 */
[C---:B------:R-:W-:Y:S02]  /*1770*/  ISETP.GT.AND P1, PT, R9.reuse, RZ, PT ;  /* 0x000000ff0900720c */ /* 0x040fe40003f24270 */
[-C--:B------:R-:W-:Y:S02]  /*1780*/  ISETP.GE.AND P0, PT, R9, R12.reuse, PT ;  /* 0x0000000c0900720c */ /* 0x080fe40003f06270 */
[----:B------:R-:W-:Y:S02]  /*1790*/  ISETP.GT.AND P2, PT, R12, R9, PT ;  /* 0x000000090c00720c */ /* 0x000fe40003f44270 */
[----:B------:R-:W-:-:S04]  /*17a0*/  VIMNMX R12, PT, PT, RZ, R12, !PT ;  /* 0x0000000cff0c7248 */ /* 0x000fc80007fe0100 */
[----:B------:R-:W-:-:S05]  /*17b0*/  SEL R13, R12, RZ, P2 ;  /* 0x000000ff0c0d7207 */ /* 0x000fca0001000000 */
        /* <DEDUP_REMOVED lines=65> */
[----:B------:R-:W-:Y:S02]  /*1bd0*/  SEL R33, R13, RZ, P2 ;  /* 0x000000ff0d217207 */ /* 0x000fe40001000000 */
[----:B------:R-:W-:-:S03]  /*1be0*/  ISETP.GE.AND P2, PT, R27, 0x1, PT ;  /* 0x000000011b00780c */ /* 0x000fc60003f46270 */
[----:B------:R-:W-:-:S05]  /*1bf0*/  @P0 SEL R33, R26, R33, P1 ;  /* 0x000000211a210207 */ /* 0x000fca0000800000 */
[----:B------:R-:W0:Y:S02]  /*1c00*/  SHFL.UP PT, R12, R33, 0x1, RZ ;  /* 0x04200000210c7989 */ /* 0x000e2400000e00ff */
[CC--:B0-----:R-:W-:Y:S02]  /*1c10*/  ISETP.GE.AND P0, PT, R33.reuse, R12.reuse, PT ;  /* 0x0000000c2100720c */ /* 0x0c1fe40003f06270 */
[----:B------:R-:W-:Y:S02]  /*1c20*/  ISETP.GT.AND P1, PT, R12, R33, PT ;  /* 0x000000210c00720c */ /* 0x000fe40003f24270 */
[----:B------:R-:W-:Y:S02]  /*1c30*/  VIMNMX R12, PT, PT, RZ, R12, !PT ;  /* 0x0000000cff0c7248 */ /* 0x000fe40007fe0100 */
[----:B------:R-:W-:Y:S02]  /*1c40*/  ISETP.GT.AND P0, PT, R33, RZ, P0 ;  /* 0x000000ff2100720c */ /* 0x000fe40000704270 */
[----:B------:R-:W-:-:S04]  /*1c50*/  SEL R12, R12, RZ, P1 ;  /* 0x000000ff0c0c7207 */ /* 0x000fc80000800000 */
[----:B------:R-:W-:Y:S02]  /*1c60*/  @P2 SEL R33, R33, R12, P0 ;  /* 0x0000000c21212207 */ /* 0x000fe40000000000 */
[----:B------:R-:W-:-:S03]  /*1c70*/  ISETP.GE.AND P2, PT, R27, 0x2, PT ;  /* 0x000000021b00780c */ /* 0x000fc60003f46270 */
        /* <DEDUP_REMOVED lines=30> */
[----:B------:R-:W-:-:S05]  /*1e60*/  @P2 SEL R33, R33, R12, P0 ;  /* 0x0000000c21212207 */ /* 0x000fca0000000000 */
[----:B------:R-:W-:Y:S01]  /*1e70*/  @!P3 STS [R28+0x10], R33 ;  /* 0x000010211c00b388 */ /* 0x000fe20000000800 */
[----:B------:R-:W-:Y:S01]  /*1e80*/  BAR.SYNC.DEFER_BLOCKING 0x0 ;  /* 0x0000000000007b1d */ /* 0x000fe20000010000 */
[----:B------:R-:W-:-:S05]  /*1e90*/  ISETP.NE.AND P3, PT, R24, 0x2, PT ;  /* 0x000000021800780c */ /* 0x000fca0003f65270 */
[----:B------:R-:W-:Y:S04]  /*1ea0*/  SHFL.UP PT, R33, R33, 0x1, RZ ;  /* 0x0420000021217989 */ /* 0x000fe800000e00ff */
[----:B------:R-:W0:Y:S02]  /*1eb0*/  LDS.128 R12, [UR4+0x10] ;  /* 0x00001004ff0c7984 */ /* 0x000e240008000c00 */
[-C--:B0-----:R-:W-:Y:S02]  /*1ec0*/  ISETP.GE.AND P0, PT, R13, R12.reuse, PT ;  /* 0x0000000c0d00720c */ /* 0x081fe40003f06270 */
[----:B------:R-:W-:Y:S02]  /*1ed0*/  ISETP.GT.AND P2, PT, R12, R13, PT ;  /* 0x0000000d0c00720c */ /* 0x000fe40003f44270 */
[----:B------:R-:W-:-:S02]  /*1ee0*/  VIMNMX R25, PT, PT, RZ, R12, !PT ;  /* 0x0000000cff197248 */ /* 0x000fc40007fe0100 */
[----:B------:R-:W-:Y:S02]  /*1ef0*/  ISETP.GT.AND P1, PT, R13, RZ, PT ;  /* 0x000000ff0d00720c */ /* 0x000fe40003f24270 */
[----:B------:R-:W-:Y:S02]  /*1f00*/  SEL R25, R25, RZ, P2 ;  /* 0x000000ff19197207 */ /* 0x000fe40001000000 */
[----:B------:R-:W-:-:S03]  /*1f10*/  ISETP.GT.AND P2, PT, R14, RZ, PT ;  /* 0x000000ff0e00720c */ /* 0x000fc60003f44270 */
[----:B------:R-:W-:-:S04]  /*1f20*/  @P0 SEL R25, R13, R25, P1 ;  /* 0x000000190d190207 */ /* 0x000fc80000800000 */
[----:B------:R-:W-:Y:S02]  /*1f30*/  ISETP.GT.AND P0, PT, R25, R14, PT ;  /* 0x0000000e1900720c */ /* 0x000fe40003f04270 */
[-C--:B------:R-:W-:Y:S02]  /*1f40*/  VIMNMX R13, PT, PT, RZ, R25.reuse, !PT ;  /* 0x00000019ff0d7248 */ /* 0x080fe40007fe0100 */
[C---:B------:R-:W-:Y:S02]  /*1f50*/  ISETP.GE.AND P1, PT, R14.reuse, R25, PT ;  /* 0x000000190e00720c */ /* 0x040fe40003f26270 */
[----:B------:R-:W-:Y:S02]  /*1f60*/  SEL R28, R13, RZ, P0 ;  /* 0x000000ff0d1c7207 */ /* 0x000fe40000000000 */
[----:B------:R-:W-:Y:S02]  /*1f70*/  ISETP.GT.AND P0, PT, R15, RZ, PT ;  /* 0x000000ff0f00720c */ /* 0x000fe40003f04270 */
[----:B------:R-:W-:-:S02]  /*1f80*/  @P2 SEL R28, R14, R28, P1 ;  /* 0x0000001c0e1c2207 */ /* 0x000fc40000800000 */
[----:B------:R-:W-:Y:S02]  /*1f90*/  SEL R12, R25, R12, !P3 ;  /* 0x0000000c190c7207 */ /* 0x000fe40005800000 */
[C---:B------:R-:W-:Y:S02]  /*1fa0*/  ISETP.GT.AND P2, PT, R28.reuse, R15, PT ;  /* 0x0000000f1c00720c */ /* 0x040fe40003f44270 */
[-C--:B------:R-:W-:Y:S02]  /*1fb0*/  VIMNMX R13, PT, PT, RZ, R28.reuse, !PT ;  /* 0x0000001cff0d7248 */ /* 0x080fe40007fe0100 */
[----:B------:R-:W-:Y:S02]  /*1fc0*/  ISETP.GE.AND P1, PT, R15, R28, PT ;  /* 0x0000001c0f00720c */ /* 0x000fe40003f26270 */
[----:B------:R-:W-:Y:S02]  /*1fd0*/  SEL R13, R13, RZ, P2 ;  /* 0x000000ff0d0d7207 */ /* 0x000fe40001000000 */
[----:B------:R-:W-:-:S02]  /*1fe0*/  SEL R12, R28, R12, !P4 ;  /* 0x0000000c1c0c7207 */ /* 0x000fc40006000000 */
[----:B------:R-:W-:Y:S01]  /*1ff0*/  @P0 SEL R13, R15, R13, P1 ;  /* 0x0000000d0f0d0207 */ /* 0x000fe20000800000 */
[----:B------:R-:W-:Y:S06]  /*2000*/  @!P5 BRA `(.L_x_6) ;  /* 0x000000000024d947 */ /* 0x000fec0003800000 */
[C---:B------:R-:W-:Y:S02]  /*2010*/  ISETP.GT.AND P1, PT, R33.reuse, RZ, PT ;  /* 0x000000ff2100720c */ /* 0x040fe40003f24270 */
[----:B------:R-:W-:Y:S02]  /*2020*/  ISETP.GT.AND P2, PT, R12, R33, PT ;  /* 0x000000210c00720c */ /* 0x000fe40003f44270 */
[-C--:B------:R-:W-:Y:S02]  /*2030*/  VIMNMX R13, PT, PT, RZ, R12.reuse, !PT ;  /* 0x0000000cff0d7248 */ /* 0x080fe40007fe0100 */
[----:B------:R-:W-:Y:S02]  /*2040*/  ISETP.GE.AND P0, PT, R33, R12, PT ;  /* 0x0000000c2100720c */ /* 0x000fe40003f06270 */
[----:B------:R-:W-:Y:S02]  /*2050*/  SEL R13, R13, RZ, P2 ;  /* 0x000000ff0d0d7207 */ /* 0x000fe40001000000 */
[----:B------:R-:W-:-:S03]  /*2060*/  ISETP.NE.AND P2, PT, R27, RZ, PT ;  /* 0x000000ff1b00720c */ /* 0x000fc60003f45270 */
[----:B------:R-:W-:-:S04]  /*2070*/  @P1 SEL R13, R33, R13, P0 ;  /* 0x0000000d210d1207 */ /* 0x000fc80000000000 */
[----:B------:R-:W-:Y:S01]  /*2080*/  SEL R33, R12, R13, !P2 ;  /* 0x0000000d0c217207 */ /* 0x000fe20005000000 */
[----:B------:R-:W-:Y:S06]  /*2090*/  BRA `(.L_x_7) ;  /* 0x0000000c00807947 */ /* 0x000fec0003800000 */
.L_x_6:
[----:B------:R-:W0:Y:S01]  /*20a0*/  LDC.64 R24, c[0x0][0x390] ;  /* 0x0000e400ff187b82 */ /* 0x000e220000000a00 */
[----:B------:R-:W-:Y:S01]  /*20b0*/  ISETP.NE.AND P0, PT, R6, RZ, PT ;  /* 0x000000ff0600720c */ /* 0x000fe20003f05270 */
[----:B------:R-:W-:Y:S01]  /*20c0*/  IMAD.U32 R29, RZ, RZ, UR6 ;  /* 0x00000006ff1d7e24 */ /* 0x000fe2000f8e00ff */
[----:B------:R-:W-:-:S05]  /*20d0*/  LOP3.LUT R34, RZ, R6, RZ, 0x33, !PT ;  /* 0x00000006ff227212 */ /* 0x000fca00078e33ff */
[----:B------:R-:W1:Y:S01]  /*20e0*/  LDC R32, c[0x0][0x370] ;  /* 0x0000dc00ff207b82 */ /* 0x000e620000000800 */
[----:B------:R-:W-:-:S05]  /*20f0*/  VIADD R34, R34, UR6 ;  /* 0x0000000622227c36 */ /* 0x000fca0008000000 */
[----:B------:R-:W-:Y:S01]  /*2100*/  @!P0 IMAD.MOV.U32 R12, RZ, RZ, 0x64 ;  /* 0x00000064ff0c8424 */ /* 0x000fe200078e00ff */
[----:B------:R2:W-:Y:S01]  /*2110*/  @!P0 STS [UR4+0xc], R13 ;  /* 0x00000c0dff008988 */ /* 0x0005e20008000804 */
[----:B0-----:R-:W-:-:S05]  /*2120*/  IMAD.WIDE R28, R29, 0x8, R24 ;  /* 0x000000081d1c7825 */ /* 0x001fca00078e0218 */
[----:B------:R2:W-:Y:S01]  /*2130*/  @!P0 ST.E.64.STRONG.GPU desc[UR10][R28.64+0x100], R12 ;  /* 0x0001000c1c008985 */ /* 0x0005e2000c10fb0a */
[----:B-1----:R-:W-:-:S13]  /*2140*/  ISETP.GT.U32.AND P1, PT, R32, 0x1f3, PT ;  /* 0x000001f32000780c */ /* 0x002fda0003f24070 */
[----:B--2---:R-:W-:Y:S05]  /*2150*/  @P1 BRA `(.L_x_8) ;  /* 0x0000000000081947 */ /* 0x004fea0003800000 */
[----:B------:R0:W-:Y:S06]  /*2160*/  MEMBAR.SC.CTA ;  /* 0x0000000000007992 */ /* 0x0001ec0000000000 */
[----:B0-----:R-:W-:Y:S05]  /*2170*/  BRA `(.L_x_9) ;  /* 0x0000000000087947 */ /* 0x001fea0003800000 */
.L_x_8:
[----:B------:R-:W-:Y:S05]  /*2180*/  NANOSLEEP 0x1c2 ;  /* 0x000001c20000795d */ /* 0x000fea0003800000 */
[----:B------:R-:W-:Y:S01]  /*2190*/  NOP ;  /* 0x0000000000007918 */ /* 0x000fe20000000000 */
.L_x_9:
[----:B------:R-:W-:-:S05]  /*21a0*/  IMAD.WIDE R24, R34, 0x8, R24 ;  /* 0x0000000822187825 */ /* 0x000fca00078e0218 */
[----:B------:R-:W2:Y:S01]  /*21b0*/  LD.E.64.STRONG.GPU R14, desc[UR10][R24.64+0x100] ;  /* 0x0001000a180e7980 */ /* 0x000ea2000c10fb00 */
[----:B------:R-:W-:Y:S01]  /*21c0*/  UMOV UR5, 0xffffffff ;  /* 0xffffffff00057882 */ /* 0x000fe20000000000 */
[----:B--2---:R-:W-:Y:S02]  /*21d0*/  ISETP.NE.AND P0, PT, R14, 0x63, PT ;  /* 0x000000630e00780c */ /* 0x004fe40003f05270 */
[----:B------:R-:W-:Y:S11]  /*21e0*/  BRA.DIV UR5, `(.L_x_10) ;  /* 0x0000005205e07947 */ /* 0x000ff6000b800000 */
[----:B------:R-:W-:-:S13]  /*21f0*/  VOTE.ANY P0, !P0 ;  /* 0x0000000000ff7806 */ /* 0x000fda0004000100 */
.L_x_60:
[----:B------:R-:W-:Y:S05]  /*2200*/  @!P0 BRA `(.L_x_11) ;  /* 0x0000000000308947 */ /* 0x000fea0003800000 */
.L_x_15:
[----:B------:R-:W-:Y:S05]  /*2210*/  YIELD ;  /* 0x0000000000007946 */ /* 0x000fea0003800000 */
[----:B------:R-:W-:Y:S05]  /*2220*/  @P1 BRA `(.L_x_12) ;  /* 0x0000000000081947 */ /* 0x000fea0003800000 */
[----:B------:R0:W-:Y:S06]  /*2230*/  MEMBAR.SC.CTA ;  /* 0x0000000000007992 */ /* 0x0001ec0000000000 */
[----:B0-----:R-:W-:Y:S05]  /*2240*/  BRA `(.L_x_13) ;  /* 0x0000000000087947 */ /* 0x001fea0003800000 */
.L_x_12:
[----:B------:R-:W-:Y:S05]  /*2250*/  NANOSLEEP 0x15e ;  /* 0x0000015e0000795d */ /* 0x000fea0003800000 */
[----:B------:R-:W-:Y:S01]  /*2260*/  NOP ;  /* 0x0000000000007918 */ /* 0x000fe20000000000 */
.L_x_13:
[----:B------:R-:W2:Y:S01]  /*2270*/  LD.E.64.STRONG.GPU R14, desc[UR10][R24.64+0x100] ;  /* 0x0001000a180e7980 */ /* 0x000ea2000c10fb00 */
[----:B------:R-:W-:Y:S01]  /*2280*/  UMOV UR5, 0xffffffff ;  /* 0xffffffff00057882 */ /* 0x000fe20000000000 */
[----:B--2---:R-:W-:Y:S02]  /*2290*/  ISETP.NE.AND P0, PT, R14, 0x63, PT ;  /* 0x000000630e00780c */ /* 0x004fe40003f05270 */
[----:B------:R-:W-:Y:S11]  /*22a0*/  BRA.DIV UR5, `(.L_x_14) ;  /* 0x0000005205d07947 */ /* 0x000ff6000b800000 */
[----:B------:R-:W-:-:S13]  /*22b0*/  VOTE.ANY P0, !P0 ;  /* 0x0000000000ff7806 */ /* 0x000fda0004000100 */
.L_x_63:
[----:B------:R-:W-:Y:S05]  /*22c0*/  @P0 BRA `(.L_x_15) ;  /* 0xfffffffc00d00947 */ /* 0x000fea000383ffff */
.L_x_11:
[----:B------:R-:W-:Y:S01]  /*22d0*/  UMOV UR5, 0xffffffff ;  /* 0xffffffff00057882 */ /* 0x000fe20000000000 */
[----:B------:R-:W-:Y:S02]  /*22e0*/  ISETP.NE.AND P0, PT, R14, 0x65, PT ;  /* 0x000000650e00780c */ /* 0x000fe40003f05270 */
[----:B------:R-:W-:Y:S11]  /*22f0*/  BRA.DIV UR5, `(.L_x_16) ;  /* 0x0000005205dc7947 */ /* 0x000ff6000b800000 */
[----:B------:R-:W0:Y:S01]  /*2300*/  S2R R38, SR_GEMASK ;  /* 0x0000000000267919 */ /* 0x000e220000003c00 */
[----:B------:R-:W-:Y:S01]  /*2310*/  VOTE.ANY R39, PT, !P0 ;  /* 0x0000000000277806 */ /* 0x000fe200040e0100 */
[C---:B------:R-:W-:Y:S01]  /*2320*/  VIADD R37, R27.reuse, 0x2 ;  /* 0x000000021b257836 */ /* 0x040fe20000000000 */
[----:B------:R-:W-:Y:S01]  /*2330*/  PLOP3.LUT P4, PT, PT, PT, PT, 0x8, 0x80 ;  /* 0x000000000080781c */ /* 0x000fe20003f8e170 */
[C---:B------:R-:W-:Y:S02]  /*2340*/  VIADD R36, R27.reuse, 0x4 ;  /* 0x000000041b247836 */ /* 0x040fe40000000000 */
[----:B------:R-:W-:Y:S01]  /*2350*/  VIADD R35, R27, 0x8 ;  /* 0x000000081b237836 */ /* 0x000fe20000000000 */
[----:B0-----:R-:W-:-:S05]  /*2360*/  LOP3.LUT R39, R39, 0x80000000, R38, 0xec, !PT ;  /* 0x8000000027277812 */ /* 0x001fca00078eec26 */
[----:B------:R-:W-:-:S05]  /*2370*/  VIADD R12, R39, 0xffffffff ;  /* 0xffffffff270c7836 */ /* 0x000fca0000000000 */
[----:B------:R-:W-:-:S04]  /*2380*/  LOP3.LUT R12, R39, R12, RZ, 0xc, !PT ;  /* 0x0000000c270c7212 */ /* 0x000fc800078e0cff */
[----:B------:R-:W0:Y:S02]  /*2390*/  POPC R30, R12 ;  /* 0x0000000c001e7309 */ /* 0x000e240000000000 */
[----:B0-----:R-:W0:Y:S01]  /*23a0*/  SHFL.DOWN PT, R24, R15, 0x1, R30 ;  /* 0x082000000f187989 */ /* 0x001e2200000e001e */
[----:B------:R-:W-:-:S04]  /*23b0*/  ISETP.GE.AND P2, PT, R27, R30, PT ;  /* 0x0000001e1b00720c */ /* 0x000fc80003f46270 */
[----:B------:R-:W-:-:S09]  /*23c0*/  ISETP.GT.AND P3, PT, R15, RZ, !P2 ;  /* 0x000000ff0f00720c */ /* 0x000fd20005764270 */
[----:B0-----:R-:W-:Y:S02]  /*23d0*/  @!P2 ISETP.GT.AND P1, PT, R24, R15, PT ;  /* 0x0000000f1800a20c */ /* 0x001fe40003f24270 */
[-C--:B------:R-:W-:Y:S02]  /*23e0*/  @!P2 VIMNMX R25, PT, PT, RZ, R24.reuse, !PT ;  /* 0x00000018ff19a248 */ /* 0x080fe40007fe0100 */
[----:B------:R-:W-:Y:S02]  /*23f0*/  @!P2 ISETP.GE.AND P0, PT, R15, R24, PT ;  /* 0x000000180f00a20c */ /* 0x000fe40003f06270 */
[----:B------:R-:W-:-:S04]  /*2400*/  @!P2 SEL R24, R25, RZ, P1 ;  /* 0x000000ff1918a207 */ /* 0x000fc80000800000 */
[----:B------:R-:W-:Y:S02]  /*2410*/  @P3 SEL R24, R15, R24, P0 ;  /* 0x000000180f183207 */ /* 0x000fe40000000000 */
[----:B------:R-:W-:-:S03]  /*2420*/  PLOP3.LUT P3, PT, PT, PT, PT, 0x8, 0x80 ;  /* 0x000000000080781c */ /* 0x000fc60003f6e170 */
[----:B------:R-:W-:Y:S01]  /*2430*/  @!P2 IMAD.MOV.U32 R15, RZ, RZ, R24 ;  /* 0x000000ffff0fa224 */ /* 0x000fe200078e0018 */
[----:B------:R-:W-:-:S04]  /*2440*/  ISETP.GT.AND P2, PT, R37, R30, PT ;  /* 0x0000001e2500720c */ /* 0x000fc80003f44270 */
[----:B------:R-:W0:Y:S09]  /*2450*/  SHFL.DOWN PT, R12, R15, 0x2, R30 ;  /* 0x084000000f0c7989 */ /* 0x000e3200000e001e */
[----:B------:R-:W-:-:S04]  /*2460*/  @!P2 ISETP.GT.AND P0, PT, R15, RZ, PT ;  /* 0x000000ff0f00a20c */ /* 0x000fc80003f04270 */
[----:B------:R-:W-:Y:S02]  /*2470*/  @!P2 PLOP3.LUT P3, PT, P0, PT, PT, 0x80, 0x8 ;  /* 0x000000000008a81c */ /* 0x000fe4000076f070 */
[----:B0-----:R-:W-:Y:S02]  /*2480*/  @!P2 ISETP.GT.AND P1, PT, R12, R15, PT ;  /* 0x0000000f0c00a20c */ /* 0x001fe40003f24270 */
[-C--:B------:R-:W-:Y:S02]  /*2490*/  @!P2 VIMNMX R24, PT, PT, RZ, R12.reuse, !PT ;  /* 0x0000000cff18a248 */ /* 0x080fe40007fe0100 */
[----:B------:R-:W-:Y:S02]  /*24a0*/  @!P2 ISETP.GE.AND P0, PT, R15, R12, PT ;  /* 0x0000000c0f00a20c */ /* 0x000fe40003f06270 */
[----:B------:R-:W-:-:S05]  /*24b0*/  @!P2 SEL R24, R24, RZ, P1 ;  /* 0x000000ff1818a207 */ /* 0x000fca0000800000 */
        /* <DEDUP_REMOVED lines=12> */
[----:B------:R-:W-:Y:S02]  /*2580*/  ISETP.GT.AND P0, PT, R35, R30, PT ;  /* 0x0000001e2300720c */ /* 0x000fe40003f04270 */
[----:B------:R-:W-:Y:S01]  /*2590*/  PLOP3.LUT P3, PT, PT, PT, PT, 0x8, 0x80 ;  /* 0x000000000080781c */ /* 0x000fe20003f6e170 */
[----:B------:R-:W-:-:S05]  /*25a0*/  @!P2 IMAD.MOV.U32 R15, RZ, RZ, R24 ;  /* 0x000000ffff0fa224 */ /* 0x000fca00078e0018 */
[----:B------:R-:W0:Y:S05]  /*25b0*/  SHFL.DOWN PT, R12, R15, 0x8, R30 ;  /* 0x090000000f0c7989 */ /* 0x000e2a00000e001e */
[----:B------:R-:W-:-:S04]  /*25c0*/  @!P0 ISETP.GT.AND P1, PT, R15, RZ, PT ;  /* 0x000000ff0f00820c */ /* 0x000fc80003f24270 */
[----:B------:R-:W-:Y:S02]  /*25d0*/  @!P0 PLOP3.LUT P3, PT, P1, PT, PT, 0x80, 0x8 ;  /* 0x000000000008881c */ /* 0x000fe40000f6f070 */
[----:B0-----:R-:W-:Y:S02]  /*25e0*/  @!P0 ISETP.GT.AND P2, PT, R12, R15, PT ;  /* 0x0000000f0c00820c */ /* 0x001fe40003f44270 */
[-C--:B------:R-:W-:Y:S02]  /*25f0*/  @!P0 VIMNMX R24, PT, PT, RZ, R12.reuse, !PT ;  /* 0x0000000cff188248 */ /* 0x080fe40007fe0100 */
[----:B------:R-:W-:Y:S01]  /*2600*/  @!P0 ISETP.GE.AND P1, PT, R15, R12, PT ;  /* 0x0000000c0f00820c */ /* 0x000fe20003f26270 */
[----:B------:R-:W-:Y:S01]  /*2610*/  VIADD R12, R27, 0x10 ;  /* 0x000000101b0c7836 */ /* 0x000fe20000000000 */
[----:B------:R-:W-:-:S05]  /*2620*/  @!P0 SEL R24, R24, RZ, P2 ;  /* 0x000000ff18188207 */ /* 0x000fca0001000000 */
[----:B------:R-:W-:Y:S02]  /*2630*/  @P3 SEL R24, R15, R24, P1 ;  /* 0x000000180f183207 */ /* 0x000fe40000800000 */
[----:B------:R-:W-:-:S03]  /*2640*/  ISETP.GT.AND P1, PT, R12, R30, PT ;  /* 0x0000001e0c00720c */ /* 0x000fc60003f24270 */
[----:B------:R-:W-:Y:S01]  /*2650*/  @!P0 IMAD.MOV.U32 R15, RZ, RZ, R24 ;  /* 0x000000ffff0f8224 */ /* 0x000fe200078e0018 */
[----:B------:R-:W-:Y:S01]  /*2660*/  ISETP.NE.AND P0, PT, R14, 0x65, PT ;  /* 0x000000650e00780c */ /* 0x000fe20003f05270 */
[----:B------:R-:W0:Y:S03]  /*2670*/  LDC.64 R24, c[0x0][0x390] ;  /* 0x0000e400ff187b82 */ /* 0x000e260000000a00 */
[----:B------:R-:W1:Y:S05]  /*2680*/  SHFL.DOWN PT, R42, R15, 0x10, R30 ;  /* 0x0a0000000f2a7989 */ /* 0x000e6a00000e001e */
[----:B------:R-:W-:-:S04]  /*2690*/  @!P1 ISETP.GT.AND P2, PT, R15, RZ, PT ;  /* 0x000000ff0f00920c */ /* 0x000fc80003f44270 */
[----:B------:R-:W-:Y:S02]  /*26a0*/  @!P1 PLOP3.LUT P4, PT, P2, PT, PT, 0x80, 0x8 ;  /* 0x000000000008981c */ /* 0x000fe4000178f070 */
[----:B------:R-:W-:Y:S02]  /*26b0*/  VOTE.ALL P0, P0 ;  /* 0x0000000000ff7806 */ /* 0x000fe40000000000 */
[----:B-1----:R-:W-:Y:S02]  /*26c0*/  @!P1 ISETP.GT.AND P3, PT, R42, R15, PT ;  /* 0x0000000f2a00920c */ /* 0x002fe40003f64270 */
[-C--:B------:R-:W-:Y:S02]  /*26d0*/  @!P1 VIMNMX R14, PT, PT, RZ, R42.reuse, !PT ;  /* 0x0000002aff0e9248 */ /* 0x080fe40007fe0100 */
[----:B------:R-:W-:Y:S02]  /*26e0*/  @!P1 ISETP.GE.AND P2, PT, R15, R42, PT ;  /* 0x0000002a0f00920c */ /* 0x000fe40003f46270 */
[----:B------:R-:W-:-:S04]  /*26f0*/  @!P1 SEL R42, R14, RZ, P3 ;  /* 0x000000ff0e2a9207 */ /* 0x000fc80001800000 */
[----:B------:R-:W-:Y:S02]  /*2700*/  @P4 SEL R42, R15, R42, P2 ;  /* 0x0000002a0f2a4207 */ /* 0x000fe40001000000 */
[----:B0-----:R-:W-:-:S03]  /*2710*/  IADD3 R14, P2, PT, R24, 0x100, RZ ;  /* 0x00000100180e7810 */ /* 0x001fc60007f5e0ff */
[----:B------:R-:W-:Y:S02]  /*2720*/  @!P1 IMAD.MOV.U32 R15, RZ, RZ, R42 ;  /* 0x000000ffff0f9224 */ /* 0x000fe400078e002a */
[----:B------:R-:W-:-:S08]  /*2730*/  IMAD.X R41, RZ, RZ, R25, P2 ;  /* 0x000000ffff297224 */ /* 0x000fd000010e0619 */
.L_x_72:
[----:B------:R-:W-:Y:S05]  /*2740*/  @!P0 BRA `(.L_x_17) ;  /* 0x0000000400788947 */ /* 0x000fea0003800000 */
.L_x_25:
[----:B------:R-:W-:-:S04]  /*2750*/  IMAD.MOV.U32 R40, RZ, RZ, R14 ;  /* 0x000000ffff287224 */ /* 0x000fc800078e000e */
[----:B------:R-:W-:-:S05]  /*2760*/  IMAD.WIDE R30, R34, 0x8, R40 ;  /* 0x00000008221e7825 */ /* 0x000fca00078e0228 */
[----:B------:R-:W2:Y:S01]  /*2770*/  LD.E.64.STRONG.GPU R24, desc[UR10][R30.64+-0x100] ;  /* 0xffff000a1e187980 */ /* 0x000ea2000c10fb00 */
[----:B------:R-:W-:Y:S05]  /*2780*/  YIELD ;  /* 0x0000000000007946 */ /* 0x000fea0003800000 */
[----:B------:R-:W-:Y:S01]  /*2790*/  UMOV UR5, 0xffffffff ;  /* 0xffffffff00057882 */ /* 0x000fe20000000000 */
[----:B--2---:R-:W-:Y:S02]  /*27a0*/  ISETP.NE.AND P0, PT, R24, 0x63, PT ;  /* 0x000000631800780c */ /* 0x004fe40003f05270 */
[----:B------:R-:W-:Y:S11]  /*27b0*/  BRA.DIV UR5, `(.L_x_18) ;  /* 0x0000005605487947 */ /* 0x000ff6000b800000 */
[----:B------:R-:W-:-:S13]  /*27c0*/  VOTE.ANY P0, !P0 ;  /* 0x0000000000ff7806 */ /* 0x000fda0004000100 */
.L_x_75:
[----:B------:R-:W-:Y:S05]  /*27d0*/  @!P0 BRA `(.L_x_19) ;  /* 0x0000000000348947 */ /* 0x000fea0003800000 */
[----:B------:R-:W-:-:S13]  /*27e0*/  ISETP.GT.U32.AND P1, PT, R32, 0x1f3, PT ;  /* 0x000001f32000780c */ /* 0x000fda0003f24070 */
.L_x_23:
[----:B------:R-:W-:Y:S05]  /*27f0*/  YIELD ;  /* 0x0000000000007946 */ /* 0x000fea0003800000 */
[----:B------:R-:W-:Y:S05]  /*2800*/  @P1 BRA `(.L_x_20) ;  /* 0x0000000000081947 */ /* 0x000fea0003800000 */
[----:B------:R0:W-:Y:S06]  /*2810*/  MEMBAR.SC.CTA ;  /* 0x0000000000007992 */ /* 0x0001ec0000000000 */
[----:B0-----:R-:W-:Y:S05]  /*2820*/  BRA `(.L_x_21) ;  /* 0x0000000000087947 */ /* 0x001fea0003800000 */
.L_x_20:
[----:B------:R-:W-:Y:S05]  /*2830*/  NANOSLEEP 0x15e ;  /* 0x0000015e0000795d */ /* 0x000fea0003800000 */
[----:B------:R-:W-:Y:S01]  /*2840*/  NOP ;  /* 0x0000000000007918 */ /* 0x000fe20000000000 */
.L_x_21:
[----:B------:R-:W2:Y:S01]  /*2850*/  LD.E.64.STRONG.GPU R24, desc[UR10][R30.64+-0x100] ;  /* 0xffff000a1e187980 */ /* 0x000ea2000c10fb00 */
[----:B------:R-:W-:Y:S01]  /*2860*/  UMOV UR5, 0xffffffff ;  /* 0xffffffff00057882 */ /* 0x000fe20000000000 */
[----:B--2---:R-:W-:Y:S02]  /*2870*/  ISETP.NE.AND P0, PT, R24, 0x63, PT ;  /* 0x000000631800780c */ /* 0x004fe40003f05270 */
[----:B------:R-:W-:Y:S11]  /*2880*/  BRA.DIV UR5, `(.L_x_22) ;  /* 0x0000005605347947 */ /* 0x000ff6000b800000 */
[----:B------:R-:W-:-:S13]  /*2890*/  VOTE.ANY P0, !P0 ;  /* 0x0000000000ff7806 */ /* 0x000fda0004000100 */
.L_x_78:
[----:B------:R-:W-:Y:S05]  /*28a0*/  @P0 BRA `(.L_x_23) ;  /* 0xfffffffc00d00947 */ /* 0x000fea000383ffff */
.L_x_19:
[----:B------:R-:W-:Y:S01]  /*28b0*/  UMOV UR5, 0xffffffff ;  /* 0xffffffff00057882 */ /* 0x000fe20000000000 */
[----:B------:R-:W-:Y:S02]  /*28c0*/  ISETP.NE.AND P0, PT, R24, 0x65, PT ;  /* 0x000000651800780c */ /* 0x000fe40003f05270 */
[----:B------:R-:W-:Y:S11]  /*28d0*/  BRA.DIV UR5, `(.L_x_24) ;  /* 0x0000005605407947 */ /* 0x000ff6000b800000 */
[----:B------:R-:W-:Y:S01]  /*28e0*/  VOTE.ANY R39, PT, !P0 ;  /* 0x0000000000277806 */ /* 0x000fe200040e0100 */
[----:B------:R-:W-:-:S03]  /*28f0*/  VIADD R34, R34, 0xffffffe0 ;  /* 0xffffffe022227836 */ /* 0x000fc60000000000 */
[----:B------:R-:W-:-:S05]  /*2900*/  LOP3.LUT R39, R39, 0x80000000, R38, 0xec, !PT ;  /* 0x8000000027277812 */ /* 0x000fca00078eec26 */
[----:B------:R-:W-:-:S05]  /*2910*/  VIADD R30, R39, 0xffffffff ;  /* 0xffffffff271e7836 */ /* 0x000fca0000000000 */
[----:B------:R-:W-:-:S06]  /*2920*/  LOP3.LUT R30, R39, R30, RZ, 0xc, !PT ;  /* 0x0000001e271e7212 */ /* 0x000fcc00078e0cff */
        /* <DEDUP_REMOVED lines=42> */
[----:B------:R-:W-:-:S03]  /*2bd0*/  ISETP.GT.AND P3, PT, R12, R30, PT ;  /* 0x0000001e0c00720c */ /* 0x000fc60003f64270 */
[----:B------:R-:W-:Y:S01]  /*2be0*/  @!P2 IMAD.MOV.U32 R25, RZ, RZ, R42 ;  /* 0x000000ffff19a224 */ /* 0x000fe200078e002a */
[----:B------:R-:W-:-:S04]  /*2bf0*/  PLOP3.LUT P2, PT, PT, PT, PT, 0x8, 0x80 ;  /* 0x000000000080781c */ /* 0x000fc80003f4e170 */
[----:B------:R-:W0:Y:S05]  /*2c00*/  SHFL.DOWN PT, R42, R25, 0x10, R30 ;  /* 0x0a000000192a7989 */ /* 0x000e2a00000e001e */
[----:B------:R-:W-:-:S04]  /*2c10*/  @!P3 ISETP.GT.AND P0, PT, R25, RZ, PT ;  /* 0x000000ff1900b20c */ /* 0x000fc80003f04270 */
[----:B------:R-:W-:Y:S02]  /*2c20*/  @!P3 PLOP3.LUT P2, PT, P0, PT, PT, 0x80, 0x8 ;  /* 0x000000000008b81c */ /* 0x000fe4000074f070 */
[----:B0-----:R-:W-:Y:S02]  /*2c30*/  @!P3 ISETP.GT.AND P1, PT, R42, R25, PT ;  /* 0x000000192a00b20c */ /* 0x001fe40003f24270 */
[-C--:B------:R-:W-:Y:S02]  /*2c40*/  @!P3 VIMNMX R43, PT, PT, RZ, R42.reuse, !PT ;  /* 0x0000002aff2bb248 */ /* 0x080fe40007fe0100 */
[----:B------:R-:W-:Y:S02]  /*2c50*/  @!P3 ISETP.GE.AND P0, PT, R25, R42, PT ;  /* 0x0000002a1900b20c */ /* 0x000fe40003f06270 */
[----:B------:R-:W-:-:S05]  /*2c60*/  @!P3 SEL R42, R43, RZ, P1 ;  /* 0x000000ff2b2ab207 */ /* 0x000fca0000800000 */
[----:B------:R-:W-:Y:S02]  /*2c70*/  @P2 SEL R42, R25, R42, P0 ;  /* 0x0000002a192a2207 */ /* 0x000fe40000000000 */
[----:B------:R-:W-:Y:S02]  /*2c80*/  ISETP.GT.AND P2, PT, R15, RZ, PT ;  /* 0x000000ff0f00720c */ /* 0x000fe40003f44270 */
[----:B------:R-:W-:Y:S01]  /*2c90*/  ISETP.NE.AND P0, PT, R24, 0x65, PT ;  /* 0x000000651800780c */ /* 0x000fe20003f05270 */
[----:B------:R-:W-:-:S05]  /*2ca0*/  @!P3 IMAD.MOV.U32 R25, RZ, RZ, R42 ;  /* 0x000000ffff19b224 */ /* 0x000fca00078e002a */
[----:B------:R-:W-:Y:S02]  /*2cb0*/  ISETP.GT.AND P3, PT, R25, R15, PT ;  /* 0x0000000f1900720c */ /* 0x000fe40003f64270 */
[-C--:B------:R-:W-:Y:S02]  /*2cc0*/  VIMNMX R24, PT, PT, RZ, R25.reuse, !PT ;  /* 0x00000019ff187248 */ /* 0x080fe40007fe0100 */
[C---:B------:R-:W-:Y:S02]  /*2cd0*/  ISETP.GE.AND P1, PT, R15.reuse, R25, PT ;  /* 0x000000190f00720c */ /* 0x040fe40003f26270 */
[----:B------:R-:W-:Y:S02]  /*2ce0*/  SEL R24, R24, RZ, P3 ;  /* 0x000000ff18187207 */ /* 0x000fe40001800000 */
[----:B------:R-:W-:Y:S02]  /*2cf0*/  VOTE.ALL P0, P0 ;  /* 0x0000000000ff7806 */ /* 0x000fe40000000000 */
[----:B------:R-:W-:-:S05]  /*2d00*/  @P2 SEL R24, R15, R24, P1 ;  /* 0x000000180f182207 */ /* 0x000fca0000800000 */
[----:B------:R-:W-:-:S07]  /*2d10*/  IMAD.MOV.U32 R15, RZ, RZ, R24 ;  /* 0x000000ffff0f7224 */ /* 0x000fce00078e0018 */
.L_x_87:
[----:B------:R-:W-:Y:S05]  /*2d20*/  @P0 BRA `(.L_x_25) ;  /* 0xfffffff800880947 */ /* 0x000fea000383ffff */
.L_x_17:
[----:B------:R-:W-:Y:S01]  /*2d30*/  ISETP.NE.AND P3, PT, R27, RZ, PT ;  /* 0x000000ff1b00720c */ /* 0x000fe20003f65270 */
[----:B------:R-:W-:Y:S01]  /*2d40*/  BSSY.RECONVERGENT B1, `(.L_x_26) ;  /* 0x0000013000017945 */ /* 0x000fe20003800200 */
[----:B------:R-:W-:-:S11]  /*2d50*/  ISETP.NE.AND P0, PT, R6, RZ, PT ;  /* 0x000000ff0600720c */ /* 0x000fd60003f05270 */
[----:B------:R-:W0:Y:S01]  /*2d60*/  @!P3 S2R R25, SR_CgaCtaId ;  /* 0x000000000019b919 */ /* 0x000e220000008800 */
[----:B------:R-:W-:-:S04]  /*2d70*/  @!P3 MOV R12, 0x400 ;  /* 0x00000400000cb802 */ /* 0x000fc80000000f00 */
[----:B0-----:R-:W-:Y:S01]  /*2d80*/  @!P3 LEA R12, R25, R12, 0x18 ;  /* 0x0000000c190cb211 */ /* 0x001fe200078ec0ff */
[----:B------:R-:W-:Y:S06]  /*2d90*/  @P0 BRA `(.L_x_27) ;  /* 0x0000000000340947 */ /* 0x000fec0003800000 */
[----:B------:R-:W0:Y:S01]  /*2da0*/  S2UR UR7, SR_CgaCtaId ;  /* 0x00000000000779c3 */ /* 0x000e220000008800 */
[----:B------:R-:W-:Y:S01]  /*2db0*/  ISETP.GT.AND P1, PT, R13, RZ, PT ;  /* 0x000000ff0d00720c */ /* 0x000fe20003f24270 */
[----:B------:R-:W-:Y:S01]  /*2dc0*/  UMOV UR5, 0x400 ;  /* 0x0000040000057882 */ /* 0x000fe20000000000 */
[----:B------:R-:W-:Y:S01]  /*2dd0*/  ISETP.GT.AND P2, PT, R15, R13, PT ;  /* 0x0000000d0f00720c */ /* 0x000fe20003f44270 */
[----:B------:R-:W-:Y:S01]  /*2de0*/  IMAD.MOV.U32 R24, RZ, RZ, 0x65 ;  /* 0x00000065ff187424 */ /* 0x000fe200078e00ff */
[-C--:B------:R-:W-:Y:S02]  /*2df0*/  VIMNMX R25, PT, PT, RZ, R15.reuse, !PT ;  /* 0x0000000fff197248 */ /* 0x080fe40007fe0100 */
[----:B------:R-:W-:Y:S02]  /*2e00*/  ISETP.GE.AND P0, PT, R13, R15, PT ;  /* 0x0000000f0d00720c */ /* 0x000fe40003f06270 */
[----:B------:R-:W-:-:S05]  /*2e10*/  SEL R25, R25, RZ, P2 ;  /* 0x000000ff19197207 */ /* 0x000fca0001000000 */
[----:B------:R-:W-:-:S05]  /*2e20*/  @P1 SEL R25, R13, R25, P0 ;  /* 0x000000190d191207 */ /* 0x000fca0000000000 */
[----:B------:R1:W-:Y:S01]  /*2e30*/  ST.E.64.STRONG.GPU desc[UR10][R28.64+0x100], R24 ;  /* 0x000100181c007985 */ /* 0x0003e2000c10fb0a */
[----:B0-----:R-:W-:-:S09]  /*2e40*/  ULEA UR5, UR7, UR5, 0x18 ;  /* 0x0000000507057291 */ /* 0x001fd2000f8ec0ff */
[----:B------:R1:W-:Y:S04]  /*2e50*/  STS [UR5+0x8], R25 ;  /* 0x00000819ff007988 */ /* 0x0003e80008000805 */
[----:B------:R1:W-:Y:S02]  /*2e60*/  STS [UR5+0x4], R15 ;  /* 0x0000040fff007988 */ /* 0x0003e40008000805 */
.L_x_27:
[----:B------:R-:W-:Y:S05]  /*2e70*/  BSYNC.RECONVERGENT B1 ;  /* 0x0000000000017941 */ /* 0x000fea0003800200 */
.L_x_26:
[----:B------:R0:W-:Y:S01]  /*2e80*/  @!P3 STS [R12+0x24], R15 ;  /* 0x0000240f0c00b388 */ /* 0x0001e20000000800 */
[----:B------:R-:W-:-:S07]  /*2e90*/  @!P3 IMAD.MOV.U32 R33, RZ, RZ, R15 ;  /* 0x000000ffff21b224 */ /* 0x000fce00078e000f */
.L_x_7:
[----:B------:R-:W-:Y:S01]  /*2ea0*/  ISETP.NE.AND P0, PT, R6, RZ, PT ;  /* 0x000000ff0600720c */ /* 0x000fe20003f05270 */
[----:B------:R-:W-:Y:S05]  /*2eb0*/  WARPSYNC.ALL ;  /* 0x0000000000007948 */ /* 0x000fea0003800000 */
[----:B------:R-:W-:Y:S06]  /*2ec0*/  BAR.SYNC.DEFER_BLOCKING 0x0 ;  /* 0x0000000000007b1d */ /* 0x000fec0000010000 */
[----:B------:R-:W-:Y:S04]  /*2ed0*/  BSSY.RECONVERGENT B1, `(.L_x_28) ;  /* 0x000000d000017945 */ /* 0x000fe80003800200 */
[----:B------:R-:W-:Y:S05]  /*2ee0*/  @!P0 BRA `(.L_x_29) ;  /* 0x00000000002c8947 */ /* 0x000fea0003800000 */
[----:B------:R-:W2:Y:S01]  /*2ef0*/  S2UR UR7, SR_CgaCtaId ;  /* 0x00000000000779c3 */ /* 0x000ea20000008800 */
[----:B------:R-:W-:Y:S01]  /*2f00*/  UMOV UR5, 0x400 ;  /* 0x0000040000057882 */ /* 0x000fe20000000000 */
[----:B------:R-:W-:Y:S01]  /*2f10*/  ISETP.GT.AND P2, PT, R33, RZ, PT ;  /* 0x000000ff2100720c */ /* 0x000fe20003f44270 */
[----:B--2---:R-:W-:-:S09]  /*2f20*/  ULEA UR5, UR7, UR5, 0x18 ;  /* 0x0000000507057291 */ /* 0x004fd2000f8ec0ff */
[----:B------:R-:W2:Y:S02]  /*2f30*/  LDS R6, [UR5+0x24] ;  /* 0x00002405ff067984 */ /* 0x000ea40008000800 */
[----:B--2---:R-:W-:Y:S02]  /*2f40*/  ISETP.GT.AND P1, PT, R6, R33, PT ;  /* 0x000000210600720c */ /* 0x004fe40003f24270 */
[-C--:B0-----:R-:W-:Y:S02]  /*2f50*/  VIMNMX R12, PT, PT, RZ, R6.reuse, !PT ;  /* 0x00000006ff0c7248 */ /* 0x081fe40007fe0100 */
[----:B------:R-:W-:Y:S02]  /*2f60*/  ISETP.GE.AND P0, PT, R33, R6, PT ;  /* 0x000000062100720c */ /* 0x000fe40003f06270 */
[----:B------:R-:W-:-:S04]  /*2f70*/  SEL R12, R12, RZ, P1 ;  /* 0x000000ff0c0c7207 */ /* 0x000fc80000800000 */
[----:B------:R-:W-:-:S05]  /*2f80*/  @P2 SEL R12, R33, R12, P0 ;  /* 0x0000000c210c2207 */ /* 0x000fca0000000000 */
[----:B------:R-:W-:-:S07]  /*2f90*/  IMAD.MOV.U32 R33, RZ, RZ, R12 ;  /* 0x000000ffff217224 */ /* 0x000fce00078e000c */
.L_x_29:
[----:B------:R-:W-:Y:S05]  /*2fa0*/  BSYNC.RECONVERGENT B1 ;  /* 0x0000000000017941 */ /* 0x000fea0003800200 */
.L_x_28:
[CC--:B------:R-:W-:Y:S02]  /*2fb0*/  ISETP.GE.AND P0, PT, R0.reuse, R33.reuse, PT ;  /* 0x000000210000720c */ /* 0x0c0fe40003f06270 */
[----:B------:R-:W-:Y:S02]  /*2fc0*/  ISETP.GT.AND P1, PT, R33, R0, PT ;  /* 0x000000002100720c */ /* 0x000fe40003f24270 */
[----:B------:R-:W-:Y:S02]  /*2fd0*/  VIMNMX R6, PT, PT, RZ, R33, !PT ;  /* 0x00000021ff067248 */ /* 0x000fe40007fe0100 */
[----:B------:R-:W-:Y:S02]  /*2fe0*/  ISETP.GT.AND P2, PT, R0, RZ, PT ;  /* 0x000000ff0000720c */ /* 0x000fe40003f44270 */
[----:B------:R-:W-:-:S05]  /*2ff0*/  SEL R6, R6, RZ, P1 ;  /* 0x000000ff06067207 */ /* 0x000fca0000800000 */
[----:B------:R-:W-:Y:S02]  /*3000*/  @P0 SEL R6, R0, R6, P2 ;  /* 0x0000000600060207 */ /* 0x000fe40001000000 */
[C---:B------:R-:W-:Y:S02]  /*3010*/  ISETP.GT.AND P2, PT, R7.reuse, RZ, PT ;  /* 0x000000ff0700720c */ /* 0x040fe40003f44270 */
[-C--:B------:R-:W-:Y:S01]  /*3020*/  ISETP.GE.AND P0, PT, R7, R6.reuse, PT ;  /* 0x000000060700720c */ /* 0x080fe20003f06270 */
[----:B------:R-:W-:Y:S01]  /*3030*/  IMAD.MOV.U32 R0, RZ, RZ, R6 ;  /* 0x000000ffff007224 */ /* 0x000fe200078e0006 */
[----:B------:R-:W-:Y:S02]  /*3040*/  ISETP.GT.AND P1, PT, R6, R7, PT ;  /* 0x000000070600720c */ /* 0x000fe40003f24270 */
[----:B01----:R-:W-:-:S04]  /*3050*/  VIMNMX R15, PT, PT, RZ, R6, !PT ;  /* 0x00000006ff0f7248 */ /* 0x003fc80007fe0100 */
        /* <DEDUP_REMOVED lines=79> */
[----:B------:R-:W-:-:S07]  /*3550*/  @P0 SEL R23, R26, R23, P2 ;  /* 0x000000171a170207 */ /* 0x000fce0001000000 */
.L_x_5:
[----:B------:R-:W-:Y:S05]  /*3560*/  BSYNC B0 ;  /* 0x0000000000007941 */ /* 0x000fea0003800000 */
.L_x_1:
[----:B------:R-:W-:Y:S06]  /*3570*/  BAR.SYNC.DEFER_BLOCKING 0x0 ;  /* 0x0000000000007b1d */ /* 0x000fec0000010000 */
[----:B------:R-:W1:Y:S01]  /*3580*/  LDCU.64 UR4, c[0x0][0x388] ;  /* 0x00007100ff0477ac */ /* 0x000e620008000a00 */
[----:B------:R-:W-:Y:S01]  /*3590*/  STS [R3], R0 ;  /* 0x0000000003007388 */ /* 0x000fe20000000800 */
[----:B-1----:R-:W-:-:S03]  /*35a0*/  IADD3 R6, P0, PT, R5, UR4, RZ ;  /* 0x0000000405067c10 */ /* 0x002fc6000ff1e0ff */
[----:B------:R-:W-:Y:S04]  /*35b0*/  STS [R3+0x4], R15 ;  /* 0x0000040f03007388 */ /* 0x000fe80000000800 */
[----:B------:R-:W-:Y:S04]  /*35c0*/  STS [R3+0x8], R14 ;  /* 0x0000080e03007388 */ /* 0x000fe80000000800 */
[----:B------:R1:W-:Y:S04]  /*35d0*/  STS [R3+0xc], R7 ;  /* 0x00000c0703007388 */ /* 0x0003e80000000800 */
[----:B------:R-:W-:Y:S04]  /*35e0*/  STS [R3+0x10], R8 ;  /* 0x0000100803007388 */ /* 0x000fe80000000800 */
[----:B------:R-:W-:Y:S01]  /*35f0*/  STS [R3+0x14], R9 ;  /* 0x0000140903007388 */ /* 0x000fe20000000800 */
[----:B-1----:R-:W-:-:S03]  /*3600*/  IADD3.X R7, PT, PT, R4, UR5, RZ, P0, !PT ;  /* 0x0000000504077c10 */ /* 0x002fc600087fe4ff */
[----:B------:R-:W-:Y:S04]  /*3610*/  STS [R3+0x18], R10 ;  /* 0x0000180a03007388 */ /* 0x000fe80000000800 */
[----:B------:R-:W-:Y:S04]  /*3620*/  STS [R3+0x1c], R11 ;  /* 0x00001c0b03007388 */ /* 0x000fe80000000800 */
[----:B------:R-:W-:Y:S04]  /*3630*/  STS [R3+0x20], R24 ;  /* 0x0000201803007388 */ /* 0x000fe80000000800 */
[----:B------:R-:W-:Y:S04]  /*3640*/  STS [R3+0x24], R25 ;  /* 0x0000241903007388 */ /* 0x000fe80000000800 */
[----:B------:R-:W-:Y:S04]  /*3650*/  STS [R3+0x28], R18 ;  /* 0x0000281203007388 */ /* 0x000fe80000000800 */
[----:B------:R-:W-:Y:S04]  /*3660*/  STS [R3+0x2c], R19 ;  /* 0x00002c1303007388 */ /* 0x000fe80000000800 */
[----:B------:R-:W-:Y:S04]  /*3670*/  STS [R3+0x30], R20 ;  /* 0x0000301403007388 */ /* 0x000fe80000000800 */
[----:B------:R-:W-:Y:S04]  /*3680*/  STS [R3+0x34], R21 ;  /* 0x0000341503007388 */ /* 0x000fe80000000800 */
[----:B------:R-:W-:Y:S01]  /*3690*/  STS [R3+0x38], R23 ;  /* 0x0000381703007388 */ /* 0x000fe20000000800 */
[----:B------:R-:W-:-:S03]  /*36a0*/  NOP ;  /* 0x0000000000007918 */ /* 0x000fc60000000000 */
[----:B------:R-:W1:Y:S04]  /*36b0*/  LDS R9, [R2] ;  /* 0x0000000002097984 */ /* 0x000e680000000800 */
[----:B------:R-:W2:Y:S04]  /*36c0*/  LDS R11, [R2+0x80] ;  /* 0x00008000020b7984 */ /* 0x000ea80000000800 */
[----:B0-----:R-:W0:Y:S04]  /*36d0*/  LDS R13, [R2+0x100] ;  /* 0x00010000020d7984 */ /* 0x001e280000000800 */
[----:B------:R-:W3:Y:S04]  /*36e0*/  LDS R15, [R2+0x180] ;  /* 0x00018000020f7984 */ /* 0x000ee80000000800 */
[----:B------:R-:W4:Y:S04]  /*36f0*/  LDS R17, [R2+0x200] ;  /* 0x0002000002117984 */ /* 0x000f280000000800 */
[----:B------:R-:W5:Y:S04]  /*3700*/  LDS R19, [R2+0x280] ;  /* 0x0002800002137984 */ /* 0x000f680000000800 */
        /* <DEDUP_REMOVED lines=9> */
[----:B-1----:R-:W-:Y:S04]  /*37a0*/  STG.E desc[UR10][R6.64], R9 ;  /* 0x0000000906007986 */ /* 0x002fe8000c10190a */
[----:B--2---:R-:W-:Y:S04]  /*37b0*/  STG.E desc[UR10][R6.64+0x80], R11 ;  /* 0x0000800b06007986 */ /* 0x004fe8000c10190a */
[----:B0-----:R-:W-:Y:S04]  /*37c0*/  STG.E desc[UR10][R6.64+0x100], R13 ;  /* 0x0001000d06007986 */ /* 0x001fe8000c10190a */
[----:B---3--:R-:W-:Y:S04]  /*37d0*/  STG.E desc[UR10][R6.64+0x180], R15 ;  /* 0x0001800f06007986 */ /* 0x008fe8000c10190a */
[----:B----4-:R-:W-:Y:S04]  /*37e0*/  STG.E desc[UR10][R6.64+0x200], R17 ;  /* 0x0002001106007986 */ /* 0x010fe8000c10190a */
[----:B-----5:R-:W-:Y:S04]  /*37f0*/  STG.E desc[UR10][R6.64+0x280], R19 ;  /* 0x0002801306007986 */ /* 0x020fe8000c10190a */
[----:B------:R-:W-:Y:S04]  /*3800*/  STG.E desc[UR10][R6.64+0x300], R25 ;  /* 0x0003001906007986 */ /* 0x000fe8000c10190a */
[----:B------:R-:W-:Y:S04]  /*3810*/  STG.E desc[UR10][R6.64+0x380], R21 ;  /* 0x0003801506007986 */ /* 0x000fe8000c10190a */
[----:B------:R-:W-:Y:S04]  /*3820*/  STG.E desc[UR10][R6.64+0x400], R3 ;  /* 0x0004000306007986 */ /* 0x000fe8000c10190a */
[----:B------:R-:W-:Y:S04]  /*3830*/  STG.E desc[UR10][R6.64+0x480], R23 ;  /* 0x0004801706007986 */ /* 0x000fe8000c10190a */
[----:B------:R-:W-:Y:S04]  /*3840*/  STG.E desc[UR10][R6.64+0x500], R27 ;  /* 0x0005001b06007986 */ /* 0x000fe8000c10190a */
[----:B------:R-:W-:Y:S04]  /*3850*/  STG.E desc[UR10][R6.64+0x580], R29 ;  /* 0x0005801d06007986 */ /* 0x000fe8000c10190a */
[----:B------:R-:W-:Y:S04]  /*3860*/  STG.E desc[UR10][R6.64+0x600], R31 ;  /* 0x0006001f06007986 */ /* 0x000fe8000c10190a */
[----:B------:R-:W-:Y:S04]  /*3870*/  STG.E desc[UR10][R6.64+0x680], R33 ;  /* 0x0006802106007986 */ /* 0x000fe8000c10190a */
[----:B------:R-:W-:Y:S01]  /*3880*/  STG.E desc[UR10][R6.64+0x700], R35 ;  /* 0x0007002306007986 */ /* 0x000fe2000c10190a */
[----:B------:R-:W-:Y:S05]  /*3890*/  EXIT ;  /* 0x000000000000794d */ /* 0x000fea0003800000 */
.L_x_0:
[----:B------:R-:W-:-:S04]  /*38a0*/  ISETP.NE.U32.AND P0, PT, RZ, UR7, PT ;  /* 0x00000007ff007c0c */ /* 0x000fc8000bf05070 */
[----:B------:R-:W-:-:S13]  /*38b0*/  ISETP.NE.AND.EX P0, PT, RZ, UR4, PT, P0 ;  /* 0x00000004ff007c0c */ /* 0x000fda000bf05300 */
[----:B------:R-:W-:Y:S05]  /*38c0*/  @!P0 EXIT ;  /* 0x000000000000894d */ /* 0x000fea0003800000 */
[----:B------:R-:W0:Y:S02]  /*38d0*/  LDCU.64 UR4, c[0x0][0x380] ;  /* 0x00007000ff0477ac */ /* 0x000e240008000a00 */
[----:B0-----:R-:W-:-:S06]  /*38e0*/  UIMAD.WIDE UR4, UR6, 0x1e00, UR4 ;  /* 0x00001e00060478a5 */ /* 0x001fcc000f8e0204 */
[----:B------:R-:W-:Y:S02]  /*38f0*/  IMAD.U32 R2, RZ, RZ, UR4 ;  /* 0x00000004ff027e24 */ /* 0x000fe4000f8e00ff */
[----:B------:R-:W-:-:S05]  /*3900*/  IMAD.U32 R3, RZ, RZ, UR5 ;  /* 0x00000005ff037e24 */ /* 0x000fca000f8e00ff */
[----:B------:R0:W2:Y:S01]  /*3910*/  LDG.E R5, desc[UR10][R2.64] ;  /* 0x0000000a02057981 */ /* 0x0000a2000c1e1900 */
[----:B------:R-:W1:Y:S02]  /*3920*/  S2R R0, SR_TID.X ;  /* 0x0000000000007919 */ /* 0x000e640000002100 */
[C---:B-1----:R-:W-:Y:S02]  /*3930*/  LOP3.LUT R4, R0.reuse, 0x1f, RZ, 0xc0, !PT ;  /* 0x0000001f00047812 */ /* 0x042fe400078ec0ff */
[----:B------:R-:W-:-:S05]  /*3940*/  LOP3.LUT R7, R0, 0x3e0, RZ, 0xc0, !PT ;  /* 0x000003e000077812 */ /* 0x000fca00078ec0ff */
[----:B------:R-:W-:-:S04]  /*3950*/  IMAD R8, R7, 0xf, R4 ;  /* 0x0000000f07087824 */ /* 0x000fc800078e0204 */
[C---:B------:R-:W-:Y:S01]  /*3960*/  VIADD R6, R8.reuse, 0x40 ;  /* 0x0000004008067836 */ /* 0x040fe20000000000 */
[C---:B------:R-:W-:Y:S01]  /*3970*/  ISETP.GE.U32.AND P3, PT, R8.reuse, UR7, PT ;  /* 0x0000000708007c0c */ /* 0x040fe2000bf66070 */
[C---:B------:R-:W-:Y:S02]  /*3980*/  VIADD R4, R8.reuse, 0x20 ;  /* 0x0000002008047836 */ /* 0x040fe40000000000 */
[----:B------:R-:W-:Y:S01]  /*3990*/  VIADD R7, R8, 0x60 ;  /* 0x0000006008077836 */ /* 0x000fe20000000000 */
[----:B------:R-:W-:Y:S01]  /*39a0*/  ISETP.GE.U32.AND P5, PT, R6, UR7, PT ;  /* 0x0000000706007c0c */ /* 0x000fe2000bfa6070 */
[C---:B0-----:R-:W-:Y:S01]  /*39b0*/  VIADD R2, R8.reuse, 0xa0 ;  /* 0x000000a008027836 */ /* 0x041fe20000000000 */
[C---:B------:R-:W-:Y:S01]  /*39c0*/  LEA R6, P2, R8.reuse, UR4, 0x2 ;  /* 0x0000000408067c11 */ /* 0x040fe2000f8410ff */
[----:B------:R-:W-:Y:S01]  /*39d0*/  VIADD R3, R8, 0xc0 ;  /* 0x000000c008037836 */ /* 0x000fe20000000000 */
[----:B------:R-:W-:Y:S01]  /*39e0*/  ISETP.GE.U32.AND P4, PT, R4, UR7, PT ;  /* 0x0000000704007c0c */ /* 0x000fe2000bf86070 */
[----:B------:R-:W-:Y:S01]  /*39f0*/  VIADD R4, R8, 0x80 ;  /* 0x0000008008047836 */ /* 0x000fe20000000000 */
[----:B------:R-:W-:Y:S01]  /*3a00*/  ISETP.GE.U32.AND P6, PT, R7, UR7, PT ;  /* 0x0000000707007c0c */ /* 0x000fe2000bfc6070 */
[----:B------:R-:W-:Y:S01]  /*3a10*/  IMAD.X R7, RZ, RZ, UR5, P2 ;  /* 0x00000005ff077e24 */ /* 0x000fe200090e06ff */
[----:B------:R-:W-:Y:S01]  /*3a20*/  ISETP.GE.U32.AND P1, PT, R2, UR7, PT ;  /* 0x0000000702007c0c */ /* 0x000fe2000bf26070 */
[----:B------:R-:W-:Y:S01]  /*3a30*/  VIADD R2, R8, 0xe0 ;  /* 0x000000e008027836 */ /* 0x000fe20000000000 */
[----:B------:R-:W-:-:S02]  /*3a40*/  ISETP.GE.U32.AND P0, PT, R4, UR7, PT ;  /* 0x0000000704007c0c */ /* 0x000fc4000bf06070 */
[----:B------:R-:W-:Y:S01]  /*3a50*/  ISETP.GE.U32.AND P2, PT, R3, UR7, PT ;  /* 0x0000000703007c0c */ /* 0x000fe2000bf46070 */
[----:B------:R-:W-:Y:S02]  /*3a60*/  VIADD R3, R8, 0x100 ;  /* 0x0000010008037836 */ /* 0x000fe40000000000 */
[----:B--2---:R-:W-:Y:S02]  /*3a70*/  IMAD.MOV.U32 R13, RZ, RZ, R5 ;  /* 0x000000ffff0d7224 */ /* 0x004fe400078e0005 */
[----:B------:R-:W2:Y:S01]  /*3a80*/  @!P3 LDG.E R5, desc[UR10][R6.64] ;  /* 0x0000000a0605b981 */ /* 0x000ea2000c1e1900 */
[----:B------:R-:W-:Y:S01]  /*3a90*/  ISETP.GE.U32.AND P3, PT, R2, UR7, PT ;  /* 0x0000000702007c0c */ /* 0x000fe2000bf66070 */
[--C-:B------:R-:W-:Y:S02]  /*3aa0*/  IMAD.MOV.U32 R11, RZ, RZ, R13.reuse ;  /* 0x000000ffff0b7224 */ /* 0x100fe400078e000d */
[----:B------:R-:W-:Y:S02]  /*3ab0*/  VIADD R2, R8, 0x120 ;  /* 0x0000012008027836 */ /* 0x000fe40000000000 */
[----:B------:R-:W-:-:S02]  /*3ac0*/  IMAD.MOV.U32 R9, RZ, RZ, R13 ;  /* 0x000000ffff097224 */ /* 0x000fc400078e000d */
[--C-:B------:R-:W-:Y:S01]  /*3ad0*/  IMAD.MOV.U32 R17, RZ, RZ, R13.reuse ;  /* 0x000000ffff117224 */ /* 0x100fe200078e000d */
[----:B------:R-:W3:Y:S01]  /*3ae0*/  @!P5 LDG.E R11, desc[UR10][R6.64+0x100] ;  /* 0x0001000a060bd981 */ /* 0x000ee2000c1e1900 */
[----:B------:R-:W-:Y:S01]  /*3af0*/  ISETP.GE.U32.AND P5, PT, R2, UR7, PT ;  /* 0x0000000702007c0c */ /* 0x000fe2000bfa6070 */
[----:B------:R-:W-:Y:S02]  /*3b00*/  VIADD R2, R8, 0x160 ;  /* 0x0000016008027836 */ /* 0x000fe40000000000 */
[----:B------:R-:W4:Y:S01]  /*3b10*/  @!P4 LDG.E R9, desc[UR10][R6.64+0x80] ;  /* 0x0000800a0609c981 */ /* 0x000f22000c1e1900 */
[--C-:B------:R-:W-:Y:S01]  /*3b20*/  IMAD.MOV.U32 R15, RZ, RZ, R13.reuse ;  /* 0x000000ffff0f7224 */ /* 0x100fe200078e000d */
[----:B------:R-:W-:Y:S01]  /*3b30*/  ISETP.GE.U32.AND P4, PT, R3, UR7, PT ;  /* 0x0000000703007c0c */ /* 0x000fe2000bf86070 */
[----:B------:R-:W-:Y:S01]  /*3b40*/  IMAD.MOV.U32 R19, RZ, RZ, R13 ;  /* 0x000000ffff137224 */ /* 0x000fe200078e000d */
[----:B------:R-:W5:Y:S01]  /*3b50*/  @!P0 LDG.E R17, desc[UR10][R6.64+0x200] ;  /* 0x0002000a06118981 */ /* 0x000f62000c1e1900 */
[----:B------:R-:W-:Y:S01]  /*3b60*/  ISETP.GE.U32.AND P0, PT, R2, UR7, PT ;  /* 0x0000000702007c0c */ /* 0x000fe2000bf06070 */
[----:B------:R-:W-:-:S02]  /*3b70*/  VIADD R3, R8, 0x140 ;  /* 0x0000014008037836 */ /* 0x000fc40000000000 */
[----:B------:R-:W-:Y:S01]  /*3b80*/  VIADD R2, R8, 0x180 ;  /* 0x0000018008027836 */ /* 0x000fe20000000000 */
[----:B------:R-:W5:Y:S01]  /*3b90*/  @!P6 LDG.E R15, desc[UR10][R6.64+0x180] ;  /* 0x0001800a060fe981 */ /* 0x000f62000c1e1900 */
[--C-:B------:R-:W-:Y:S01]  /*3ba0*/  IMAD.MOV.U32 R21, RZ, RZ, R13.reuse ;  /* 0x000000ffff157224 */ /* 0x100fe200078e000d */
[----:B------:R-:W-:Y:S01]  /*3bb0*/  ISETP.GE.U32.AND P6, PT, R3, UR7, PT ;  /* 0x0000000703007c0c */ /* 0x000fe2000bfc6070 */
[----:B------:R-:W-:Y:S01]  /*3bc0*/  IMAD.MOV.U32 R23, RZ, RZ, R13 ;  /* 0x000000ffff177224 */ /* 0x000fe200078e000d */
[----:B------:R-:W5:Y:S01]  /*3bd0*/  @!P1 LDG.E R19, desc[UR10][R6.64+0x280] ;  /* 0x0002800a06139981 */ /* 0x000f62000c1e1900 */
[----:B------:R-:W-:Y:S01]  /*3be0*/  ISETP.GE.U32.AND P1, PT, R2, UR7, PT ;  /* 0x0000000702007c0c */ /* 0x000fe2000bf26070 */
[C---:B------:R-:W-:Y:S02]  /*3bf0*/  VIADD R3, R8.reuse, 0x1a0 ;  /* 0x000001a008037836 */ /* 0x040fe40000000000 */
[----:B------:R-:W-:Y:S01]  /*3c00*/  VIADD R2, R8, 0x1c0 ;  /* 0x000001c008027836 */ /* 0x000fe20000000000 */
[----:B------:R-:W5:Y:S02]  /*3c10*/  @!P2 LDG.E R21, desc[UR10][R6.64+0x300] ;  /* 0x0003000a0615a981 */ /* 0x000f64000c1e1900 */
[----:B------:R-:W-:-:S02]  /*3c20*/  ISETP.GE.U32.AND P2, PT, R3, UR7, PT ;  /* 0x0000000703007c0c */ /* 0x000fc4000bf46070 */
[----:B------:R-:W5:Y:S01]  /*3c30*/  @!P3 LDG.E R23, desc[UR10][R6.64+0x380] ;  /* 0x0003800a0617b981 */ /* 0x000f62000c1e1900 */
[----:B------:R-:W-:Y:S01]  /*3c40*/  ISETP.GE.U32.AND P3, PT, R2, UR7, PT ;  /* 0x0000000702007c0c */ /* 0x000fe2000bf66070 */
[--C-:B------:R-:W-:Y:S02]  /*3c50*/  IMAD.MOV.U32 R25, RZ, RZ, R13.reuse ;  /* 0x000000ffff197224 */ /* 0x100fe400078e000d */
[--C-:B------:R-:W-:Y:S02]  /*3c60*/  IMAD.MOV.U32 R27, RZ, RZ, R13.reuse ;  /* 0x000000ffff1b7224 */ /* 0x100fe400078e000d */
[--C-:B------:R-:W-:Y:S02]  /*3c70*/  IMAD.MOV.U32 R29, RZ, RZ, R13.reuse ;  /* 0x000000ffff1d7224 */ /* 0x100fe400078e000d */
[--C-:B------:R-:W-:Y:S01]  /*3c80*/  IMAD.MOV.U32 R31, RZ, RZ, R13.reuse ;  /* 0x000000ffff1f7224 */ /* 0x100fe200078e000d */
[----:B------:R-:W5:Y:S01]  /*3c90*/  @!P4 LDG.E R25, desc[UR10][R6.64+0x400] ;  /* 0x0004000a0619c981 */ /* 0x000f62000c1e1900 */
[----:B------:R-:W-:-:S02]  /*3ca0*/  IMAD.MOV.U32 R33, RZ, RZ, R13 ;  /* 0x000000ffff217224 */ /* 0x000fc400078e000d */
[----:B------:R-:W-:Y:S01]  /*3cb0*/  IMAD.MOV.U32 R35, RZ, RZ, R13 ;  /* 0x000000ffff237224 */ /* 0x000fe200078e000d */
[----:B------:R-:W5:Y:S04]  /*3cc0*/  @!P5 LDG.E R27, desc[UR10][R6.64+0x480] ;  /* 0x0004800a061bd981 */ /* 0x000f68000c1e1900 */
[----:B------:R-:W5:Y:S04]  /*3cd0*/  @!P6 LDG.E R29, desc[UR10][R6.64+0x500] ;  /* 0x0005000a061de981 */ /* 0x000f68000c1e1900 */
[----:B------:R-:W5:Y:S04]  /*3ce0*/  @!P0 LDG.E R31, desc[UR10][R6.64+0x580] ;  /* 0x0005800a061f8981 */ /* 0x000f68000c1e1900 */
[----:B------:R-:W5:Y:S04]  /*3cf0*/  @!P1 LDG.E R33, desc[UR10][R6.64+0x600] ;  /* 0x0006000a06219981 */ /* 0x000f68000c1e1900 */
[----:B------:R-:W5:Y:S04]  /*3d00*/  @!P2 LDG.E R35, desc[UR10][R6.64+0x680] ;  /* 0x0006800a0623a981 */ /* 0x000f68000c1e1900 */
[----:B------:R-:W5:Y:S01]  /*3d10*/  @!P3 LDG.E R13, desc[UR10][R6.64+0x700] ;  /* 0x0007000a060db981 */ /* 0x000f62000c1e1900 */
[----:B------:R-:W0:Y:S01]  /*3d20*/  S2R R3, SR_LANEID ;  /* 0x0000000000037919 */ /* 0x000e220000000000 */
[----:B------:R-:W1:Y:S01]  /*3d30*/  S2UR UR5, SR_CgaCtaId ;  /* 0x00000000000579c3 */ /* 0x000e620000008800 */
[----:B------:R-:W-:Y:S01]  /*3d40*/  SHF.R.U32.HI R18, RZ, 0x5, R0 ;  /* 0x00000005ff127819 */ /* 0x000fe20000011600 */
[----:B------:R-:W-:-:S02]  /*3d50*/  UMOV UR4, 0x400 ;  /* 0x0000040000047882 */ /* 0x000fc40000000000 */
[----:B-1----:R-:W-:Y:S02]  /*3d60*/  ULEA UR4, UR5, UR4, 0x18 ;  /* 0x0000000405047291 */ /* 0x002fe4000f8ec0ff */
[----:B0-----:R-:W-:-:S05]  /*3d70*/  IMAD R4, R18, 0x1e0, R3 ;  /* 0x000001e012047824 */ /* 0x001fca00078e0203 */
[----:B------:R-:W-:-:S05]  /*3d80*/  LEA R4, R4, UR4, 0x2 ;  /* 0x0000000404047c11 */ /* 0x000fca000f8e10ff */
[----:B------:R-:W-:Y:S01]  /*3d90*/  IMAD R12, R3, 0x38, R4 ;  /* 0x00000038030c7824 */ /* 0x000fe200078e0204 */
[----:B------:R-:W-:Y:S01]  /*3da0*/  UISETP.NE.AND UP0, UPT, UR6, URZ, UPT ;  /* 0x000000ff0600728c */ /* 0x000fe2000bf05270 */
[----:B--2---:R0:W-:Y:S04]  /*3db0*/  STS [R4], R5 ;  /* 0x0000000504007388 */ /* 0x0041e80000000800 */
[----:B---3--:R0:W-:Y:S04]  /*3dc0*/  STS [R4+0x100], R11 ;  /* 0x0001000b04007388 */ /* 0x0081e80000000800 */
[----:B----4-:R0:W-:Y:S04]  /*3dd0*/  STS [R4+0x80], R9 ;  /* 0x0000800904007388 */ /* 0x0101e80000000800 */
        /* <DEDUP_REMOVED lines=13> */
[----:B------:R0:W1:Y:S04]  /*3eb0*/  LDS R5, [R12] ;  /* 0x000000000c057984 */ /* 0x0000680000000800 */
        /* <DEDUP_REMOVED lines=15> */
[----:B-1234-:R-:W-:Y:S05]  /*3fb0*/  BRA.U UP0, `(.L_x_30) ;  /* 0x0000001100287547 */ /* 0x01efea000b800000 */
[CC--:B------:R-:W-:Y:S01]  /*3fc0*/  ISETP.GE.AND P0, PT, R6.reuse, R5.reuse, PT ;  /* 0x000000050600720c */ /* 0x0c0fe20003f06270 */
[----:B------:R-:W-:Y:S01]  /*3fd0*/  BSSY.RECONVERGENT B0, `(.L_x_31) ;  /* 0x00000a4000007945 */ /* 0x000fe20003800200 */
[----:B------:R-:W-:Y:S02]  /*3fe0*/  ISETP.GT.AND P1, PT, R5, R6, PT ;  /* 0x000000060500720c */ /* 0x000fe40003f24270 */
[----:B0-----:R-:W-:Y:S02]  /*3ff0*/  VIMNMX R12, PT, PT, RZ, R5, !PT ;  /* 0x00000005ff0c7248 */ /* 0x001fe40007fe0100 */
[----:B------:R-:W-:Y:S02]  /*4000*/  ISETP.GT.AND P2, PT, R6, RZ, PT ;  /* 0x000000ff0600720c */ /* 0x000fe40003f44270 */
[----:B------:R-:W-:Y:S02]  /*4010*/  SEL R12, R12, RZ, P1 ;  /* 0x000000ff0c0c7207 */ /* 0x000fe40000800000 */
        /* <DEDUP_REMOVED lines=128> */
[----:B------:R-:W-:-:S03]  /*4820*/  ISETP.NE.AND P5, PT, R3, 0x1f, PT ;  /* 0x0000001f0300780c */ /* 0x000fc60003fa5270 */
[----:B------:R0:W1:Y:S10]  /*4830*/  SHFL.UP PT, R26, R12, 0x1, RZ ;  /* 0x042000000c1a7989 */ /* 0x00007400000e00ff */
[----:B------:R-:W-:-:S05]  /*4840*/  @!P5 LEA R13, R18, UR4, 0x2 ;  /* 0x00000004120ddc11 */ /* 0x000fca000f8e10ff */
[----:B------:R0:W-:Y:S01]  /*4850*/  @!P5 STS [R13+0x10], R12 ;  /* 0x0000100c0d00d388 */ /* 0x0001e20000000800 */
[----:B------:R-:W-:Y:S01]  /*4860*/  BAR.SYNC.DEFER_BLOCKING 0x0 ;  /* 0x0000000000007b1d */ /* 0x000fe20000010000 */
[----:B------:R-:W-:-:S13]  /*4870*/  ISETP.GE.U32.AND P5, PT, R0, 0x20, PT ;  /* 0x000000200000780c */ /* 0x000fda0003fa6070 */
[----:B01----:R-:W-:Y:S05]  /*4880*/  @!P5 BRA `(.L_x_32) ;  /* 0x000000000060d947 */ /* 0x003fea0003800000 */
[----:B------:R-:W0:Y:S02]  /*4890*/  LDS.128 R12, [UR4+0x10] ;  /* 0x00001004ff0c7984 */ /* 0x000e240008000c00 */
[-C--:B0-----:R-:W-:Y:S02]  /*48a0*/  VIMNMX R15, PT, PT, RZ, R12.reuse, !PT ;  /* 0x0000000cff0f7248 */ /* 0x081fe40007fe0100 */
        /* <DEDUP_REMOVED lines=10> */
[----:B------:R-:W-:Y:S02]  /*4950*/  @P5 SEL R13, R14, R13, P6 ;  /* 0x0000000d0e0d5207 */ /* 0x000fe40003000000 */
[C---:B------:R-:W-:Y:S02]  /*4960*/  ISETP.NE.AND P5, PT, R18.reuse, 0x3, PT ;  /* 0x000000031200780c */ /* 0x040fe40003fa5270 */
[----:B------:R-:W-:-:S11]  /*4970*/  ISETP.NE.AND P6, PT, R18, 0x2, PT ;  /* 0x000000021200780c */ /* 0x000fd60003fc5270 */
[----:B------:R-:W-:-:S04]  /*4980*/  @P5 SEL R13, R15, R12, !P6 ;  /* 0x0000000c0f0d5207 */ /* 0x000fc80007000000 */
[-C--:B------:R-:W-:Y:S02]  /*4990*/  VIMNMX R12, PT, PT, RZ, R13.reuse, !PT ;  /* 0x0000000dff0c7248 */ /* 0x080fe40007fe0100 */
[----:B------:R-:W-:Y:S02]  /*49a0*/  ISETP.GT.AND P5, PT, R13, R26, PT ;  /* 0x0000001a0d00720c */ /* 0x000fe40003fa4270 */
[----:B------:R-:W-:Y:S02]  /*49b0*/  ISETP.GE.AND P6, PT, R26, R13, PT ;  /* 0x0000000d1a00720c */ /* 0x000fe40003fc6270 */
[----:B------:R-:W-:Y:S02]  /*49c0*/  SEL R12, R12, RZ, P5 ;  /* 0x000000ff0c0c7207 */ /* 0x000fe40002800000 */
[----:B------:R-:W-:-:S13]  /*49d0*/  ISETP.GT.AND P5, PT, R26, RZ, PT ;  /* 0x000000ff1a00720c */ /* 0x000fda0003fa4270 */
[----:B------:R-:W-:Y:S02]  /*49e0*/  @P5 SEL R12, R26, R12, P6 ;  /* 0x0000000c1a0c5207 */ /* 0x000fe40003000000 */
[----:B------:R-:W-:-:S04]  /*49f0*/  ISETP.NE.AND P5, PT, R3, RZ, PT ;  /* 0x000000ff0300720c */ /* 0x000fc80003fa5270 */
[----:B------:R-:W-:-:S09]  /*4a00*/  SEL R26, R13, R12, !P5 ;  /* 0x0000000c0d1a7207 */ /* 0x000fd20006800000 */
.L_x_32:
[----:B------:R-:W-:Y:S05]  /*4a10*/  BSYNC.RECONVERGENT B0 ;  /* 0x0000000000007941 */ /* 0x000fea0003800200 */
.L_x_31:
        /* <DEDUP_REMOVED lines=98> */
[----:B------:R-:W-:Y:S01]  /*5040*/  @P1 SEL R20, R25, R20, P0 ;  /* 0x0000001419141207 */ /* 0x000fe20000000000 */
[----:B------:R-:W-:Y:S06]  /*5050*/  BRA `(.L_x_33) ;  /* 0x0000001c00c47947 */ /* 0x000fec0003800000 */
.L_x_30:
[CC--:B------:R-:W-:Y:S02]  /*5060*/  ISETP.GE.AND P0, PT, R6.reuse, R5.reuse, PT ;  /* 0x000000050600720c */ /* 0x0c0fe40003f06270 */
[----:B------:R-:W-:Y:S02]  /*5070*/  ISETP.GT.AND P2, PT, R5, R6, PT ;  /* 0x000000060500720c */ /* 0x000fe40003f44270 */
[----:B0-----:R-:W-:Y:S02]  /*5080*/  VIMNMX R12, PT, PT, RZ, R5, !PT ;  /* 0x00000005ff0c7248 */ /* 0x001fe40007fe0100 */
[----:B------:R-:W-:Y:S02]  /*5090*/  ISETP.GT.AND P1, PT, R6, RZ, PT ;  /* 0x000000ff0600720c */ /* 0x000fe40003f24270 */
[----:B------:R-:W-:Y:S02]  /*50a0*/  SEL R12, R12, RZ, P2 ;  /* 0x000000ff0c0c7207 */ /* 0x000fe40001000000 */
[----:B------:R-:W-:-:S02]  /*50b0*/  ISETP.NE.AND P3, PT, R3, 0x1f, PT ;  /* 0x0000001f0300780c */ /* 0x000fc40003f65270 */
[----:B------:R-:W-:Y:S02]  /*50c0*/  ISETP.GE.U32.AND P5, PT, R0, 0x20, PT ;  /* 0x000000200000780c */ /* 0x000fe40003fa6070 */
[----:B------:R-:W-:Y:S02]  /*50d0*/  @P0 SEL R12, R6, R12, P1 ;  /* 0x0000000c060c0207 */ /* 0x000fe40000800000 */
[C---:B------:R-:W-:Y:S02]  /*50e0*/  ISETP.GT.AND P1, PT, R7.reuse, RZ, PT ;  /* 0x000000ff0700720c */ /* 0x040fe40003f24270 */
[-C--:B------:R-:W-:Y:S02]  /*50f0*/  ISETP.GE.AND P0, PT, R7, R12.reuse, PT ;  /* 0x0000000c0700720c */ /* 0x080fe40003f06270 */
[----:B------:R-:W-:Y:S02]  /*5100*/  ISETP.GT.AND P2, PT, R12, R7, PT ;  /* 0x000000070c00720c */ /* 0x000fe40003f44270 */
[----:B------:R-:W-:-:S02]  /*5110*/  VIMNMX R12, PT, PT, RZ, R12, !PT ;  /* 0x0000000cff0c7248 */ /* 0x000fc40007fe0100 */
[----:B------:R-:W-:Y:S02]  /*5120*/  @!P3 LEA R26, R18, UR4, 0x2 ;  /* 0x00000004121abc11 */ /* 0x000fe4000f8e10ff */
        /* <DEDUP_REMOVED lines=134> */
[----:B------:R-:W-:Y:S02]  /*5990*/  ISETP.GT.AND P2, PT, R27, R15, PT ;  /* 0x0000000f1b00720c */ /* 0x000fe40003f44270 */
        /* <DEDUP_REMOVED lines=15> */
.L_x_34:
        /* <DEDUP_REMOVED lines=14> */
.L_x_36:
[----:B------:R-:W-:Y:S05]  /*5b70*/  NANOSLEEP 0x1c2 ;  /* 0x000001c20000795d */ /* 0x000fea0003800000 */
[----:B------:R-:W-:Y:S01]  /*5b80*/  NOP ;  /* 0x0000000000007918 */ /* 0x000fe20000000000 */
.L_x_37:
[----:B------:R-:W-:-:S05]  /*5b90*/  IMAD.WIDE R18, R27, 0x8, R18 ;  /* 0x000000081b127825 */ /* 0x000fca00078e0212 */
[----:B------:R-:W2:Y:S01]  /*5ba0*/  LD.E.64.STRONG.GPU R14, desc[UR10][R18.64+0x100] ;  /* 0x0001000a120e7980 */ /* 0x000ea2000c10fb00 */
[----:B------:R-:W-:Y:S01]  /*5bb0*/  UMOV UR5, 0xffffffff ;  /* 0xffffffff00057882 */ /* 0x000fe20000000000 */
[----:B--2---:R-:W-:Y:S02]  /*5bc0*/  ISETP.NE.AND P0, PT, R14, 0x63, PT ;  /* 0x000000630e00780c */ /* 0x004fe40003f05270 */
[----:B------:R-:W-:Y:S11]  /*5bd0*/  BRA.DIV UR5, `(.L_x_38) ;  /* 0x0000002a051c7947 */ /* 0x000ff6000b800000 */
[----:B------:R-:W-:-:S13]  /*5be0*/  VOTE.ANY P0, !P0 ;  /* 0x0000000000ff7806 */ /* 0x000fda0004000100 */
.L_x_90:
[----:B------:R-:W-:Y:S05]  /*5bf0*/  @!P0 BRA `(.L_x_39) ;  /* 0x0000000000308947 */ /* 0x000fea0003800000 */
.L_x_43:
[----:B------:R-:W-:Y:S05]  /*5c00*/  YIELD ;  /* 0x0000000000007946 */ /* 0x000fea0003800000 */
[----:B------:R-:W-:Y:S05]  /*5c10*/  @P2 BRA `(.L_x_40) ;  /* 0x0000000000082947 */ /* 0x000fea0003800000 */
[----:B------:R0:W-:Y:S06]  /*5c20*/  MEMBAR.SC.CTA ;  /* 0x0000000000007992 */ /* 0x0001ec0000000000 */
[----:B0-----:R-:W-:Y:S05]  /*5c30*/  BRA `(.L_x_41) ;  /* 0x0000000000087947 */ /* 0x001fea0003800000 */
.L_x_40:
[----:B------:R-:W-:Y:S05]  /*5c40*/  NANOSLEEP 0x15e ;  /* 0x0000015e0000795d */ /* 0x000fea0003800000 */
[----:B------:R-:W-:Y:S01]  /*5c50*/  NOP ;  /* 0x0000000000007918 */ /* 0x000fe20000000000 */
.L_x_41:
[----:B------:R-:W2:Y:S01]  /*5c60*/  LD.E.64.STRONG.GPU R14, desc[UR10][R18.64+0x100] ;  /* 0x0001000a120e7980 */ /* 0x000ea2000c10fb00 */
[----:B------:R-:W-:Y:S01]  /*5c70*/  UMOV UR5, 0xffffffff ;  /* 0xffffffff00057882 */ /* 0x000fe20000000000 */
[----:B--2---:R-:W-:Y:S02]  /*5c80*/  ISETP.NE.AND P0, PT, R14, 0x63, PT ;  /* 0x000000630e00780c */ /* 0x004fe40003f05270 */
[----:B------:R-:W-:Y:S11]  /*5c90*/  BRA.DIV UR5, `(.L_x_42) ;  /* 0x0000002a050c7947 */ /* 0x000ff6000b800000 */
[----:B------:R-:W-:-:S13]  /*5ca0*/  VOTE.ANY P0, !P0 ;  /* 0x0000000000ff7806 */ /* 0x000fda0004000100 */
.L_x_93:
[----:B------:R-:W-:Y:S05]  /*5cb0*/  @P0 BRA `(.L_x_43) ;  /* 0xfffffffc00d00947 */ /* 0x000fea000383ffff */
.L_x_39:
[----:B------:R-:W-:Y:S01]  /*5cc0*/  UMOV UR5, 0xffffffff ;  /* 0xffffffff00057882 */ /* 0x000fe20000000000 */
[----:B------:R-:W-:Y:S02]  /*5cd0*/  ISETP.NE.AND P0, PT, R14, 0x65, PT ;  /* 0x000000650e00780c */ /* 0x000fe40003f05270 */
[----:B------:R-:W-:Y:S11]  /*5ce0*/  BRA.DIV UR5, `(.L_x_44) ;  /* 0x0000002a05187947 */ /* 0x000ff6000b800000 */
[----:B------:R-:W0:Y:S01]  /*5cf0*/  S2R R12, SR_GEMASK ;  /* 0x00000000000c7919 */ /* 0x000e220000003c00 */
[----:B------:R-:W-:-:S04]  /*5d00*/  VOTE.ANY R39, PT, !P0 ;  /* 0x0000000000277806 */ /* 0x000fc800040e0100 */
        /* <DEDUP_REMOVED lines=10> */
[----:B------:R-:W-:Y:S01]  /*5db0*/  @!P4 SEL R32, R19, RZ, P3 ;  /* 0x000000ff1320c207 */ /* 0x000fe20001800000 */
[----:B------:R-:W-:-:S03]  /*5dc0*/  VIADD R19, R3, 0x2 ;  /* 0x0000000203137836 */ /* 0x000fc60000000000 */
[----:B------:R-:W-:Y:S02]  /*5dd0*/  @P5 SEL R32, R15, R32, P0 ;  /* 0x000000200f205207 */ /* 0x000fe40000000000 */
[----:B------:R-:W-:-:S03]  /*5de0*/  PLOP3.LUT P5, PT, PT, PT, PT, 0x8, 0x80 ;  /* 0x000000000080781c */ /* 0x000fc60003fae170 */
[----:B------:R-:W-:Y:S01]  /*5df0*/  @!P4 IMAD.MOV.U32 R15, RZ, RZ, R32 ;  /* 0x000000ffff0fc224 */ /* 0x000fe200078e0020 */
[----:B------:R-:W-:Y:S01]  /*5e00*/  ISETP.GT.AND P4, PT, R19, R30, PT ;  /* 0x0000001e1300720c */ /* 0x000fe20003f84270 */
[----:B------:R-:W-:-:S03]  /*5e10*/  VIADD R32, R3, 0x4 ;  /* 0x0000000403207836 */ /* 0x000fc60000000000 */
        /* <DEDUP_REMOVED lines=17> */
[----:B------:R-:W-:Y:S01]  /*5f30*/  @!P4 SEL R18, R19, RZ, P3 ;  /* 0x000000ff1312c207 */ /* 0x000fe20001800000 */
[----:B------:R-:W-:-:S04]  /*5f40*/  VIADD R19, R3, 0x8 ;  /* 0x0000000803137836 */ /* 0x000fc80000000000 */
        /* <DEDUP_REMOVED lines=13> */
[----:B------:R-:W-:Y:S02]  /*6020*/  ISETP.GT.AND P3, PT, R19, R30, PT ;  /* 0x0000001e1300720c */ /* 0x000fe40003f64270 */
[----:B------:R-:W-:Y:S01]  /*6030*/  PLOP3.LUT P5, PT, PT, PT, PT, 0x8, 0x80 ;  /* 0x000000000080781c */ /* 0x000fe20003fae170 */
[----:B------:R-:W-:Y:S02]  /*6040*/  @!P4 IMAD.MOV.U32 R15, RZ, RZ, R18 ;  /* 0x000000ffff0fc224 */ /* 0x000fe400078e0012 */
[----:B------:R-:W0:Y:S03]  /*6050*/  LDC.64 R18, c[0x0][0x390] ;  /* 0x0000e400ff127b82 */ /* 0x000e260000000a00 */
[----:B------:R-:W1:Y:S05]  /*6060*/  SHFL.DOWN PT, R34, R15, 0x10, R30 ;  /* 0x0a0000000f227989 */ /* 0x000e6a00000e001e */
[----:B------:R-:W-:-:S04]  /*6070*/  @!P3 ISETP.GT.AND P0, PT, R15, RZ, PT ;  /* 0x000000ff0f00b20c */ /* 0x000fc80003f04270 */
[----:B------:R-:W-:Y:S02]  /*6080*/  @!P3 PLOP3.LUT P5, PT, P0, PT, PT, 0x80, 0x8 ;  /* 0x000000000008b81c */ /* 0x000fe400007af070 */
[----:B------:R-:W-:Y:S02]  /*6090*/  ISETP.NE.AND P0, PT, R14, 0x65, PT ;  /* 0x000000650e00780c */ /* 0x000fe40003f05270 */
[----:B-1----:R-:W-:Y:S02]  /*60a0*/  @!P3 ISETP.GT.AND P4, PT, R34, R15, PT ;  /* 0x0000000f2200b20c */ /* 0x002fe40003f84270 */
[----:B------:R-:W-:-:S09]  /*60b0*/  @!P3 VIMNMX R14, PT, PT, RZ, R34, !PT ;  /* 0x00000022ff0eb248 */ /* 0x000fd20007fe0100 */
[----:B------:R-:W-:Y:S02]  /*60c0*/  VOTE.ALL P0, P0 ;  /* 0x0000000000ff7806 */ /* 0x000fe40000000000 */
[----:B------:R-:W-:Y:S02]  /*60d0*/  @!P3 SEL R36, R14, RZ, P4 ;  /* 0x000000ff0e24b207 */ /* 0x000fe40002000000 */
[----:B------:R-:W-:-:S04]  /*60e0*/  @!P3 ISETP.GE.AND P4, PT, R15, R34, PT ;  /* 0x000000220f00b20c */ /* 0x000fc80003f86270 */
[----:B------:R-:W-:Y:S02]  /*60f0*/  @P5 SEL R36, R15, R36, P4 ;  /* 0x000000240f245207 */ /* 0x000fe40002000000 */
[----:B0-----:R-:W-:-:S03]  /*6100*/  IADD3 R14, P4, PT, R18, 0x100, RZ ;  /* 0x00000100120e7810 */ /* 0x001fc60007f9e0ff */
[----:B------:R-:W-:Y:S02]  /*6110*/  @!P3 IMAD.MOV.U32 R15, RZ, RZ, R36 ;  /* 0x000000ffff0fb224 */ /* 0x000fe400078e0024 */
[----:B------:R-:W-:-:S08]  /*6120*/  IMAD.X R33, RZ, RZ, R19, P4 ;  /* 0x000000ffff217224 */ /* 0x000fd000020e0613 */
.L_x_102:
[----:B------:R-:W-:Y:S05]  /*6130*/  @!P0 BRA `(.L_x_45) ;  /* 0x0000000400848947 */ /* 0x000fea0003800000 */
.L_x_53:
[----:B------:R-:W-:Y:S02]  /*6140*/  IMAD.MOV.U32 R18, RZ, RZ, R14 ;  /* 0x000000ffff127224 */ /* 0x000fe400078e000e */
[----:B------:R-:W-:Y:S02]  /*6150*/  IMAD.MOV.U32 R19, RZ, RZ, R33 ;  /* 0x000000ffff137224 */ /* 0x000fe400078e0021 */
[----:B------:R-:W-:-:S05]  /*6160*/  IMAD.WIDE R30, R27, 0x8, R18 ;  /* 0x000000081b1e7825 */ /* 0x000fca00078e0212 */
[----:B------:R-:W2:Y:S01]  /*6170*/  LD.E.64.STRONG.GPU R18, desc[UR10][R30.64+-0x100] ;  /* 0xffff000a1e127980 */ /* 0x000ea2000c10fb00 */
[----:B------:R-:W-:Y:S05]  /*6180*/  YIELD ;  /* 0x0000000000007946 */ /* 0x000fea0003800000 */
[----:B------:R-:W-:Y:S01]  /*6190*/  UMOV UR5, 0xffffffff ;  /* 0xffffffff00057882 */ /* 0x000fe20000000000 */
[----:B--2---:R-:W-:Y:S02]  /*61a0*/  ISETP.NE.AND P0, PT, R18, 0x63, PT ;  /* 0x000000631200780c */ /* 0x004fe40003f05270 */
[----:B------:R-:W-:Y:S11]  /*61b0*/  BRA.DIV UR5, `(.L_x_46) ;  /* 0x0000002a05807947 */ /* 0x000ff6000b800000 */
[----:B------:R-:W-:-:S13]  /*61c0*/  VOTE.ANY P0, !P0 ;  /* 0x0000000000ff7806 */ /* 0x000fda0004000100 */
.L_x_105:
[----:B------:R-:W-:Y:S05]  /*61d0*/  @!P0 BRA `(.L_x_47) ;  /* 0x0000000000308947 */ /* 0x000fea0003800000 */
.L_x_51:
[----:B------:R-:W-:Y:S05]  /*61e0*/  YIELD ;  /* 0x0000000000007946 */ /* 0x000fea0003800000 */
[----:B------:R-:W-:Y:S05]  /*61f0*/  @P2 BRA `(.L_x_48) ;  /* 0x0000000000082947 */ /* 0x000fea0003800000 */
[----:B------:R0:W-:Y:S06]  /*6200*/  MEMBAR.SC.CTA ;  /* 0x0000000000007992 */ /* 0x0001ec0000000000 */
[----:B0-----:R-:W-:Y:S05]  /*6210*/  BRA `(.L_x_49) ;  /* 0x0000000000087947 */ /* 0x001fea0003800000 */
.L_x_48:
[----:B------:R-:W-:Y:S05]  /*6220*/  NANOSLEEP 0x15e ;  /* 0x0000015e0000795d */ /* 0x000fea0003800000 */
[----:B------:R-:W-:Y:S01]  /*6230*/  NOP ;  /* 0x0000000000007918 */ /* 0x000fe20000000000 */
.L_x_49:
[----:B------:R-:W2:Y:S01]  /*6240*/  LD.E.64.STRONG.GPU R18, desc[UR10][R30.64+-0x100] ;  /* 0xffff000a1e127980 */ /* 0x000ea2000c10fb00 */
[----:B------:R-:W-:Y:S01]  /*6250*/  UMOV UR5, 0xffffffff ;  /* 0xffffffff00057882 */ /* 0x000fe20000000000 */
[----:B--2---:R-:W-:Y:S02]  /*6260*/  ISETP.NE.AND P0, PT, R18, 0x63, PT ;  /* 0x000000631200780c */ /* 0x004fe40003f05270 */
[----:B------:R-:W-:Y:S11]  /*6270*/  BRA.DIV UR5, `(.L_x_50) ;  /* 0x0000002a05707947 */ /* 0x000ff6000b800000 */
[----:B------:R-:W-:-:S13]  /*6280*/  VOTE.ANY P0, !P0 ;  /* 0x0000000000ff7806 */ /* 0x000fda0004000100 */
.L_x_108:
[----:B------:R-:W-:Y:S05]  /*6290*/  @P0 BRA `(.L_x_51) ;  /* 0xfffffffc00d00947 */ /* 0x000fea000383ffff */
.L_x_47:
[----:B------:R-:W-:Y:S01]  /*62a0*/  UMOV UR5, 0xffffffff ;  /* 0xffffffff00057882 */ /* 0x000fe20000000000 */
[----:B------:R-:W-:Y:S02]  /*62b0*/  ISETP.NE.AND P0, PT, R18, 0x65, PT ;  /* 0x000000651200780c */ /* 0x000fe40003f05270 */
[----:B------:R-:W-:Y:S11]  /*62c0*/  BRA.DIV UR5, `(.L_x_52) ;  /* 0x0000002a057c7947 */ /* 0x000ff6000b800000 */
[----:B------:R-:W-:Y:S01]  /*62d0*/  VOTE.ANY R39, PT, !P0 ;  /* 0x0000000000277806 */ /* 0x000fe200040e0100 */
[----:B------:R-:W-:Y:S02]  /*62e0*/  VIADD R31, R3, 0x2 ;  /* 0x00000002031f7836 */ /* 0x000fe40000000000 */
[----:B------:R-:W-:Y:S01]  /*62f0*/  VIADD R27, R27, 0xffffffe0 ;  /* 0xffffffe01b1b7836 */ /* 0x000fe20000000000 */
        /* <DEDUP_REMOVED lines=56> */
[----:B------:R-:W-:Y:S02]  /*6680*/  @!P4 SEL R34, R35, RZ, P3 ;  /* 0x000000ff2322c207 */ /* 0x000fe40001800000 */
[----:B------:R-:W-:-:S03]  /*6690*/  ISETP.GT.AND P3, PT, R15, RZ, PT ;  /* 0x000000ff0f00720c */ /* 0x000fc60003f64270 */
[----:B------:R-:W-:Y:S02]  /*66a0*/  @P5 SEL R34, R19, R34, P0 ;  /* 0x0000002213225207 */ /* 0x000fe40000000000 */
[----:B------:R-:W-:-:S03]  /*66b0*/  ISETP.NE.AND P0, PT, R18, 0x65, PT ;  /* 0x000000651200780c */ /* 0x000fc60003f05270 */
        /* <DEDUP_REMOVED lines=8> */
.L_x_117:
[----:B------:R-:W-:Y:S05]  /*6740*/  @P0 BRA `(.L_x_53) ;  /* 0xfffffff8007c0947 */ /* 0x000fea000383ffff */
.L_x_45:
[----:B------:R-:W-:Y:S01]  /*6750*/  ISETP.NE.AND P3, PT, R3, RZ, PT ;  /* 0x000000ff0300720c */ /* 0x000fe20003f65270 */
[----:B------:R-:W-:-:S12]  /*6760*/  BSSY.RECONVERGENT B0, `(.L_x_54) ;  /* 0x0000012000007945 */ /* 0x000fd80003800200 */
        /* <DEDUP_REMOVED lines=17> */
.L_x_55:
[----:B------:R-:W-:Y:S05]  /*6880*/  BSYNC.RECONVERGENT B0 ;  /* 0x0000000000007941 */ /* 0x000fea0003800200 */
.L_x_54:
[----:B------:R0:W-:Y:S01]  /*6890*/  @!P3 STS [R12+0x24], R15 ;  /* 0x0000240f0c00b388 */ /* 0x0001e20000000800 */
[----:B------:R-:W-:-:S07]  /*68a0*/  @!P3 IMAD.MOV.U32 R26, RZ, RZ, R15 ;  /* 0x000000ffff1ab224 */ /* 0x000fce00078e000f */
.L_x_35:
        /* <DEDUP_REMOVED lines=16> */
.L_x_57:
[----:B------:R-:W-:Y:S05]  /*69b0*/  BSYNC.RECONVERGENT B0 ;  /* 0x0000000000007941 */ /* 0x000fea0003800200 */
.L_x_56:
        /* <DEDUP_REMOVED lines=10> */
[----:B0-----:R-:W-:-:S04]  /*6a60*/  VIMNMX R12, PT, PT, RZ, R3, !PT ;  /* 0x00000003ff0c7248 */ /* 0x001fc80007fe0100 */
        /* <DEDUP_REMOVED lines=53> */
[----:B-1----:R-:W-:-:S04]  /*6dc0*/  VIMNMX R15, PT, PT, RZ, R14, !PT ;  /* 0x0000000eff0f7248 */ /* 0x002fc80007fe0100 */
        /* <DEDUP_REMOVED lines=26> */
.L_x_33:
[----:B------:R-:W0:Y:S01]  /*6f70*/  S2R R3, SR_LANEID ;  /* 0x0000000000037919 */ /* 0x000e220000000000 */
[----:B------:R-:W1:Y:S08]  /*6f80*/  S2UR UR5, SR_CgaCtaId ;  /* 0x00000000000579c3 */ /* 0x000e700000008800 */
[----:B------:R-:W-:Y:S01]  /*6f90*/  BAR.SYNC.DEFER_BLOCKING 0x0 ;  /* 0x0000000000007b1d */ /* 0x000fe20000010000 */
[----:B------:R-:W-:-:S05]  /*6fa0*/  ISETP.NE.AND P0, PT, R0, RZ, PT ;  /* 0x000000ff0000720c */ /* 0x000fca0003f05270 */
[----:B------:R-:W-:Y:S01]  /*6fb0*/  UMOV UR4, 0x400 ;  /* 0x0000040000047882 */ /* 0x000fe20000000000 */
[----:B------:R-:W2:Y:S01]  /*6fc0*/  S2R R0, SR_TID.X ;  /* 0x0000000000007919 */ /* 0x000ea20000002100 */
[----:B-1----:R-:W-:Y:S01]  /*6fd0*/  ULEA UR4, UR5, UR4, 0x18 ;  /* 0x0000000405047291 */ /* 0x002fe2000f8ec0ff */
[----:B0-----:R-:W-:-:S05]  /*6fe0*/  IMAD R19, R3, 0x38, R4 ;  /* 0x0000003803137824 */ /* 0x001fca00078e0204 */
[----:B------:R0:W-:Y:S04]  /*6ff0*/  STS [R19+0x4], R12 ;  /* 0x0000040c13007388 */ /* 0x0001e80000000800 */
[----:B------:R-:W-:Y:S04]  /*7000*/  STS [R19], R5 ;  /* 0x0000000513007388 */ /* 0x000fe80000000800 */
[----:B------:R-:W-:Y:S01]  /*7010*/  STS [R19+0x8], R13 ;  /* 0x0000080d13007388 */ /* 0x000fe20000000800 */
[----:B0-----:R-:W-:-:S03]  /*7020*/  IMAD.U32 R12, RZ, RZ, UR7 ;  /* 0x00000007ff0c7e24 */ /* 0x001fc6000f8e00ff */
[----:B------:R2:W-:Y:S04]  /*7030*/  STS [R19+0xc], R6 ;  /* 0x00000c0613007388 */ /* 0x0005e80000000800 */
[----:B------:R0:W-:Y:S04]  /*7040*/  STS [R19+0x10], R7 ;  /* 0x0000100713007388 */ /* 0x0001e80000000800 */
[----:B------:R1:W-:Y:S01]  /*7050*/  STS [R19+0x14], R8 ;  /* 0x0000140813007388 */ /* 0x0003e20000000800 */
[----:B--2---:R-:W-:-:S03]  /*7060*/  LOP3.LUT R6, R0, 0x1f, RZ, 0xc0, !PT ;  /* 0x0000001f00067812 */ /* 0x004fc600078ec0ff */
[----:B------:R-:W-:Y:S01]  /*7070*/  STS [R19+0x18], R9 ;  /* 0x0000180913007388 */ /* 0x000fe20000000800 */
[----:B0-----:R-:W-:-:S03]  /*7080*/  LOP3.LUT R7, R0, 0x3e0, RZ, 0xc0, !PT ;  /* 0x000003e000077812 */ /* 0x001fc600078ec0ff */
[----:B------:R0:W-:Y:S02]  /*7090*/  STS [R19+0x1c], R10 ;  /* 0x00001c0a13007388 */ /* 0x0001e40000000800 */
[----:B-1----:R-:W-:Y:S02]  /*70a0*/  IMAD R8, R7, 0xf, R6 ;  /* 0x0000000f07087824 */ /* 0x002fe400078e0206 */
[----:B------:R-:W-:Y:S04]  /*70b0*/  STS [R19+0x20], R11 ;  /* 0x0000200b13007388 */ /* 0x000fe80000000800 */
[----:B------:R-:W-:Y:S01]  /*70c0*/  STS [R19+0x24], R14 ;  /* 0x0000240e13007388 */ /* 0x000fe20000000800 */
[----:B0-----:R-:W-:-:S03]  /*70d0*/  VIADD R10, R8, 0x40 ;  /* 0x00000040080a7836 */ /* 0x001fc60000000000 */
[----:B------:R-:W-:Y:S04]  /*70e0*/  STS [R19+0x28], R15 ;  /* 0x0000280f13007388 */ /* 0x000fe80000000800 */
[----:B------:R-:W-:Y:S04]  /*70f0*/  STS [R19+0x2c], R16 ;  /* 0x00002c1013007388 */ /* 0x000fe80000000800 */
[----:B------:R-:W-:Y:S04]  /*7100*/  STS [R19+0x30], R17 ;  /* 0x0000301113007388 */ /* 0x000fe80000000800 */
[----:B------:R-:W-:Y:S04]  /*7110*/  STS [R19+0x34], R18 ;  /* 0x0000341213007388 */ /* 0x000fe80000000800 */
[----:B------:R-:W-:Y:S01]  /*7120*/  STS [R19+0x38], R20 ;  /* 0x0000381413007388 */ /* 0x000fe20000000800 */
[----:B------:R-:W-:-:S03]  /*7130*/  NOP ;  /* 0x0000000000007918 */ /* 0x000fc60000000000 */
[----:B------:R-:W-:Y:S04]  /*7140*/  LDS R3, [R4] ;  /* 0x0000000004037984 */ /* 0x000fe80000000800 */
[----:B------:R-:W-:Y:S04]  /*7150*/  LDS R5, [R4+0x80] ;  /* 0x0000800004057984 */ /* 0x000fe80000000800 */
        /* <DEDUP_REMOVED lines=12> */
[----:B------:R0:W-:Y:S04]  /*7220*/  LDS R33, [R4+0x700] ;  /* 0x0007000004217984 */ /* 0x0001e80000000800 */
[----:B------:R1:W-:Y:S01]  /*7230*/  @!P0 STS [UR4+0x1e00], R12 ;  /* 0x001e000cff008988 */ /* 0x0003e20008000804 */
[----:B------:R-:W-:Y:S01]  /*7240*/  BAR.SYNC.DEFER_BLOCKING 0x0 ;  /* 0x0000000000007b1d */ /* 0x000fe20000010000 */
[C---:B------:R-:W-:Y:S01]  /*7250*/  IADD3 R0, P0, PT, R8.reuse, UR12, RZ ;  /* 0x0000000c08007c10 */ /* 0x040fe2000ff1e0ff */
[----:B0-----:R-:W-:-:S02]  /*7260*/  VIADD R4, R8, 0x20 ;  /* 0x0000002008047836 */ /* 0x001fc40000000000 */
[----:B-1----:R-:W-:Y:S02]  /*7270*/  VIADD R12, R8, 0xc0 ;  /* 0x000000c0080c7836 */ /* 0x002fe40000000000 */
[----:B------:R-:W-:Y:S01]  /*7280*/  IMAD.X R7, RZ, RZ, UR13, P0 ;  /* 0x0000000dff077e24 */ /* 0x000fe200080e06ff */
[----:B------:R-:W0:Y:S01]  /*7290*/  LDS R35, [UR4+0x1e00] ;  /* 0x001e0004ff237984 */ /* 0x000e220008000800 */
[----:B------:R-:W1:Y:S02]  /*72a0*/  LDCU.64 UR4, c[0x0][0x388] ;  /* 0x00007100ff0477ac */ /* 0x000e640008000a00 */
[----:B-1----:R-:W-:-:S04]  /*72b0*/  LEA R6, P0, R0, UR4, 0x2 ;  /* 0x0000000400067c11 */ /* 0x002fc8000f8010ff */
[----:B------:R-:W-:Y:S01]  /*72c0*/  LEA.HI.X R7, R0, UR5, R7, 0x2, P0 ;  /* 0x0000000500077c11 */ /* 0x000fe200080f1407 */
[C---:B------:R-:W-:Y:S01]  /*72d0*/  VIADD R0, R8.reuse, 0x60 ;  /* 0x0000006008007836 */ /* 0x040fe20000000000 */
[-C--:B0-----:R-:W-:Y:S02]  /*72e0*/  ISETP.GE.AND P3, PT, R8, R35.reuse, PT ;  /* 0x000000230800720c */ /* 0x081fe40003f66270 */
[-C--:B------:R-:W-:Y:S01]  /*72f0*/  ISETP.GE.AND P4, PT, R4, R35.reuse, PT ;  /* 0x000000230400720c */ /* 0x080fe20003f86270 */
[----:B------:R-:W-:Y:S01]  /*7300*/  VIADD R4, R8, 0x80 ;  /* 0x0000008008047836 */ /* 0x000fe20000000000 */
[-C--:B------:R-:W-:Y:S01]  /*7310*/  ISETP.GE.AND P5, PT, R10, R35.reuse, PT ;  /* 0x000000230a00720c */ /* 0x080fe20003fa6270 */
[----:B------:R-:W-:Y:S01]  /*7320*/  VIADD R10, R8, 0xa0 ;  /* 0x000000a0080a7836 */ /* 0x000fe20000000000 */
[-C--:B------:R-:W-:Y:S01]  /*7330*/  ISETP.GE.AND P6, PT, R0, R35.reuse, PT ;  /* 0x000000230000720c */ /* 0x080fe20003fc6270 */
[----:B------:R-:W-:Y:S01]  /*7340*/  VIADD R0, R8, 0xe0 ;  /* 0x000000e008007836 */ /* 0x000fe20000000000 */
[-C--:B------:R-:W-:Y:S01]  /*7350*/  ISETP.GE.AND P0, PT, R4, R35.reuse, PT ;  /* 0x000000230400720c */ /* 0x080fe20003f06270 */
[----:B------:R-:W-:Y:S01]  /*7360*/  VIADD R4, R8, 0x100 ;  /* 0x0000010008047836 */ /* 0x000fe20000000000 */
[----:B------:R-:W-:-:S02]  /*7370*/  ISETP.GE.AND P1, PT, R10, R35, PT ;  /* 0x000000230a00720c */ /* 0x000fc40003f26270 */
[-C--:B------:R-:W-:Y:S01]  /*7380*/  ISETP.GE.AND P2, PT, R12, R35.reuse, PT ;  /* 0x000000230c00720c */ /* 0x080fe20003f46270 */
[----:B------:R0:W-:Y:S01]  /*7390*/  @!P3 STG.E desc[UR10][R6.64], R3 ;  /* 0x000000030600b986 */ /* 0x0001e2000c10190a */
[-C--:B------:R-:W-:Y:S01]  /*73a0*/  ISETP.GE.AND P3, PT, R0, R35.reuse, PT ;  /* 0x000000230000720c */ /* 0x080fe20003f66270 */
[----:B------:R-:W-:Y:S02]  /*73b0*/  VIADD R0, R8, 0x120 ;  /* 0x0000012008007836 */ /* 0x000fe40000000000 */
[----:B------:R0:W-:Y:S01]  /*73c0*/  @!P4 STG.E desc[UR10][R6.64+0x80], R5 ;  /* 0x000080050600c986 */ /* 0x0001e2000c10190a */
[-C--:B------:R-:W-:Y:S01]  /*73d0*/  ISETP.GE.AND P4, PT, R4, R35.reuse, PT ;  /* 0x000000230400720c */ /* 0x080fe20003f86270 */
[----:B------:R-:W-:Y:S02]  /*73e0*/  VIADD R4, R8, 0x140 ;  /* 0x0000014008047836 */ /* 0x000fe40000000000 */
[----:B------:R0:W-:Y:S01]  /*73f0*/  @!P5 STG.E desc[UR10][R6.64+0x100], R9 ;  /* 0x000100090600d986 */ /* 0x0001e2000c10190a */
[----:B------:R-:W-:Y:S01]  /*7400*/  ISETP.GE.AND P5, PT, R0, R35, PT ;  /* 0x000000230000720c */ /* 0x000fe20003fa6270 */
[----:B------:R-:W-:-:S02]  /*7410*/  VIADD R0, R8, 0x160 ;  /* 0x0000016008007836 */ /* 0x000fc40000000000 */
[----:B------:R0:W-:Y:S01]  /*7420*/  @!P6 STG.E desc[UR10][R6.64+0x180], R11 ;  /* 0x0001800b0600e986 */ /* 0x0001e2000c10190a */
[-C--:B------:R-:W-:Y:S01]  /*7430*/  ISETP.GE.AND P6, PT, R4, R35.reuse, PT ;  /* 0x000000230400720c */ /* 0x080fe20003fc6270 */
[C---:B------:R-:W-:Y:S02]  /*7440*/  VIADD R4, R8.reuse, 0x180 ;  /* 0x0000018008047836 */ /* 0x040fe40000000000 */
[----:B------:R-:W-:Y:S01]  /*7450*/  VIADD R8, R8, 0x1a0 ;  /* 0x000001a008087836 */ /* 0x000fe20000000000 */
[----:B------:R0:W-:Y:S01]  /*7460*/  @!P0 STG.E desc[UR10][R6.64+0x200], R13 ;  /* 0x0002000d06008986 */ /* 0x0001e2000c10190a */
[----:B------:R-:W-:-:S03]  /*7470*/  ISETP.GE.AND P0, PT, R0, R35, PT ;  /* 0x000000230000720c */ /* 0x000fc60003f06270 */
[----:B------:R0:W-:Y:S01]  /*7480*/  @!P1 STG.E desc[UR10][R6.64+0x280], R15 ;  /* 0x0002800f06009986 */ /* 0x0001e2000c10190a */
[----:B------:R-:W-:-:S03]  /*7490*/  ISETP.GE.AND P1, PT, R4, R35, PT ;  /* 0x000000230400720c */ /* 0x000fc60003f26270 */
[----:B------:R0:W-:Y:S01]  /*74a0*/  @!P2 STG.E desc[UR10][R6.64+0x300], R17 ;  /* 0x000300110600a986 */ /* 0x0001e2000c10190a */
[----:B------:R-:W-:-:S03]  /*74b0*/  ISETP.GE.AND P2, PT, R8, R35, PT ;  /* 0x000000230800720c */ /* 0x000fc60003f46270 */
[----:B------:R0:W-:Y:S01]  /*74c0*/  @!P3 STG.E desc[UR10][R6.64+0x380], R19 ;  /* 0x000380130600b986 */ /* 0x0001e2000c10190a */
[----:B------:R-:W-:-:S03]  /*74d0*/  ISETP.GE.AND P3, PT, R2, R35, PT ;  /* 0x000000230200720c */ /* 0x000fc60003f66270 */
[----:B------:R0:W-:Y:S04]  /*74e0*/  @!P4 STG.E desc[UR10][R6.64+0x400], R21 ;  /* 0x000400150600c986 */ /* 0x0001e8000c10190a */
[----:B------:R0:W-:Y:S04]  /*74f0*/  @!P5 STG.E desc[UR10][R6.64+0x480], R23 ;  /* 0x000480170600d986 */ /* 0x0001e8000c10190a */
[----:B------:R0:W-:Y:S04]  /*7500*/  @!P6 STG.E desc[UR10][R6.64+0x500], R25 ;  /* 0x000500190600e986 */ /* 0x0001e8000c10190a */
[----:B------:R0:W-:Y:S04]  /*7510*/  @!P0 STG.E desc[UR10][R6.64+0x580], R27 ;  /* 0x0005801b06008986 */ /* 0x0001e8000c10190a */
[----:B------:R0:W-:Y:S04]  /*7520*/  @!P1 STG.E desc[UR10][R6.64+0x600], R29 ;  /* 0x0006001d06009986 */ /* 0x0001e8000c10190a */
[----:B------:R0:W-:Y:S01]  /*7530*/  @!P2 STG.E desc[UR10][R6.64+0x680], R31 ;  /* 0x0006801f0600a986 */ /* 0x0001e2000c10190a */
[----:B------:R-:W-:Y:S05]  /*7540*/  @P3 EXIT ;  /* 0x000000000000394d */ /* 0x000fea0003800000 */
[----:B------:R-:W-:Y:S01]  /*7550*/  STG.E desc[UR10][R6.64+0x700], R33 ;  /* 0x0007002106007986 */ /* 0x000fe2000c10190a */
[----:B------:R-:W-:Y:S05]  /*7560*/  EXIT ;  /* 0x000000000000794d */ /* 0x000fea0003800000 */
.L_x_10:
[----:B------:R-:W-:Y:S01]  /*7570*/  BSSY B1, `(.L_x_58) ;  /* 0x0000006000017945 */ /* 0x000fe20003800000 */
[----:B------:R-:W-:Y:S01]  /*7580*/  PLOP3.LUT P0, PT, P0, PT, PT, 0x8, 0x80 ;  /* 0x000000000080781c */ /* 0x000fe2000070e170 */
[----:B------:R-:W-:-:S12]  /*7590*/  IMAD.MOV.U32 R39, RZ, RZ, -0x1 ;  /* 0xffffffffff277424 */ /* 0x000fd800078e00ff */
[----:B------:R-:W-:Y:S05]  /*75a0*/  WARPSYNC.COLLECTIVE R39, `(.L_x_59) ;  /* 0x0000000027087348 */ /* 0x000fea0003c00000 */
[----:B------:R-:W-:Y:S01]  /*75b0*/  VOTE.ANY P0, P0 ;  /* 0x0000000000ff7806 */ /* 0x000fe20000000100 */
[----:B------:R-:W-:-:S12]  /*75c0*/  ENDCOLLECTIVE ;  /* 0x000000000000791b */ /* 0x000fd80003800000 */
.L_x_59:
[----:B------:R-:W-:Y:S05]  /*75d0*/  BSYNC B1 ;  /* 0x0000000000017941 */ /* 0x000fea0003800000 */
.L_x_58:
[----:B------:R-:W-:Y:S05]  /*75e0*/  BRA `(.L_x_60) ;  /* 0xffffffac00047947 */ /* 0x000fea000383ffff */
.L_x_14:
[----:B------:R-:W-:Y:S01]  /*75f0*/  BSSY B1, `(.L_x_61) ;  /* 0x0000006000017945 */ /* 0x000fe20003800000 */
[----:B------:R-:W-:Y:S01]  /*7600*/  PLOP3.LUT P0, PT, P0, PT, PT, 0x8, 0x80 ;  /* 0x000000000080781c */ /* 0x000fe2000070e170 */
[----:B------:R-:W-:-:S12]  /*7610*/  IMAD.MOV.U32 R39, RZ, RZ, -0x1 ;  /* 0xffffffffff277424 */ /* 0x000fd800078e00ff */
[----:B------:R-:W-:Y:S05]  /*7620*/  WARPSYNC.COLLECTIVE R39, `(.L_x_62) ;  /* 0x0000000027087348 */ /* 0x000fea0003c00000 */
[----:B------:R-:W-:Y:S01]  /*7630*/  VOTE.ANY P0, P0 ;  /* 0x0000000000ff7806 */ /* 0x000fe20000000100 */
[----:B------:R-:W-:-:S12]  /*7640*/  ENDCOLLECTIVE ;  /* 0x000000000000791b */ /* 0x000fd80003800000 */
.L_x_62:
[----:B------:R-:W-:Y:S05]  /*7650*/  BSYNC B1 ;  /* 0x0000000000017941 */ /* 0x000fea0003800000 */
.L_x_61:
[----:B------:R-:W-:Y:S05]  /*7660*/  BRA `(.L_x_63) ;  /* 0xffffffac00147947 */ /* 0x000fea000383ffff */
.L_x_16:
[----:B------:R-:W0:Y:S01]  /*7670*/  S2R R38, SR_GEMASK ;  /* 0x0000000000267919 */ /* 0x000e220000003c00 */
[----:B------:R-:W-:Y:S01]  /*7680*/  BSSY B1, `(.L_x_64) ;  /* 0x0000006000017945 */ /* 0x000fe20003800000 */
[----:B------:R-:W-:Y:S01]  /*7690*/  PLOP3.LUT P0, PT, P0, PT, PT, 0x8, 0x80 ;  /* 0x000000000080781c */ /* 0x000fe2000070e170 */
[----:B------:R-:W-:-:S12]  /*76a0*/  IMAD.MOV.U32 R39, RZ, RZ, -0x1 ;  /* 0xffffffffff277424 */ /* 0x000fd800078e00ff */
[----:B0-----:R-:W-:Y:S05]  /*76b0*/  WARPSYNC.COLLECTIVE R39, `(.L_x_65) ;  /* 0x0000000027087348 */ /* 0x001fea0003c00000 */
[----:B------:R-:W-:Y:S01]  /*76c0*/  VOTE.ANY R39, PT, P0 ;  /* 0x0000000000277806 */ /* 0x000fe200000e0100 */
[----:B0-----:R-:W-:Y:S06]  /*76d0*/  ENDCOLLECTIVE ;  /* 0x000000000000791b */ /* 0x001fec0003800000 */
.L_x_65:
[----:B------:R-:W-:Y:S05]  /*76e0*/  BSYNC B1 ;  /* 0x0000000000017941 */ /* 0x000fea0003800000 */
.L_x_64:
[----:B------:R-:W-:Y:S01]  /*76f0*/  LOP3.LUT R39, R39, 0x80000000, R38, 0xec, !PT ;  /* 0x8000000027277812 */ /* 0x000fe200078eec26 */
[----:B------:R-:W-:Y:S01]  /*7700*/  IMAD.MOV.U32 R31, RZ, RZ, 0x1 ;  /* 0x00000001ff1f7424 */ /* 0x000fe200078e00ff */
[----:B------:R-:W-:Y:S01]  /*7710*/  PLOP3.LUT P4, PT, PT, PT, PT, 0x8, 0x80 ;  /* 0x000000000080781c */ /* 0x000fe20003f8e170 */
[----:B------:R-:W-:Y:S02]  /*7720*/  IMAD.MOV.U32 R40, RZ, RZ, R15 ;  /* 0x000000ffff287224 */ /* 0x000fe400078e000f */
[----:B------:R-:W-:Y:S02]  /*7730*/  VIADD R12, R39, 0xffffffff ;  /* 0xffffffff270c7836 */ /* 0x000fe40000000000 */
[C---:B------:R-:W-:Y:S02]  /*7740*/  VIADD R37, R27.reuse, 0x2 ;  /* 0x000000021b257836 */ /* 0x040fe40000000000 */
[----:B------:R-:W-:Y:S01]  /*7750*/  VIADD R36, R27, 0x4 ;  /* 0x000000041b247836 */ /* 0x000fe20000000000 */
[----:B------:R-:W-:Y:S01]  /*7760*/  LOP3.LUT R12, R39, R12, RZ, 0xc, !PT ;  /* 0x0000000c270c7212 */ /* 0x000fe200078e0cff */
[----:B------:R-:W-:-:S02]  /*7770*/  IMAD.MOV.U32 R39, RZ, RZ, -0x1 ;  /* 0xffffffffff277424 */ /* 0x000fc400078e00ff */
[----:B------:R-:W-:Y:S01]  /*7780*/  VIADD R35, R27, 0x8 ;  /* 0x000000081b237836 */ /* 0x000fe20000000000 */
[----:B------:R0:W1:Y:S06]  /*7790*/  POPC R30, R12 ;  /* 0x0000000c001e7309 */ /* 0x00006c0000000000 */
[----:B01----:R-:W-:Y:S05]  /*77a0*/  WARPSYNC.COLLECTIVE R39, `(.L_x_66) ;  /* 0x0000000027087348 */ /* 0x003fea0003c00000 */
[----:B-1----:R1:W2:Y:S02]  /*77b0*/  SHFL.DOWN P3, R31, R40, R31, R30 ;  /* 0x0800001f281f7389 */ /* 0x0022a4000006001e */
[----:B012---:R-:W-:Y:S05]  /*77c0*/  ENDCOLLECTIVE ;  /* 0x000000000000791b */ /* 0x007fea0003800000 */
.L_x_66:
[----:B------:R-:W-:Y:S01]  /*77d0*/  ISETP.GE.AND P2, PT, R27, R30, PT ;  /* 0x0000001e1b00720c */ /* 0x000fe20003f46270 */
[----:B------:R-:W-:-:S03]  /*77e0*/  IMAD.MOV.U32 R24, RZ, RZ, R31 ;  /* 0x000000ffff187224 */ /* 0x000fc600078e001f */
[----:B------:R-:W-:Y:S01]  /*77f0*/  ISETP.GT.AND P3, PT, R15, RZ, !P2 ;  /* 0x000000ff0f00720c */ /* 0x000fe20005764270 */
[----:B------:R-:W-:-:S08]  /*7800*/  IMAD.MOV.U32 R31, RZ, RZ, 0x2 ;  /* 0x00000002ff1f7424 */ /* 0x000fd000078e00ff */
[----:B------:R-:W-:Y:S02]  /*7810*/  @!P2 ISETP.GT.AND P1, PT, R24, R15, PT ;  /* 0x0000000f1800a20c */ /* 0x000fe40003f24270 */
[-C--:B------:R-:W-:Y:S02]  /*7820*/  @!P2 VIMNMX R25, PT, PT, RZ, R24.reuse, !PT ;  /* 0x00000018ff19a248 */ /* 0x080fe40007fe0100 */
[----:B------:R-:W-:Y:S02]  /*7830*/  @!P2 ISETP.GE.AND P0, PT, R15, R24, PT ;  /* 0x000000180f00a20c */ /* 0x000fe40003f06270 */
[----:B------:R-:W-:-:S04]  /*7840*/  @!P2 SEL R24, R25, RZ, P1 ;  /* 0x000000ff1918a207 */ /* 0x000fc80000800000 */
[----:B------:R-:W-:-:S05]  /*7850*/  @P3 SEL R24, R15, R24, P0 ;  /* 0x000000180f183207 */ /* 0x000fca0000000000 */
[----:B------:R-:W-:Y:S01]  /*7860*/  @!P2 IMAD.MOV.U32 R15, RZ, RZ, R24 ;  /* 0x000000ffff0fa224 */ /* 0x000fe200078e0018 */
[----:B------:R-:W-:-:S03]  /*7870*/  ISETP.GT.AND P2, PT, R37, R30, PT ;  /* 0x0000001e2500720c */ /* 0x000fc60003f44270 */
[----:B------:R-:W-:-:S10]  /*7880*/  IMAD.MOV.U32 R40, RZ, RZ, R15 ;  /* 0x000000ffff287224 */ /* 0x000fd400078e000f */
[----:B------:R-:W-:Y:S05]  /*7890*/  WARPSYNC.COLLECTIVE R39, `(.L_x_67) ;  /* 0x0000000027087348 */ /* 0x000fea0003c00000 */
[----:B------:R0:W1:Y:S02]  /*78a0*/  SHFL.DOWN P3, R31, R40, R31, R30 ;  /* 0x0800001f281f7389 */ /* 0x000064000006001e */
[----:B01----:R-:W-:Y:S05]  /*78b0*/  ENDCOLLECTIVE ;  /* 0x000000000000791b */ /* 0x003fea0003800000 */
.L_x_67:
[----:B------:R-:W-:Y:S02]  /*78c0*/  @!P2 ISETP.GT.AND P0, PT, R15, RZ, PT ;  /* 0x000000ff0f00a20c */ /* 0x000fe40003f04270 */
[----:B------:R-:W-:Y:S01]  /*78d0*/  PLOP3.LUT P3, PT, PT, PT, PT, 0x8, 0x80 ;  /* 0x000000000080781c */ /* 0x000fe20003f6e170 */
[----:B------:R-:W-:Y:S01]  /*78e0*/  IMAD.MOV.U32 R12, RZ, RZ, R31 ;  /* 0x000000ffff0c7224 */ /* 0x000fe200078e001f */
[----:B------:R-:W-:Y:S01]  /*78f0*/  @!P2 PLOP3.LUT P3, PT, P0, PT, PT, 0x80, 0x8 ;  /* 0x000000000008a81c */ /* 0x000fe2000076f070 */
[----:B------:R-:W-:-:S03]  /*7900*/  IMAD.MOV.U32 R31, RZ, RZ, 0x4 ;  /* 0x00000004ff1f7424 */ /* 0x000fc600078e00ff */
        /* <DEDUP_REMOVED lines=11> */
.L_x_68:
        /* <DEDUP_REMOVED lines=9> */
[----:B------:R-:W-:Y:S02]  /*7a50*/  @P3 SEL R24, R15, R24, P0 ;  /* 0x000000180f183207 */ /* 0x000fe40000000000 */
[----:B------:R-:W-:-:S03]  /*7a60*/  ISETP.NE.AND P0, PT, R14, 0x65, PT ;  /* 0x000000650e00780c */ /* 0x000fc60003f05270 */
[----:B------:R-:W-:-:S04]  /*7a70*/  @!P2 IMAD.MOV.U32 R15, RZ, RZ, R24 ;  /* 0x000000ffff0fa224 */ /* 0x000fc800078e0018 */
[----:B------:R-:W-:-:S07]  /*7a80*/  IMAD.MOV.U32 R40, RZ, RZ, R15 ;  /* 0x000000ffff287224 */ /* 0x000fce00078e000f */
[----:B------:R-:W-:Y:S05]  /*7a90*/  WARPSYNC.COLLECTIVE R39, `(.L_x_69) ;  /* 0x0000000027087348 */ /* 0x000fea0003c00000 */
[----:B------:R0:W1:Y:S02]  /*7aa0*/  SHFL.DOWN P3, R31, R40, R31, R30 ;  /* 0x0800001f281f7389 */ /* 0x000064000006001e */
[----:B01----:R-:W-:Y:S05]  /*7ab0*/  ENDCOLLECTIVE ;  /* 0x000000000000791b */ /* 0x003fea0003800000 */
.L_x_69:
[----:B------:R-:W-:Y:S01]  /*7ac0*/  ISETP.GT.AND P3, PT, R35, R30, PT ;  /* 0x0000001e2300720c */ /* 0x000fe20003f64270 */
[----:B------:R-:W-:Y:S02]  /*7ad0*/  IMAD.MOV.U32 R12, RZ, RZ, R31 ;  /* 0x000000ffff0c7224 */ /* 0x000fe400078e001f */
[----:B------:R-:W-:-:S10]  /*7ae0*/  IMAD.MOV.U32 R31, RZ, RZ, 0x10 ;  /* 0x00000010ff1f7424 */ /* 0x000fd400078e00ff */
[C---:B------:R-:W-:Y:S02]  /*7af0*/  @!P3 ISETP.GT.AND P1, PT, R15.reuse, RZ, PT ;  /* 0x000000ff0f00b20c */ /* 0x040fe40003f24270 */
[----:B------:R-:W-:Y:S02]  /*7b00*/  @!P3 ISETP.GT.AND P2, PT, R12, R15, PT ;  /* 0x0000000f0c00b20c */ /* 0x000fe40003f44270 */
[----:B------:R-:W-:Y:S02]  /*7b10*/  @!P3 PLOP3.LUT P4, PT, P1, PT, PT, 0x80, 0x8 ;  /* 0x000000000008b81c */ /* 0x000fe40000f8f070 */
[-C--:B------:R-:W-:Y:S02]  /*7b20*/  @!P3 VIMNMX R24, PT, PT, RZ, R12.reuse, !PT ;  /* 0x0000000cff18b248 */ /* 0x080fe40007fe0100 */
[----:B------:R-:W-:Y:S01]  /*7b30*/  @!P3 ISETP.GE.AND P1, PT, R15, R12, PT ;  /* 0x0000000c0f00b20c */ /* 0x000fe20003f26270 */
[----:B------:R-:W-:Y:S01]  /*7b40*/  VIADD R12, R27, 0x10 ;  /* 0x000000101b0c7836 */ /* 0x000fe20000000000 */
[----:B------:R-:W-:-:S07]  /*7b50*/  @!P3 SEL R24, R24, RZ, P2 ;  /* 0x000000ff1818b207 */ /* 0x000fce0001000000 */
[----:B------:R-:W-:Y:S02]  /*7b60*/  @P4 SEL R24, R15, R24, P1 ;  /* 0x000000180f184207 */ /* 0x000fe40000800000 */
[----:B------:R-:W-:Y:S02]  /*7b70*/  ISETP.GT.AND P1, PT, R12, R30, PT ;  /* 0x0000001e0c00720c */ /* 0x000fe40003f24270 */
[----:B------:R-:W-:Y:S01]  /*7b80*/  PLOP3.LUT P4, PT, PT, PT, PT, 0x8, 0x80 ;  /* 0x000000000080781c */ /* 0x000fe20003f8e170 */
[----:B------:R-:W-:Y:S02]  /*7b90*/  @!P3 IMAD.MOV.U32 R15, RZ, RZ, R24 ;  /* 0x000000ffff0fb224 */ /* 0x000fe400078e0018 */
[----:B------:R-:W0:Y:S02]  /*7ba0*/  LDC.64 R24, c[0x0][0x390] ;  /* 0x0000e400ff187b82 */ /* 0x000e240000000a00 */
[----:B------:R-:W-:-:S08]  /*7bb0*/  IMAD.MOV.U32 R40, RZ, RZ, R15 ;  /* 0x000000ffff287224 */ /* 0x000fd000078e000f */
[----:B0-----:R-:W-:Y:S05]  /*7bc0*/  WARPSYNC.COLLECTIVE R39, `(.L_x_70) ;  /* 0x0000000027087348 */ /* 0x001fea0003c00000 */
[----:B------:R1:W2:Y:S02]  /*7bd0*/  SHFL.DOWN P3, R31, R40, R31, R30 ;  /* 0x0800001f281f7389 */ /* 0x0002a4000006001e */
[----:B012---:R-:W-:Y:S05]  /*7be0*/  ENDCOLLECTIVE ;  /* 0x000000000000791b */ /* 0x007fea0003800000 */
.L_x_70:
[----:B------:R-:W-:-:S13]  /*7bf0*/  @!P1 ISETP.GT.AND P2, PT, R15, RZ, PT ;  /* 0x000000ff0f00920c */ /* 0x000fda0003f44270 */
[----:B------:R-:W-:Y:S05]  /*7c00*/  WARPSYNC.COLLECTIVE R39, `(.L_x_71) ;  /* 0x0000000027087348 */ /* 0x000fea0003c00000 */
[----:B------:R-:W-:Y:S01]  /*7c10*/  VOTE.ALL P0, P0 ;  /* 0x0000000000ff7806 */ /* 0x000fe20000000000 */
[----:B------:R-:W-:-:S12]  /*7c20*/  ENDCOLLECTIVE ;  /* 0x000000000000791b */ /* 0x000fd80003800000 */
.L_x_71:
[----:B------:R-:W-:Y:S01]  /*7c30*/  @!P1 PLOP3.LUT P4, PT, P2, PT, PT, 0x80, 0x8 ;  /* 0x000000000008981c */ /* 0x000fe2000178f070 */
[----:B------:R-:W-:-:S05]  /*7c40*/  IMAD.MOV.U32 R42, RZ, RZ, R31 ;  /* 0x000000ffff2a7224 */ /* 0x000fca00078e001f */
[----:B------:R-:W-:Y:S02]  /*7c50*/  @!P1 ISETP.GT.AND P3, PT, R42, R15, PT ;  /* 0x0000000f2a00920c */ /* 0x000fe40003f64270 */
[-C--:B------:R-:W-:Y:S02]  /*7c60*/  @!P1 VIMNMX R14, PT, PT, RZ, R42.reuse, !PT ;  /* 0x0000002aff0e9248 */ /* 0x080fe40007fe0100 */
[----:B------:R-:W-:Y:S02]  /*7c70*/  @!P1 ISETP.GE.AND P2, PT, R15, R42, PT ;  /* 0x0000002a0f00920c */ /* 0x000fe40003f46270 */
[----:B------:R-:W-:-:S04]  /*7c80*/  @!P1 SEL R42, R14, RZ, P3 ;  /* 0x000000ff0e2a9207 */ /* 0x000fc80001800000 */
[----:B------:R-:W-:-:S05]  /*7c90*/  @P4 SEL R42, R15, R42, P2 ;  /* 0x0000002a0f2a4207 */ /* 0x000fca0001000000 */
[----:B------:R-:W-:Y:S01]  /*7ca0*/  @!P1 IMAD.MOV.U32 R15, RZ, RZ, R42 ;  /* 0x000000ffff0f9224 */ /* 0x000fe200078e002a */
[----:B------:R-:W-:-:S05]  /*7cb0*/  IADD3 R14, P1, PT, R24, 0x100, RZ ;  /* 0x00000100180e7810 */ /* 0x000fca0007f3e0ff */
[----:B------:R-:W-:Y:S01]  /*7cc0*/  IMAD.X R41, RZ, RZ, R25, P1 ;  /* 0x000000ffff297224 */ /* 0x000fe200008e0619 */
[----:B------:R-:W-:Y:S07]  /*7cd0*/  BRA `(.L_x_72) ;  /* 0xffffffa800987947 */ /* 0x000fee000383ffff */
.L_x_18:
[----:B------:R-:W-:Y:S01]  /*7ce0*/  BSSY B1, `(.L_x_73) ;  /* 0x0000006000017945 */ /* 0x000fe20003800000 */
[----:B------:R-:W-:Y:S01]  /*7cf0*/  PLOP3.LUT P0, PT, P0, PT, PT, 0x8, 0x80 ;  /* 0x000000000080781c */ /* 0x000fe2000070e170 */
[----:B------:R-:W-:-:S12]  /*7d00*/  IMAD.MOV.U32 R39, RZ, RZ, -0x1 ;  /* 0xffffffffff277424 */ /* 0x000fd800078e00ff */
[----:B------:R-:W-:Y:S05]  /*7d10*/  WARPSYNC.COLLECTIVE R39, `(.L_x_74) ;  /* 0x0000000027087348 */ /* 0x000fea0003c00000 */
[----:B------:R-:W-:Y:S01]  /*7d20*/  VOTE.ANY P0, P0 ;  /* 0x0000000000ff7806 */ /* 0x000fe20000000100 */
[----:B------:R-:W-:-:S12]  /*7d30*/  ENDCOLLECTIVE ;  /* 0x000000000000791b */ /* 0x000fd80003800000 */
.L_x_74:
[----:B------:R-:W-:Y:S05]  /*7d40*/  BSYNC B1 ;  /* 0x0000000000017941 */ /* 0x000fea0003800000 */
.L_x_73:
[----:B------:R-:W-:Y:S05]  /*7d50*/  BRA `(.L_x_75) ;  /* 0xffffffa8009c7947 */ /* 0x000fea000383ffff */
.L_x_22:
[----:B------:R-:W-:Y:S01]  /*7d60*/  BSSY B1, `(.L_x_76) ;  /* 0x0000006000017945 */ /* 0x000fe20003800000 */
[----:B------:R-:W-:Y:S01]  /*7d70*/  PLOP3.LUT P0, PT, P0, PT, PT, 0x8, 0x80 ;  /* 0x000000000080781c */ /* 0x000fe2000070e170 */
[----:B------:R-:W-:-:S12]  /*7d80*/  IMAD.MOV.U32 R39, RZ, RZ, -0x1 ;  /* 0xffffffffff277424 */ /* 0x000fd800078e00ff */
[----:B------:R-:W-:Y:S05]  /*7d90*/  WARPSYNC.COLLECTIVE R39, `(.L_x_77) ;  /* 0x0000000027087348 */ /* 0x000fea0003c00000 */
[----:B------:R-:W-:Y:S01]  /*7da0*/  VOTE.ANY P0, P0 ;  /* 0x0000000000ff7806 */ /* 0x000fe20000000100 */
[----:B------:R-:W-:-:S12]  /*7db0*/  ENDCOLLECTIVE ;  /* 0x000000000000791b */ /* 0x000fd80003800000 */
.L_x_77:
[----:B------:R-:W-:Y:S05]  /*7dc0*/  BSYNC B1 ;  /* 0x0000000000017941 */ /* 0x000fea0003800000 */
.L_x_76:
[----:B------:R-:W-:Y:S05]  /*7dd0*/  BRA `(.L_x_78) ;  /* 0xffffffa800b07947 */ /* 0x000fea000383ffff */
.L_x_24:
[----:B------:R-:W-:Y:S01]  /*7de0*/  BSSY B1, `(.L_x_79) ;  /* 0x0000006000017945 */ /* 0x000fe20003800000 */
[----:B------:R-:W-:Y:S01]  /*7df0*/  PLOP3.LUT P0, PT, P0, PT, PT, 0x8, 0x80 ;  /* 0x000000000080781c */ /* 0x000fe2000070e170 */
[----:B------:R-:W-:-:S12]  /*7e00*/  IMAD.MOV.U32 R39, RZ, RZ, -0x1 ;  /* 0xffffffffff277424 */ /* 0x000fd800078e00ff */
[----:B------:R-:W-:Y:S05]  /*7e10*/  WARPSYNC.COLLECTIVE R39, `(.L_x_80) ;  /* 0x0000000027087348 */ /* 0x000fea0003c00000 */
[----:B------:R-:W-:Y:S01]  /*7e20*/  VOTE.ANY R39, PT, P0 ;  /* 0x0000000000277806 */ /* 0x000fe200000e0100 */
[----:B------:R-:W-:Y:S06]  /*7e30*/  ENDCOLLECTIVE ;  /* 0x000000000000791b */ /* 0x000fec0003800000 */
.L_x_80:
[----:B------:R-:W-:Y:S05]  /*7e40*/  BSYNC B1 ;  /* 0x0000000000017941 */ /* 0x000fea0003800000 */
.L_x_79:
[----:B------:R-:W-:Y:S01]  /*7e50*/  LOP3.LUT R39, R39, 0x80000000, R38, 0xec, !PT ;  /* 0x8000000027277812 */ /* 0x000fe200078eec26 */
[----:B------:R-:W-:Y:S02]  /*7e60*/  IMAD.MOV.U32 R31, RZ, RZ, 0x1 ;  /* 0x00000001ff1f7424 */ /* 0x000fe400078e00ff */
[----:B------:R-:W-:Y:S02]  /*7e70*/  IMAD.MOV.U32 R40, RZ, RZ, R25 ;  /* 0x000000ffff287224 */ /* 0x000fe400078e0019 */
[----:B------:R-:W-:Y:S02]  /*7e80*/  VIADD R30, R39, 0xffffffff ;  /* 0xffffffff271e7836 */ /* 0x000fe40000000000 */
[----:B------:R-:W-:-:S03]  /*7e90*/  VIADD R34, R34, 0xffffffe0 ;  /* 0xffffffe022227836 */ /* 0x000fc60000000000 */
[----:B------:R-:W-:Y:S01]  /*7ea0*/  LOP3.LUT R43, R39, R30, RZ, 0xc, !PT ;  /* 0x0000001e272b7212 */ /* 0x000fe200078e0cff */
[----:B------:R-:W-:-:S03]  /*7eb0*/  IMAD.MOV.U32 R39, RZ, RZ, -0x1 ;  /* 0xffffffffff277424 */ /* 0x000fc600078e00ff */
[----:B------:R0:W1:Y:S04]  /*7ec0*/  POPC R30, R43 ;  /* 0x0000002b001e7309 */ /* 0x0000680000000000 */
[----:B01----:R-:W-:Y:S05]  /*7ed0*/  WARPSYNC.COLLECTIVE R39, `(.L_x_81) ;  /* 0x0000000027087348 */ /* 0x003fea0003c00000 */
[----:B-1----:R1:W2:Y:S02]  /*7ee0*/  SHFL.DOWN P3, R31, R40, R31, R30 ;  /* 0x0800001f281f7389 */ /* 0x0022a4000006001e */
[----:B012---:R-:W-:Y:S05]  /*7ef0*/  ENDCOLLECTIVE ;  /* 0x000000000000791b */ /* 0x007fea0003800000 */
.L_x_81:
        /* <DEDUP_REMOVED lines=15> */
.L_x_82:
        /* <DEDUP_REMOVED lines=16> */
.L_x_83:
        /* <DEDUP_REMOVED lines=16> */
.L_x_84:
        /* <DEDUP_REMOVED lines=16> */
.L_x_85:
[----:B------:R-:W-:Y:S02]  /*82f0*/  @!P2 ISETP.GT.AND P0, PT, R25, RZ, PT ;  /* 0x000000ff1900a20c */ /* 0x000fe40003f04270 */
[----:B------:R-:W-:Y:S01]  /*8300*/  PLOP3.LUT P3, PT, PT, PT, PT, 0x8, 0x80 ;  /* 0x000000000080781c */ /* 0x000fe20003f6e170 */
[----:B------:R-:W-:Y:S01]  /*8310*/  IMAD.MOV.U32 R42, RZ, RZ, R31 ;  /* 0x000000ffff2a7224 */ /* 0x000fe200078e001f */
[----:B------:R-:W-:-:S04]  /*8320*/  @!P2 PLOP3.LUT P3, PT, P0, PT, PT, 0x80, 0x8 ;  /* 0x000000000008a81c */ /* 0x000fc8000076f070 */
[----:B------:R-:W-:Y:S02]  /*8330*/  @!P2 ISETP.GT.AND P1, PT, R42, R25, PT ;  /* 0x000000192a00a20c */ /* 0x000fe40003f24270 */
[-C--:B------:R-:W-:Y:S02]  /*8340*/  @!P2 VIMNMX R43, PT, PT, RZ, R42.reuse, !PT ;  /* 0x0000002aff2ba248 */ /* 0x080fe40007fe0100 */
[----:B------:R-:W-:Y:S02]  /*8350*/  @!P2 ISETP.GE.AND P0, PT, R25, R42, PT ;  /* 0x0000002a1900a20c */ /* 0x000fe40003f06270 */
[----:B------:R-:W-:Y:S02]  /*8360*/  @!P2 SEL R42, R43, RZ, P1 ;  /* 0x000000ff2b2aa207 */ /* 0x000fe40000800000 */
[----:B------:R-:W-:Y:S02]  /*8370*/  ISETP.GT.AND P1, PT, R15, RZ, PT ;  /* 0x000000ff0f00720c */ /* 0x000fe40003f24270 */
[----:B------:R-:W-:-:S05]  /*8380*/  @P3 SEL R42, R25, R42, P0 ;  /* 0x0000002a192a3207 */ /* 0x000fca0000000000 */
[----:B------:R-:W-:-:S05]  /*8390*/  @!P2 IMAD.MOV.U32 R25, RZ, RZ, R42 ;  /* 0x000000ffff19a224 */ /* 0x000fca00078e002a */
[----:B------:R-:W-:Y:S02]  /*83a0*/  ISETP.GE.AND P0, PT, R15, R25, PT ;  /* 0x000000190f00720c */ /* 0x000fe40003f06270 */
[----:B------:R-:W-:Y:S02]  /*83b0*/  ISETP.GT.AND P2, PT, R25, R15, PT ;  /* 0x0000000f1900720c */ /* 0x000fe40003f44270 */
[----:B------:R-:W-:-:S04]  /*83c0*/  VIMNMX R25, PT, PT, RZ, R25, !PT ;  /* 0x00000019ff197248 */ /* 0x000fc80007fe0100 */
[----:B------:R-:W-:-:S04]  /*83d0*/  SEL R30, R25, RZ, P2 ;  /* 0x000000ff191e7207 */ /* 0x000fc80001000000 */
[----:B------:R-:W-:Y:S02]  /*83e0*/  @P1 SEL R30, R15, R30, P0 ;  /* 0x0000001e0f1e1207 */ /* 0x000fe40000000000 */
[----:B------:R-:W-:-:S03]  /*83f0*/  ISETP.NE.AND P0, PT, R24, 0x65, PT ;  /* 0x000000651800780c */ /* 0x000fc60003f05270 */
[----:B------:R-:W-:-:S10]  /*8400*/  IMAD.MOV.U32 R15, RZ, RZ, R30 ;  /* 0x000000ffff0f7224 */ /* 0x000fd400078e001e */
[----:B------:R-:W-:Y:S05]  /*8410*/  WARPSYNC.COLLECTIVE R39, `(.L_x_86) ;  /* 0x0000000027087348 */ /* 0x000fea0003c00000 */
[----:B------:R-:W-:Y:S01]  /*8420*/  VOTE.ALL P0, P0 ;  /* 0x0000000000ff7806 */ /* 0x000fe20000000000 */
[----:B------:R-:W-:-:S12]  /*8430*/  ENDCOLLECTIVE ;  /* 0x000000000000791b */ /* 0x000fd80003800000 */
.L_x_86:
[----:B------:R-:W-:Y:S05]  /*8440*/  BRA `(.L_x_87) ;  /* 0xffffffa800347947 */ /* 0x000fea000383ffff */
.L_x_38:
[----:B------:R-:W-:Y:S01]  /*8450*/  BSSY B0, `(.L_x_88) ;  /* 0x0000006000007945 */ /* 0x000fe20003800000 */
[----:B------:R-:W-:Y:S01]  /*8460*/  PLOP3.LUT P0, PT, P0, PT, PT, 0x8, 0x80 ;  /* 0x000000000080781c */ /* 0x000fe2000070e170 */
[----:B------:R-:W-:-:S12]  /*8470*/  IMAD.MOV.U32 R39, RZ, RZ, -0x1 ;  /* 0xffffffffff277424 */ /* 0x000fd800078e00ff */
[----:B------:R-:W-:Y:S05]  /*8480*/  WARPSYNC.COLLECTIVE R39, `(.L_x_89) ;  /* 0x0000000027087348 */ /* 0x000fea0003c00000 */
[----:B------:R-:W-:Y:S01]  /*8490*/  VOTE.ANY P0, P0 ;  /* 0x0000000000ff7806 */ /* 0x000fe20000000100 */
[----:B------:R-:W-:-:S12]  /*84a0*/  ENDCOLLECTIVE ;  /* 0x000000000000791b */ /* 0x000fd80003800000 */
.L_x_89:
[----:B------:R-:W-:Y:S05]  /*84b0*/  BSYNC B0 ;  /* 0x0000000000007941 */ /* 0x000fea0003800000 */
.L_x_88:
[----:B------:R-:W-:Y:S05]  /*84c0*/  BRA `(.L_x_90) ;  /* 0xffffffd400c87947 */ /* 0x000fea000383ffff */
.L_x_42:
[----:B------:R-:W-:Y:S01]  /*84d0*/  BSSY B0, `(.L_x_91) ;  /* 0x0000006000007945 */ /* 0x000fe20003800000 */
[----:B------:R-:W-:Y:S01]  /*84e0*/  PLOP3.LUT P0, PT, P0, PT, PT, 0x8, 0x80 ;  /* 0x000000000080781c */ /* 0x000fe2000070e170 */
[----:B------:R-:W-:-:S12]  /*84f0*/  IMAD.MOV.U32 R39, RZ, RZ, -0x1 ;  /* 0xffffffffff277424 */ /* 0x000fd800078e00ff */
[----:B------:R-:W-:Y:S05]  /*8500*/  WARPSYNC.COLLECTIVE R39, `(.L_x_92) ;  /* 0x0000000027087348 */ /* 0x000fea0003c00000 */
[----:B------:R-:W-:Y:S01]  /*8510*/  VOTE.ANY P0, P0 ;  /* 0x0000000000ff7806 */ /* 0x000fe20000000100 */
[----:B------:R-:W-:-:S12]  /*8520*/  ENDCOLLECTIVE ;  /* 0x000000000000791b */ /* 0x000fd80003800000 */
.L_x_92:
[----:B------:R-:W-:Y:S05]  /*8530*/  BSYNC B0 ;  /* 0x0000000000007941 */ /* 0x000fea0003800000 */
.L_x_91:
[----:B------:R-:W-:Y:S05]  /*8540*/  BRA `(.L_x_93) ;  /* 0xffffffd400d87947 */ /* 0x000fea000383ffff */
.L_x_44:
[----:B------:R-:W0:Y:S01]  /*8550*/  S2R R12, SR_GEMASK ;  /* 0x00000000000c7919 */ /* 0x000e220000003c00 */
[----:B------:R-:W-:Y:S01]  /*8560*/  BSSY B0, `(.L_x_94) ;  /* 0x0000006000007945 */ /* 0x000fe20003800000 */
[----:B------:R-:W-:Y:S01]  /*8570*/  PLOP3.LUT P0, PT, P0, PT, PT, 0x8, 0x80 ;  /* 0x000000000080781c */ /* 0x000fe2000070e170 */
[----:B------:R-:W-:-:S12]  /*8580*/  IMAD.MOV.U32 R39, RZ, RZ, -0x1 ;  /* 0xffffffffff277424 */ /* 0x000fd800078e00ff */
[----:B0-----:R-:W-:Y:S05]  /*8590*/  WARPSYNC.COLLECTIVE R39, `(.L_x_95) ;  /* 0x0000000027087348 */ /* 0x001fea0003c00000 */
[----:B------:R-:W-:Y:S01]  /*85a0*/  VOTE.ANY R39, PT, P0 ;  /* 0x0000000000277806 */ /* 0x000fe200000e0100 */
[----:B0-----:R-:W-:Y:S06]  /*85b0*/  ENDCOLLECTIVE ;  /* 0x000000000000791b */ /* 0x001fec0003800000 */
.L_x_95:
[----:B------:R-:W-:Y:S05]  /*85c0*/  BSYNC B0 ;  /* 0x0000000000007941 */ /* 0x000fea0003800000 */
.L_x_94:
[----:B------:R-:W-:Y:S01]  /*85d0*/  LOP3.LUT R39, R39, 0x80000000, R12, 0xec, !PT ;  /* 0x8000000027277812 */ /* 0x000fe200078eec0c */
[----:B------:R-:W-:Y:S02]  /*85e0*/  IMAD.MOV.U32 R31, RZ, RZ, 0x1 ;  /* 0x00000001ff1f7424 */ /* 0x000fe400078e00ff */
[----:B------:R-:W-:Y:S02]  /*85f0*/  IMAD.MOV.U32 R40, RZ, RZ, R15 ;  /* 0x000000ffff287224 */ /* 0x000fe400078e000f */
[----:B------:R-:W-:-:S05]  /*8600*/  VIADD R18, R39, 0xffffffff ;  /* 0xffffffff27127836 */ /* 0x000fca0000000000 */
[----:B------:R-:W-:Y:S01]  /*8610*/  LOP3.LUT R18, R39, R18, RZ, 0xc, !PT ;  /* 0x0000001227127212 */ /* 0x000fe200078e0cff */
[----:B------:R-:W-:-:S03]  /*8620*/  IMAD.MOV.U32 R39, RZ, RZ, -0x1 ;  /* 0xffffffffff277424 */ /* 0x000fc600078e00ff */
[----:B------:R0:W1:Y:S04]  /*8630*/  POPC R30, R18 ;  /* 0x00000012001e7309 */ /* 0x0000680000000000 */
[----:B01----:R-:W-:Y:S05]  /*8640*/  WARPSYNC.COLLECTIVE R39, `(.L_x_96) ;  /* 0x0000000027087348 */ /* 0x003fea0003c00000 */
[----:B-1----:R1:W2:Y:S02]  /*8650*/  SHFL.DOWN P3, R31, R40, R31, R30 ;  /* 0x0800001f281f7389 */ /* 0x0022a4000006001e */
[----:B012---:R-:W-:Y:S05]  /*8660*/  ENDCOLLECTIVE ;  /* 0x000000000000791b */ /* 0x007fea0003800000 */
.L_x_96:
[----:B------:R-:W-:-:S04]  /*8670*/  ISETP.GE.AND P4, PT, R3, R30, PT ;  /* 0x0000001e0300720c */ /* 0x000fc80003f86270 */
[----:B------:R-:W-:Y:S01]  /*8680*/  ISETP.GT.AND P5, PT, R15, RZ, !P4 ;  /* 0x000000ff0f00720c */ /* 0x000fe200067a4270 */
[----:B------:R-:W-:Y:S02]  /*8690*/  IMAD.MOV.U32 R32, RZ, RZ, R31 ;  /* 0x000000ffff207224 */ /* 0x000fe400078e001f */
[----:B------:R-:W-:-:S06]  /*86a0*/  IMAD.MOV.U32 R31, RZ, RZ, 0x2 ;  /* 0x00000002ff1f7424 */ /* 0x000fcc00078e00ff */
[----:B------:R-:W-:Y:S02]  /*86b0*/  @!P4 ISETP.GT.AND P3, PT, R32, R15, PT ;  /* 0x0000000f2000c20c */ /* 0x000fe40003f64270 */
        /* <DEDUP_REMOVED lines=8> */
[----:B------:R-:W-:Y:S02]  /*8740*/  VIADD R32, R3, 0x4 ;  /* 0x0000000403207836 */ /* 0x000fe40000000000 */
[----:B------:R-:W-:-:S10]  /*8750*/  IMAD.MOV.U32 R40, RZ, RZ, R15 ;  /* 0x000000ffff287224 */ /* 0x000fd400078e000f */
[----:B------:R-:W-:Y:S05]  /*8760*/  WARPSYNC.COLLECTIVE R39, `(.L_x_97) ;  /* 0x0000000027087348 */ /* 0x000fea0003c00000 */
[----:B------:R0:W1:Y:S02]  /*8770*/  SHFL.DOWN P3, R31, R40, R31, R30 ;  /* 0x0800001f281f7389 */ /* 0x000064000006001e */
[----:B01----:R-:W-:Y:S05]  /*8780*/  ENDCOLLECTIVE ;  /* 0x000000000000791b */ /* 0x003fea0003800000 */
.L_x_97:
[----:B------:R-:W-:-:S04]  /*8790*/  @!P4 ISETP.GT.AND P0, PT, R15, RZ, PT ;  /* 0x000000ff0f00c20c */ /* 0x000fc80003f04270 */
[----:B------:R-:W-:Y:S01]  /*87a0*/  @!P4 PLOP3.LUT P5, PT, P0, PT, PT, 0x80, 0x8 ;  /* 0x000000000008c81c */ /* 0x000fe200007af070 */
[----:B------:R-:W-:Y:S02]  /*87b0*/  IMAD.MOV.U32 R18, RZ, RZ, R31 ;  /* 0x000000ffff127224 */ /* 0x000fe400078e001f */
[----:B------:R-:W-:-:S03]  /*87c0*/  IMAD.MOV.U32 R31, RZ, RZ, 0x4 ;  /* 0x00000004ff1f7424 */ /* 0x000fc600078e00ff */
[----:B------:R-:W-:Y:S02]  /*87d0*/  @!P4 ISETP.GT.AND P3, PT, R18, R15, PT ;  /* 0x0000000f1200c20c */ /* 0x000fe40003f64270 */
[-C--:B------:R-:W-:Y:S02]  /*87e0*/  @!P4 VIMNMX R19, PT, PT, RZ, R18.reuse, !PT ;  /* 0x00000012ff13c248 */ /* 0x080fe40007fe0100 */
[----:B------:R-:W-:Y:S02]  /*87f0*/  @!P4 ISETP.GE.AND P0, PT, R15, R18, PT ;  /* 0x000000120f00c20c */ /* 0x000fe40003f06270 */
[----:B------:R-:W-:-:S04]  /*8800*/  @!P4 SEL R18, R19, RZ, P3 ;  /* 0x000000ff1312c207 */ /* 0x000fc80001800000 */
[----:B------:R-:W-:Y:S02]  /*8810*/  @P5 SEL R18, R15, R18, P0 ;  /* 0x000000120f125207 */ /* 0x000fe40000000000 */
[----:B------:R-:W-:-:S03]  /*8820*/  PLOP3.LUT P5, PT, PT, PT, PT, 0x8, 0x80 ;  /* 0x000000000080781c */ /* 0x000fc60003fae170 */
[----:B------:R-:W-:Y:S01]  /*8830*/  @!P4 IMAD.MOV.U32 R15, RZ, RZ, R18 ;  /* 0x000000ffff0fc224 */ /* 0x000fe200078e0012 */
[----:B------:R-:W-:-:S03]  /*8840*/  ISETP.GT.AND P4, PT, R32, R30, PT ;  /* 0x0000001e2000720c */ /* 0x000fc60003f84270 */
[----:B------:R-:W-:-:S10]  /*8850*/  IMAD.MOV.U32 R40, RZ, RZ, R15 ;  /* 0x000000ffff287224 */ /* 0x000fd400078e000f */
[----:B------:R-:W-:Y:S05]  /*8860*/  WARPSYNC.COLLECTIVE R39, `(.L_x_98) ;  /* 0x0000000027087348 */ /* 0x000fea0003c00000 */
[----:B------:R0:W1:Y:S02]  /*8870*/  SHFL.DOWN P3, R31, R40, R31, R30 ;  /* 0x0800001f281f7389 */ /* 0x000064000006001e */
[----:B01----:R-:W-:Y:S05]  /*8880*/  ENDCOLLECTIVE ;  /* 0x000000000000791b */ /* 0x003fea0003800000 */
.L_x_98:
[----:B------:R-:W-:-:S04]  /*8890*/  @!P4 ISETP.GT.AND P0, PT, R15, RZ, PT ;  /* 0x000000ff0f00c20c */ /* 0x000fc80003f04270 */
[----:B------:R-:W-:Y:S01]  /*88a0*/  @!P4 PLOP3.LUT P5, PT, P0, PT, PT, 0x80, 0x8 ;  /* 0x000000000008c81c */ /* 0x000fe200007af070 */
[----:B------:R-:W-:Y:S02]  /*88b0*/  IMAD.MOV.U32 R18, RZ, RZ, R31 ;  /* 0x000000ffff127224 */ /* 0x000fe400078e001f */
[----:B------:R-:W-:-:S03]  /*88c0*/  IMAD.MOV.U32 R31, RZ, RZ, 0x8 ;  /* 0x00000008ff1f7424 */ /* 0x000fc600078e00ff */
        /* <DEDUP_REMOVED lines=13> */
.L_x_99:
        /* <DEDUP_REMOVED lines=11> */
[----:B------:R-:W-:-:S04]  /*8a50*/  @!P4 IMAD.MOV.U32 R15, RZ, RZ, R18 ;  /* 0x000000ffff0fc224 */ /* 0x000fc800078e0012 */
[----:B------:R-:W-:-:S07]  /*8a60*/  IMAD.MOV.U32 R40, RZ, RZ, R15 ;  /* 0x000000ffff287224 */ /* 0x000fce00078e000f */
[----:B------:R-:W-:Y:S05]  /*8a70*/  WARPSYNC.COLLECTIVE R39, `(.L_x_100) ;  /* 0x0000000027087348 */ /* 0x000fea0003c00000 */
[----:B------:R0:W1:Y:S02]  /*8a80*/  SHFL.DOWN P3, R31, R40, R31, R30 ;  /* 0x0800001f281f7389 */ /* 0x000064000006001e */
[----:B01----:R-:W-:Y:S05]  /*8a90*/  ENDCOLLECTIVE ;  /* 0x000000000000791b */ /* 0x003fea0003800000 */
.L_x_100:
[----:B------:R-:W-:Y:S01]  /*8aa0*/  ISETP.GT.AND P3, PT, R19, R30, PT ;  /* 0x0000001e1300720c */ /* 0x000fe20003f64270 */
[----:B------:R-:W-:Y:S01]  /*8ab0*/  IMAD.MOV.U32 R34, RZ, RZ, R31 ;  /* 0x000000ffff227224 */ /* 0x000fe200078e001f */
[----:B------:R-:W0:Y:S11]  /*8ac0*/  LDC.64 R18, c[0x0][0x390] ;  /* 0x0000e400ff127b82 */ /* 0x000e360000000a00 */
[----:B------:R-:W-:-:S02]  /*8ad0*/  @!P3 ISETP.GT.AND P0, PT, R15, RZ, PT ;  /* 0x000000ff0f00b20c */ /* 0x000fc40003f04270 */
[----:B------:R-:W-:Y:S02]  /*8ae0*/  @!P3 ISETP.GT.AND P4, PT, R34, R15, PT ;  /* 0x0000000f2200b20c */ /* 0x000fe40003f84270 */
[----:B------:R-:W-:Y:S02]  /*8af0*/  @!P3 PLOP3.LUT P5, PT, P0, PT, PT, 0x80, 0x8 ;  /* 0x000000000008b81c */ /* 0x000fe400007af070 */
[----:B------:R-:W-:Y:S02]  /*8b00*/  ISETP.NE.AND P0, PT, R14, 0x65, PT ;  /* 0x000000650e00780c */ /* 0x000fe40003f05270 */
[----:B------:R-:W-:-:S04]  /*8b10*/  @!P3 VIMNMX R14, PT, PT, RZ, R34, !PT ;  /* 0x00000022ff0eb248 */ /* 0x000fc80007fe0100 */
[----:B------:R-:W-:Y:S02]  /*8b20*/  @!P3 SEL R36, R14, RZ, P4 ;  /* 0x000000ff0e24b207 */ /* 0x000fe40002000000 */
[----:B------:R-:W-:-:S04]  /*8b30*/  @!P3 ISETP.GE.AND P4, PT, R15, R34, PT ;  /* 0x000000220f00b20c */ /* 0x000fc80003f86270 */
[----:B------:R-:W-:Y:S02]  /*8b40*/  @P5 SEL R36, R15, R36, P4 ;  /* 0x000000240f245207 */ /* 0x000fe40002000000 */
[----:B0-----:R-:W-:-:S13]  /*8b50*/  IADD3 R14, P4, PT, R18, 0x100, RZ ;  /* 0x00000100120e7810 */ /* 0x001fda0007f9e0ff */
[----:B------:R-:W-:Y:S05]  /*8b60*/  WARPSYNC.COLLECTIVE R39, `(.L_x_101) ;  /* 0x0000000027087348 */ /* 0x000fea0003c00000 */
[----:B------:R-:W-:Y:S01]  /*8b70*/  VOTE.ALL P0, P0 ;  /* 0x0000000000ff7806 */ /* 0x000fe20000000000 */
[----:B------:R-:W-:-:S12]  /*8b80*/  ENDCOLLECTIVE ;  /* 0x000000000000791b */ /* 0x000fd80003800000 */
.L_x_101:
[----:B------:R-:W-:Y:S02]  /*8b90*/  @!P3 IMAD.MOV.U32 R15, RZ, RZ, R36 ;  /* 0x000000ffff0fb224 */ /* 0x000fe400078e0024 */
[----:B------:R-:W-:Y:S01]  /*8ba0*/  IMAD.X R33, RZ, RZ, R19, P4 ;  /* 0x000000ffff217224 */ /* 0x000fe200020e0613 */
[----:B------:R-:W-:Y:S06]  /*8bb0*/  BRA `(.L_x_102) ;  /* 0xffffffd4005c7947 */ /* 0x000fec000383ffff */
.L_x_46:
[----:B------:R-:W-:Y:S01]  /*8bc0*/  BSSY B0, `(.L_x_103) ;  /* 0x0000006000007945 */ /* 0x000fe20003800000 */
[----:B------:R-:W-:Y:S01]  /*8bd0*/  PLOP3.LUT P0, PT, P0, PT, PT, 0x8, 0x80 ;  /* 0x000000000080781c */ /* 0x000fe2000070e170 */
[----:B------:R-:W-:-:S12]  /*8be0*/  IMAD.MOV.U32 R39, RZ, RZ, -0x1 ;  /* 0xffffffffff277424 */ /* 0x000fd800078e00ff */
[----:B------:R-:W-:Y:S05]  /*8bf0*/  WARPSYNC.COLLECTIVE R39, `(.L_x_104) ;  /* 0x0000000027087348 */ /* 0x000fea0003c00000 */
[----:B------:R-:W-:Y:S01]  /*8c00*/  VOTE.ANY P0, P0 ;  /* 0x0000000000ff7806 */ /* 0x000fe20000000100 */
[----:B------:R-:W-:-:S12]  /*8c10*/  ENDCOLLECTIVE ;  /* 0x000000000000791b */ /* 0x000fd80003800000 */
.L_x_104:
[----:B------:R-:W-:Y:S05]  /*8c20*/  BSYNC B0 ;  /* 0x0000000000007941 */ /* 0x000fea0003800000 */
.L_x_103:
[----:B------:R-:W-:Y:S05]  /*8c30*/  BRA `(.L_x_105) ;  /* 0xffffffd400647947 */ /* 0x000fea000383ffff */
.L_x_50:
[----:B------:R-:W-:Y:S01]  /*8c40*/  BSSY B0, `(.L_x_106) ;  /* 0x0000006000007945 */ /* 0x000fe20003800000 */
[----:B------:R-:W-:Y:S01]  /*8c50*/  PLOP3.LUT P0, PT, P0, PT, PT, 0x8, 0x80 ;  /* 0x000000000080781c */ /* 0x000fe2000070e170 */
[----:B------:R-:W-:-:S12]  /*8c60*/  IMAD.MOV.U32 R39, RZ, RZ, -0x1 ;  /* 0xffffffffff277424 */ /* 0x000fd800078e00ff */
[----:B------:R-:W-:Y:S05]  /*8c70*/  WARPSYNC.COLLECTIVE R39, `(.L_x_107) ;  /* 0x0000000027087348 */ /* 0x000fea0003c00000 */
[----:B------:R-:W-:Y:S01]  /*8c80*/  VOTE.ANY P0, P0 ;  /* 0x0000000000ff7806 */ /* 0x000fe20000000100 */
[----:B------:R-:W-:-:S12]  /*8c90*/  ENDCOLLECTIVE ;  /* 0x000000000000791b */ /* 0x000fd80003800000 */
.L_x_107:
[----:B------:R-:W-:Y:S05]  /*8ca0*/  BSYNC B0 ;  /* 0x0000000000007941 */ /* 0x000fea0003800000 */
.L_x_106:
[----:B------:R-:W-:Y:S05]  /*8cb0*/  BRA `(.L_x_108) ;  /* 0xffffffd400747947 */ /* 0x000fea000383ffff */
.L_x_52:
[----:B------:R-:W-:Y:S01]  /*8cc0*/  BSSY B0, `(.L_x_109) ;  /* 0x0000006000007945 */ /* 0x000fe20003800000 */
[----:B------:R-:W-:Y:S01]  /*8cd0*/  PLOP3.LUT P0, PT, P0, PT, PT, 0x8, 0x80 ;  /* 0x000000000080781c */ /* 0x000fe2000070e170 */
[----:B------:R-:W-:-:S12]  /*8ce0*/  IMAD.MOV.U32 R39, RZ, RZ, -0x1 ;  /* 0xffffffffff277424 */ /* 0x000fd800078e00ff */
[----:B------:R-:W-:Y:S05]  /*8cf0*/  WARPSYNC.COLLECTIVE R39, `(.L_x_110) ;  /* 0x0000000027087348 */ /* 0x000fea0003c00000 */
[----:B------:R-:W-:Y:S01]  /*8d00*/  VOTE.ANY R39, PT, P0 ;  /* 0x0000000000277806 */ /* 0x000fe200000e0100 */
[----:B------:R-:W-:Y:S06]  /*8d10*/  ENDCOLLECTIVE ;  /* 0x000000000000791b */ /* 0x000fec0003800000 */
.L_x_110:
[----:B------:R-:W-:Y:S05]  /*8d20*/  BSYNC B0 ;  /* 0x0000000000007941 */ /* 0x000fea0003800000 */
.L_x_109:
        /* <DEDUP_REMOVED lines=11> */
.L_x_111:
[----:B------:R-:W-:-:S04]  /*8de0*/  ISETP.GE.AND P4, PT, R3, R30, PT ;  /* 0x0000001e0300720c */ /* 0x000fc80003f86270 */
[----:B------:R-:W-:Y:S01]  /*8df0*/  ISETP.GT.AND P5, PT, R19, RZ, !P4 ;  /* 0x000000ff1300720c */ /* 0x000fe200067a4270 */
[----:B------:R-:W-:Y:S02]  /*8e00*/  IMAD.MOV.U32 R34, RZ, RZ, R31 ;  /* 0x000000ffff227224 */ /* 0x000fe400078e001f */
[----:B------:R-:W-:-:S06]  /*8e10*/  VIADD R31, R3, 0x2 ;  /* 0x00000002031f7836 */ /* 0x000fcc0000000000 */
[----:B------:R-:W-:Y:S02]  /*8e20*/  @!P4 ISETP.GT.AND P3, PT, R34, R19, PT ;  /* 0x000000132200c20c */ /* 0x000fe40003f64270 */
[-C--:B------:R-:W-:Y:S02]  /*8e30*/  @!P4 VIMNMX R35, PT, PT, RZ, R34.reuse, !PT ;  /* 0x00000022ff23c248 */ /* 0x080fe40007fe0100 */
[----:B------:R-:W-:Y:S02]  /*8e40*/  @!P4 ISETP.GE.AND P0, PT, R19, R34, PT ;  /* 0x000000221300c20c */ /* 0x000fe40003f06270 */
[----:B------:R-:W-:-:S04]  /*8e50*/  @!P4 SEL R34, R35, RZ, P3 ;  /* 0x000000ff2322c207 */ /* 0x000fc80001800000 */
[----:B------:R-:W-:Y:S02]  /*8e60*/  @P5 SEL R34, R19, R34, P0 ;  /* 0x0000002213225207 */ /* 0x000fe40000000000 */
[----:B------:R-:W-:-:S03]  /*8e70*/  PLOP3.LUT P5, PT, PT, PT, PT, 0x8, 0x80 ;  /* 0x000000000080781c */ /* 0x000fc60003fae170 */
[----:B------:R-:W-:Y:S01]  /*8e80*/  @!P4 IMAD.MOV.U32 R19, RZ, RZ, R34 ;  /* 0x000000ffff13c224 */ /* 0x000fe200078e0022 */
[----:B------:R-:W-:Y:S01]  /*8e90*/  ISETP.GT.AND P4, PT, R31, R30, PT ;  /* 0x0000001e1f00720c */ /* 0x000fe20003f84270 */
[----:B------:R-:W-:Y:S02]  /*8ea0*/  IMAD.MOV.U32 R31, RZ, RZ, 0x2 ;  /* 0x00000002ff1f7424 */ /* 0x000fe400078e00ff */
[----:B------:R-:W-:-:S10]  /*8eb0*/  IMAD.MOV.U32 R40, RZ, RZ, R19 ;  /* 0x000000ffff287224 */ /* 0x000fd400078e0013 */
[----:B------:R-:W-:Y:S05]  /*8ec0*/  WARPSYNC.COLLECTIVE R39, `(.L_x_112) ;  /* 0x0000000027087348 */ /* 0x000fea0003c00000 */
[----:B------:R0:W1:Y:S02]  /*8ed0*/  SHFL.DOWN P3, R31, R40, R31, R30 ;  /* 0x0800001f281f7389 */ /* 0x000064000006001e */
[----:B01----:R-:W-:Y:S05]  /*8ee0*/  ENDCOLLECTIVE ;  /* 0x000000000000791b */ /* 0x003fea0003800000 */
.L_x_112:
        /* <DEDUP_REMOVED lines=16> */
.L_x_113:
[----:B------:R-:W-:-:S04]  /*8ff0*/  @!P4 ISETP.GT.AND P0, PT, R19, RZ, PT ;  /* 0x000000ff1300c20c */ /* 0x000fc80003f04270 */
[----:B------:R-:W-:Y:S01]  /*9000*/  @!P4 PLOP3.LUT P5, PT, P0, PT, PT, 0x80, 0x8 ;  /* 0x000000000008c81c */ /* 0x000fe200007af070 */
[----:B------:R-:W-:Y:S02]  /*9010*/  IMAD.MOV.U32 R34, RZ, RZ, R31 ;  /* 0x000000ffff227224 */ /* 0x000fe400078e001f */
[----:B------:R-:W-:-:S03]  /*9020*/  VIADD R31, R3, 0x8 ;  /* 0x00000008031f7836 */ /* 0x000fc60000000000 */
        /* <DEDUP_REMOVED lines=13> */
.L_x_114:
        /* <DEDUP_REMOVED lines=17> */
.L_x_115:
[----:B------:R-:W-:-:S04]  /*9210*/  @!P4 ISETP.GT.AND P0, PT, R19, RZ, PT ;  /* 0x000000ff1300c20c */ /* 0x000fc80003f04270 */
[----:B------:R-:W-:Y:S01]  /*9220*/  @!P4 PLOP3.LUT P5, PT, P0, PT, PT, 0x80, 0x8 ;  /* 0x000000000008c81c */ /* 0x000fe200007af070 */
[----:B------:R-:W-:-:S05]  /*9230*/  IMAD.MOV.U32 R34, RZ, RZ, R31 ;  /* 0x000000ffff227224 */ /* 0x000fca00078e001f */
[----:B------:R-:W-:Y:S02]  /*9240*/  @!P4 ISETP.GT.AND P3, PT, R34, R19, PT ;  /* 0x000000132200c20c */ /* 0x000fe40003f64270 */
[-C--:B------:R-:W-:Y:S02]  /*9250*/  @!P4 VIMNMX R35, PT, PT, RZ, R34.reuse, !PT ;  /* 0x00000022ff23c248 */ /* 0x080fe40007fe0100 */
[----:B------:R-:W-:Y:S02]  /*9260*/  @!P4 ISETP.GE.AND P0, PT, R19, R34, PT ;  /* 0x000000221300c20c */ /* 0x000fe40003f06270 */
[----:B------:R-:W-:Y:S02]  /*9270*/  @!P4 SEL R34, R35, RZ, P3 ;  /* 0x000000ff2322c207 */ /* 0x000fe40001800000 */
[----:B------:R-:W-:Y:S02]  /*9280*/  ISETP.GT.AND P3, PT, R15, RZ, PT ;  /* 0x000000ff0f00720c */ /* 0x000fe40003f64270 */
[----:B------:R-:W-:-:S02]  /*9290*/  @P5 SEL R34, R19, R34, P0 ;  /* 0x0000002213225207 */ /* 0x000fc40000000000 */
[----:B------:R-:W-:-:S03]  /*92a0*/  ISETP.NE.AND P0, PT, R18, 0x65, PT ;  /* 0x000000651200780c */ /* 0x000fc60003f05270 */
[----:B------:R-:W-:-:S05]  /*92b0*/  @!P4 IMAD.MOV.U32 R19, RZ, RZ, R34 ;  /* 0x000000ffff13c224 */ /* 0x000fca00078e0022 */
[----:B------:R-:W-:Y:S02]  /*92c0*/  ISETP.GT.AND P5, PT, R19, R15, PT ;  /* 0x0000000f1300720c */ /* 0x000fe40003fa4270 */
[-C--:B------:R-:W-:Y:S02]  /*92d0*/  VIMNMX R18, PT, PT, RZ, R19.reuse, !PT ;  /* 0x00000013ff127248 */ /* 0x080fe40007fe0100 */
[----:B------:R-:W-:Y:S02]  /*92e0*/  ISETP.GE.AND P4, PT, R15, R19, PT ;  /* 0x000000130f00720c */ /* 0x000fe40003f86270 */
[----:B------:R-:W-:-:S11]  /*92f0*/  SEL R18, R18, RZ, P5 ;  /* 0x000000ff12127207 */ /* 0x000fd60002800000 */
[----:B------:R-:W-:Y:S05]  /*9300*/  WARPSYNC.COLLECTIVE R39, `(.L_x_116) ;  /* 0x0000000027087348 */ /* 0x000fea0003c00000 */
[----:B------:R-:W-:Y:S01]  /*9310*/  VOTE.ALL P0, P0 ;  /* 0x0000000000ff7806 */ /* 0x000fe20000000000 */
[----:B------:R-:W-:-:S12]  /*9320*/  ENDCOLLECTIVE ;  /* 0x000000000000791b */ /* 0x000fd80003800000 */
.L_x_116:
[----:B------:R-:W-:-:S05]  /*9330*/  @P3 SEL R18, R15, R18, P4 ;  /* 0x000000120f123207 */ /* 0x000fca0002000000 */
[----:B------:R-:W-:Y:S01]  /*9340*/  IMAD.MOV.U32 R15, RZ, RZ, R18 ;  /* 0x000000ffff0f7224 */ /* 0x000fe200078e0012 */
[----:B------:R-:W-:Y:S06]  /*9350*/  BRA `(.L_x_117) ;  /* 0xffffffd000f87947 */ /* 0x000fec000383ffff */
.L_x_118:
[----:B------:R-:W-:-:S00]  /*9360*/  BRA `(.L_x_118) ;  /* 0xfffffffc00fc7947 */ /* 0x000fc0000383ffff */
[----:B------:R-:W-:-:S00]  /*9370*/  NOP ;  /* 0x0000000000007918 */ /* 0x000fc00000000000 */
        /* <DEDUP_REMOVED lines=8> */
.L_x_529:


//--------------------- .text._ZN3cub18CUB_300001_SM_10006detail4scan16DeviceScanKernelINS2_10policy_hubIiiij9left_compE10Policy1000EN6thrust24THRUST_300001_SM_1000_NS6detail15normal_iteratorINS9_10device_ptrIiEEEESE_NS0_13ScanTileStateIiLb1EEES5_NS0_8NullTypeEjiLb0ESH_EEvT0_T1_T2_iT3_T4_T5_ --------------------------
	.section	.text._ZN3cub18CUB_300001_SM_10006detail4scan16DeviceScanKernelINS2_10policy_hubIiiij9left_compE10Policy1000EN6thrust24THRUST_300001_SM_1000_NS6detail15normal_iteratorINS9_10device_ptrIiEEEESE_NS0_13ScanTileStateIiLb1EEES5_NS0_8NullTypeEjiLb0ESH_EEvT0_T1_T2_iT3_T4_T5_,"ax",@progbits
	.align	128
        .global         _ZN3cub18CUB_300001_SM_10006detail4scan16DeviceScanKernelINS2_10policy_hubIiiij9left_compE10Policy1000EN6thrust24THRUST_300001_SM_1000_NS6detail15normal_iteratorINS9_10device_ptrIiEEEESE_NS0_13ScanTileStateIiLb1EEES5_NS0_8NullTypeEjiLb0ESH_EEvT0_T1_T2_iT3_T4_T5_
        .type           _ZN3cub18CUB_300001_SM_10006detail4scan16DeviceScanKernelINS2_10policy_hubIiiij9left_compE10Policy1000EN6thrust24THRUST_300001_SM_1000_NS6detail15normal_iteratorINS9_10device_ptrIiEEEESE_NS0_13ScanTileStateIiLb1EEES5_NS0_8NullTypeEjiLb0ESH_EEvT0_T1_T2_iT3_T4_T5_,@function
        .size           _ZN3cub18CUB_300001_SM_10006detail4scan16DeviceScanKernelINS2_10policy_hubIiiij9left_compE10Policy1000EN6thrust24THRUST_300001_SM_1000_NS6detail15normal_iteratorINS9_10device_ptrIiEEEESE_NS0_13ScanTileStateIiLb1EEES5_NS0_8NullTypeEjiLb0ESH_EEvT0_T1_T2_iT3_T4_T5_,(.L_x_530 - _ZN3cub18CUB_300001_SM_10006detail4scan16DeviceScanKernelINS2_10policy_hubIiiij9left_compE10Policy1000EN6thrust24THRUST_300001_SM_1000_NS6detail15normal_iteratorINS9_10device_ptrIiEEEESE_NS0_13ScanTileStateIiLb1EEES5_NS0_8NullTypeEjiLb0ESH_EEvT0_T1_T2_iT3_T4_T5_)
        .other          _ZN3cub18CUB_300001_SM_10006detail4scan16DeviceScanKernelINS2_10policy_hubIiiij9left_compE10Policy1000EN6thrust24THRUST_300001_SM_1000_NS6detail15normal_iteratorINS9_10device_ptrIiEEEESE_NS0_13ScanTileStateIiLb1EEES5_NS0_8NullTypeEjiLb0ESH_EEvT0_T1_T2_iT3_T4_T5_,@"STO_CUDA_ENTRY STV_DEFAULT"
_ZN3cub18CUB_300001_SM_10006detail4scan16DeviceScanKernelINS2_10policy_hubIiiij9left_compE10Policy1000EN6thrust24THRUST_300001_SM_1000_NS6detail15normal_iteratorINS9_10device_ptrIiEEEESE_NS0_13ScanTileStateIiLb1EEES5_NS0_8NullTypeEjiLb0ESH_EEvT0_T1_T2_iT3_T4_T5_:
.text._ZN3cub18CUB_300001_SM_10006detail4scan16DeviceScanKernelINS2_10policy_hubIiiij9left_compE10Policy1000EN6thrust24THRUST_300001_SM_1000_NS6detail15normal_iteratorINS9_10device_ptrIiEEEESE_NS0_13ScanTileStateIiLb1EEES5_NS0_8NullTypeEjiLb0ESH_EEvT0_T1_T2_iT3_T4_T5_:
[----:B------:R-:W-:Y:S08]  /*0000*/  LDC R1, c[0x0][0x37c] ;  /* 0x0000df00ff017b82 */ /* 0x000ff00000000800 */
[----:B------:R-:W0:Y:S01]  /*0010*/  S2UR UR6, SR_CTAID.X ;  /* 0x00000000000679c3 */ /* 0x000e220000002500 */
[----:B------:R-:W0:Y:S01]  /*0020*/  LDCU UR4, c[0x0][0x398] ;  /* 0x00007300ff0477ac */ /* 0x000e220008000800 */
[----:B------:R-:W1:Y:S01]  /*0030*/  LDCU UR7, c[0x0][0x3a0] ;  /* 0x00007400ff0777ac */ /* 0x000e620008000800 */
[----:B------:R-:W2:Y:S01]  /*0040*/  LDCU.64 UR10, c[0x0][0x358] ;  /* 0x00006b00ff0a77ac */ /* 0x000ea20008000a00 */
[----:B0-----:R-:W-:-:S04]  /*0050*/  UIADD3 UR6, UPT, UPT, UR6, UR4, URZ ;  /* 0x0000000406067290 */ /* 0x001fc8000fffe0ff */
[----:B------:R-:W-:-:S04]  /*0060*/  UIMAD UR9, UR6, 0x780, URZ ;  /* 0x00000780060978a4 */ /* 0x000fc8000f8e02ff */
[----:B-1----:R-:W-:-:S04]  /*0070*/  UIADD3 UR7, UPT, UPT, -UR9, UR7, URZ ;  /* 0x0000000709077290 */ /* 0x002fc8000fffe1ff */
[----:B------:R-:W-:-:S09]  /*0080*/  UISETP.GE.U32.AND UP0, UPT, UR7, 0x781, UPT ;  /* 0x000007810700788c */ /* 0x000fd2000bf06070 */
[----:B--2---:R-:W-:Y:S05]  /*0090*/  BRA.U !UP0, `(.L_x_119) ;  /* 0x0000003508f87547 */ /* 0x004fea000b800000 */
[----:B------:R-:W0:Y:S01]  /*00a0*/  S2R R6, SR_TID.X ;  /* 0x0000000000067919 */ /* 0x000e220000002100 */
[----:B------:R-:W1:Y:S01]  /*00b0*/  LDCU.64 UR4, c[0x0][0x380] ;  /* 0x00007000ff0477ac */ /* 0x000e620008000a00 */
[C---:B0-----:R-:W-:Y:S02]  /*00c0*/  LOP3.LUT R0, R6.reuse, 0x1f, RZ, 0xc0, !PT ;  /* 0x0000001f06007812 */ /* 0x041fe400078ec0ff */
[----:B------:R-:W-:-:S05]  /*00d0*/  LOP3.LUT R3, R6, 0x3e0, RZ, 0xc0, !PT ;  /* 0x000003e006037812 */ /* 0x000fca00078ec0ff */
[----:B------:R-:W-:-:S05]  /*00e0*/  IMAD R0, R3, 0xf, R0 ;  /* 0x0000000f03007824 */ /* 0x000fca00078e0200 */
[----:B------:R-:W-:-:S05]  /*00f0*/  IADD3 R0, P0, PT, R0, UR9, RZ ;  /* 0x0000000900007c10 */ /* 0x000fca000ff1e0ff */
[----:B------:R-:W-:Y:S02]  /*0100*/  IMAD.X R3, RZ, RZ, RZ, P0 ;  /* 0x000000ffff037224 */ /* 0x000fe400000e06ff */
        /* <DEDUP_REMOVED lines=234> */
.L_x_123:
[----:B------:R-:W-:Y:S05]  /*0fb0*/  BSYNC.RECONVERGENT B1 ;  /* 0x0000000000017941 */ /* 0x000fea0003800200 */
.L_x_122:
        /* <DEDUP_REMOVED lines=105> */
.L_x_121:
        /* <DEDUP_REMOVED lines=163> */
.L_x_125:
        /* <DEDUP_REMOVED lines=14> */
.L_x_127:
[----:B------:R-:W-:Y:S05]  /*2160*/  NANOSLEEP 0x1c2 ;  /* 0x000001c20000795d */ /* 0x000fea0003800000 */
[----:B------:R-:W-:Y:S01]  /*2170*/  NOP ;  /* 0x0000000000007918 */ /* 0x000fe20000000000 */
.L_x_128:
[----:B------:R-:W-:-:S05]  /*2180*/  IMAD.WIDE R24, R32, 0x8, R24 ;  /* 0x0000000820187825 */ /* 0x000fca00078e0218 */
[----:B------:R-:W2:Y:S01]  /*2190*/  LD.E.64.STRONG.GPU R14, desc[UR10][R24.64+0x100] ;  /* 0x0001000a180e7980 */ /* 0x000ea2000c10fb00 */
[----:B------:R-:W-:Y:S01]  /*21a0*/  UMOV UR5, 0xffffffff ;  /* 0xffffffff00057882 */ /* 0x000fe20000000000 */
[----:B--2---:R-:W-:Y:S02]  /*21b0*/  ISETP.NE.AND P0, PT, R14, 0x63, PT ;  /* 0x000000630e00780c */ /* 0x004fe40003f05270 */
[----:B------:R-:W-:Y:S11]  /*21c0*/  BRA.DIV UR5, `(.L_x_129) ;  /* 0x0000005205d87947 */ /* 0x000ff6000b800000 */
[----:B------:R-:W-:-:S13]  /*21d0*/  VOTE.ANY P0, !P0 ;  /* 0x0000000000ff7806 */ /* 0x000fda0004000100 */
.L_x_179:
[----:B------:R-:W-:Y:S05]  /*21e0*/  @!P0 BRA `(.L_x_130) ;  /* 0x0000000000308947 */ /* 0x000fea0003800000 */
.L_x_134:
[----:B------:R-:W-:Y:S05]  /*21f0*/  YIELD ;  /* 0x0000000000007946 */ /* 0x000fea0003800000 */
[----:B------:R-:W-:Y:S05]  /*2200*/  @P1 BRA `(.L_x_131) ;  /* 0x0000000000081947 */ /* 0x000fea0003800000 */
[----:B------:R0:W-:Y:S06]  /*2210*/  MEMBAR.SC.CTA ;  /* 0x0000000000007992 */ /* 0x0001ec0000000000 */
[----:B0-----:R-:W-:Y:S05]  /*2220*/  BRA `(.L_x_132) ;  /* 0x0000000000087947 */ /* 0x001fea0003800000 */
.L_x_131:
[----:B------:R-:W-:Y:S05]  /*2230*/  NANOSLEEP 0x15e ;  /* 0x0000015e0000795d */ /* 0x000fea0003800000 */
[----:B------:R-:W-:Y:S01]  /*2240*/  NOP ;  /* 0x0000000000007918 */ /* 0x000fe20000000000 */
.L_x_132:
[----:B------:R-:W2:Y:S01]  /*2250*/  LD.E.64.STRONG.GPU R14, desc[UR10][R24.64+0x100] ;  /* 0x0001000a180e7980 */ /* 0x000ea2000c10fb00 */
[----:B------:R-:W-:Y:S01]  /*2260*/  UMOV UR5, 0xffffffff ;  /* 0xffffffff00057882 */ /* 0x000fe20000000000 */
[----:B--2---:R-:W-:Y:S02]  /*2270*/  ISETP.NE.AND P0, PT, R14, 0x63, PT ;  /* 0x000000630e00780c */ /* 0x004fe40003f05270 */
[----:B------:R-:W-:Y:S11]  /*2280*/  BRA.DIV UR5, `(.L_x_133) ;  /* 0x0000005205c87947 */ /* 0x000ff6000b800000 */
[----:B------:R-:W-:-:S13]  /*2290*/  VOTE.ANY P0, !P0 ;  /* 0x0000000000ff7806 */ /* 0x000fda0004000100 */
.L_x_182:
[----:B------:R-:W-:Y:S05]  /*22a0*/  @P0 BRA `(.L_x_134) ;  /* 0xfffffffc00d00947 */ /* 0x000fea000383ffff */
.L_x_130:
[----:B------:R-:W-:Y:S01]  /*22b0*/  UMOV UR5, 0xffffffff ;  /* 0xffffffff00057882 */ /* 0x000fe20000000000 */
[----:B------:R-:W-:Y:S02]  /*22c0*/  ISETP.NE.AND P0, PT, R14, 0x65, PT ;  /* 0x000000650e00780c */ /* 0x000fe40003f05270 */
[----:B------:R-:W-:Y:S11]  /*22d0*/  BRA.DIV UR5, `(.L_x_135) ;  /* 0x0000005205d47947 */ /* 0x000ff6000b800000 */
[----:B------:R-:W0:Y:S01]  /*22e0*/  S2R R33, SR_GEMASK ;  /* 0x0000000000217919 */ /* 0x000e220000003c00 */
[----:B------:R-:W-:Y:S01]  /*22f0*/  VOTE.ANY R12, PT, !P0 ;  /* 0x00000000000c7806 */ /* 0x000fe200040e0100 */
[----:B------:R-:W-:Y:S01]  /*2300*/  VIADD R37, R27, 0x2 ;  /* 0x000000021b257836 */ /* 0x000fe20000000000 */
[----:B------:R-:W-:Y:S02]  /*2310*/  PLOP3.LUT P4, PT, PT, PT, PT, 0x8, 0x80 ;  /* 0x000000000080781c */ /* 0x000fe40003f8e170 */
        /* <DEDUP_REMOVED lines=24> */
[----:B------:R-:W-:Y:S02]  /*24a0*/  @!P2 IMAD.MOV.U32 R15, RZ, RZ, R34 ;  /* 0x000000ffff0fa224 */ /* 0x000fe400078e0022 */
[----:B------:R-:W-:-:S03]  /*24b0*/  VIADD R34, R27, 0x4 ;  /* 0x000000041b227836 */ /* 0x000fc60000000000 */
[----:B------:R-:W0:Y:S02]  /*24c0*/  SHFL.DOWN PT, R24, R15, 0x4, R29 ;  /* 0x088000000f187989 */ /* 0x000e2400000e001d */
[----:B------:R-:W-:-:S13]  /*24d0*/  ISETP.GT.AND P2, PT, R34, R29, PT ;  /* 0x0000001d2200720c */ /* 0x000fda0003f44270 */
        /* <DEDUP_REMOVED lines=16> */
[C---:B------:R-:W-:Y:S02]  /*25e0*/  @!P0 ISETP.GE.AND P1, PT, R15.reuse, R24, PT ;  /* 0x000000180f00820c */ /* 0x040fe40003f26270 */
[----:B------:R-:W-:Y:S01]  /*25f0*/  @!P0 SEL R36, R36, RZ, P2 ;  /* 0x000000ff24248207 */ /* 0x000fe20001000000 */
[----:B------:R-:W0:Y:S04]  /*2600*/  LDC.64 R24, c[0x0][0x390] ;  /* 0x0000e400ff187b82 */ /* 0x000e280000000a00 */
[----:B------:R-:W-:-:S05]  /*2610*/  @P3 SEL R36, R15, R36, P1 ;  /* 0x000000240f243207 */ /* 0x000fca0000800000 */
[----:B------:R-:W-:Y:S01]  /*2620*/  @!P0 IMAD.MOV.U32 R15, RZ, RZ, R36 ;  /* 0x000000ffff0f8224 */ /* 0x000fe200078e0024 */
[----:B------:R-:W-:Y:S01]  /*2630*/  ISETP.NE.AND P0, PT, R14, 0x65, PT ;  /* 0x000000650e00780c */ /* 0x000fe20003f05270 */
[----:B------:R-:W-:-:S03]  /*2640*/  VIADD R36, R27, 0x10 ;  /* 0x000000101b247836 */ /* 0x000fc60000000000 */
[----:B------:R-:W1:Y:S02]  /*2650*/  SHFL.DOWN PT, R40, R15, 0x10, R29 ;  /* 0x0a0000000f287989 */ /* 0x000e6400000e001d */
[----:B------:R-:W-:-:S07]  /*2660*/  ISETP.GT.AND P1, PT, R36, R29, PT ;  /* 0x0000001d2400720c */ /* 0x000fce0003f24270 */
[----:B------:R-:W-:-:S06]  /*2670*/  VOTE.ALL P0, P0 ;  /* 0x0000000000ff7806 */ /* 0x000fcc0000000000 */
[----:B------:R-:W-:-:S04]  /*2680*/  @!P1 ISETP.GT.AND P2, PT, R15, RZ, PT ;  /* 0x000000ff0f00920c */ /* 0x000fc80003f44270 */
[----:B------:R-:W-:Y:S02]  /*2690*/  @!P1 PLOP3.LUT P4, PT, P2, PT, PT, 0x80, 0x8 ;  /* 0x000000000008981c */ /* 0x000fe4000178f070 */
[----:B-1----:R-:W-:Y:S02]  /*26a0*/  @!P1 ISETP.GT.AND P3, PT, R40, R15, PT ;  /* 0x0000000f2800920c */ /* 0x002fe40003f64270 */
[-C--:B------:R-:W-:Y:S02]  /*26b0*/  @!P1 VIMNMX R14, PT, PT, RZ, R40.reuse, !PT ;  /* 0x00000028ff0e9248 */ /* 0x080fe40007fe0100 */
[----:B------:R-:W-:Y:S02]  /*26c0*/  @!P1 ISETP.GE.AND P2, PT, R15, R40, PT ;  /* 0x000000280f00920c */ /* 0x000fe40003f46270 */
[----:B------:R-:W-:-:S05]  /*26d0*/  @!P1 SEL R40, R14, RZ, P3 ;  /* 0x000000ff0e289207 */ /* 0x000fca0001800000 */
[----:B------:R-:W-:Y:S02]  /*26e0*/  @P4 SEL R40, R15, R40, P2 ;  /* 0x000000280f284207 */ /* 0x000fe40001000000 */
[----:B0-----:R-:W-:-:S03]  /*26f0*/  IADD3 R14, P2, PT, R24, 0x100, RZ ;  /* 0x00000100180e7810 */ /* 0x001fc60007f5e0ff */
[----:B------:R-:W-:Y:S02]  /*2700*/  @!P1 IMAD.MOV.U32 R15, RZ, RZ, R40 ;  /* 0x000000ffff0f9224 */ /* 0x000fe400078e0028 */
[----:B------:R-:W-:-:S08]  /*2710*/  IMAD.X R41, RZ, RZ, R25, P2 ;  /* 0x000000ffff297224 */ /* 0x000fd000010e0619 */
.L_x_191:
[----:B------:R-:W-:Y:S05]  /*2720*/  @!P0 BRA `(.L_x_136) ;  /* 0x0000000400788947 */ /* 0x000fea0003800000 */
.L_x_144:
        /* <DEDUP_REMOVED lines=8> */
.L_x_194:
[----:B------:R-:W-:Y:S05]  /*27b0*/  @!P0 BRA `(.L_x_138) ;  /* 0x0000000000348947 */ /* 0x000fea0003800000 */
[----:B------:R-:W-:-:S13]  /*27c0*/  ISETP.GT.U32.AND P1, PT, R30, 0x1f3, PT ;  /* 0x000001f31e00780c */ /* 0x000fda0003f24070 */
.L_x_142:
[----:B------:R-:W-:Y:S05]  /*27d0*/  YIELD ;  /* 0x0000000000007946 */ /* 0x000fea0003800000 */
[----:B------:R-:W-:Y:S05]  /*27e0*/  @P1 BRA `(.L_x_139) ;  /* 0x0000000000081947 */ /* 0x000fea0003800000 */
[----:B------:R0:W-:Y:S06]  /*27f0*/  MEMBAR.SC.CTA ;  /* 0x0000000000007992 */ /* 0x0001ec0000000000 */
[----:B0-----:R-:W-:Y:S05]  /*2800*/  BRA `(.L_x_140) ;  /* 0x0000000000087947 */ /* 0x001fea0003800000 */
.L_x_139:
[----:B------:R-:W-:Y:S05]  /*2810*/  NANOSLEEP 0x15e ;  /* 0x0000015e0000795d */ /* 0x000fea0003800000 */
[----:B------:R-:W-:Y:S01]  /*2820*/  NOP ;  /* 0x0000000000007918 */ /* 0x000fe20000000000 */
.L_x_140:
[----:B------:R-:W2:Y:S01]  /*2830*/  LD.E.64.STRONG.GPU R24, desc[UR10][R28.64+-0x100] ;  /* 0xffff000a1c187980 */ /* 0x000ea2000c10fb00 */
[----:B------:R-:W-:Y:S01]  /*2840*/  UMOV UR5, 0xffffffff ;  /* 0xffffffff00057882 */ /* 0x000fe20000000000 */
[----:B--2---:R-:W-:Y:S02]  /*2850*/  ISETP.NE.AND P0, PT, R24, 0x63, PT ;  /* 0x000000631800780c */ /* 0x004fe40003f05270 */
[----:B------:R-:W-:Y:S11]  /*2860*/  BRA.DIV UR5, `(.L_x_141) ;  /* 0x0000005605407947 */ /* 0x000ff6000b800000 */
[----:B------:R-:W-:-:S13]  /*2870*/  VOTE.ANY P0, !P0 ;  /* 0x0000000000ff7806 */ /* 0x000fda0004000100 */
.L_x_197:
[----:B------:R-:W-:Y:S05]  /*2880*/  @P0 BRA `(.L_x_142) ;  /* 0xfffffffc00d00947 */ /* 0x000fea000383ffff */
.L_x_138:
        /* <DEDUP_REMOVED lines=71> */
.L_x_206:
[----:B------:R-:W-:Y:S05]  /*2d00*/  @P0 BRA `(.L_x_144) ;  /* 0xfffffff800880947 */ /* 0x000fea000383ffff */
.L_x_136:
        /* <DEDUP_REMOVED lines=20> */
.L_x_146:
[----:B------:R-:W-:Y:S05]  /*2e50*/  BSYNC.RECONVERGENT B1 ;  /* 0x0000000000017941 */ /* 0x000fea0003800200 */
.L_x_145:
[----:B------:R0:W-:Y:S01]  /*2e60*/  @!P3 STS [R12+0x24], R15 ;  /* 0x0000240f0c00b388 */ /* 0x0001e20000000800 */
[----:B------:R-:W-:-:S07]  /*2e70*/  @!P3 IMAD.MOV.U32 R31, RZ, RZ, R15 ;  /* 0x000000ffff1fb224 */ /* 0x000fce00078e000f */
.L_x_126:
        /* <DEDUP_REMOVED lines=16> */
.L_x_148:
[----:B------:R-:W-:Y:S05]  /*2f80*/  BSYNC.RECONVERGENT B1 ;  /* 0x0000000000017941 */ /* 0x000fea0003800200 */
.L_x_147:
        /* <DEDUP_REMOVED lines=91> */
.L_x_124:
[----:B------:R-:W-:Y:S05]  /*3540*/  BSYNC B0 ;  /* 0x0000000000007941 */ /* 0x000fea0003800000 */
.L_x_120:
        /* <DEDUP_REMOVED lines=51> */
.L_x_119:
[----:B------:R-:W-:-:S13]  /*3880*/  ISETP.NE.AND P0, PT, RZ, UR7, PT ;  /* 0x00000007ff007c0c */ /* 0x000fda000bf05270 */
[----:B------:R-:W-:Y:S05]  /*3890*/  @!P0 EXIT ;  /* 0x000000000000894d */ /* 0x000fea0003800000 */
[----:B------:R-:W0:Y:S02]  /*38a0*/  LDCU.64 UR4, c[0x0][0x380] ;  /* 0x00007000ff0477ac */ /* 0x000e240008000a00 */
[----:B0-----:R-:W-:-:S06]  /*38b0*/  UIMAD.WIDE.U32 UR4, UR9, 0x4, UR4 ;  /* 0x00000004090478a5 */ /* 0x001fcc000f8e0004 */
        /* <DEDUP_REMOVED lines=23> */
[C---:B------:R-:W-:Y:S02]  /*3a30*/  VIADD R3, R8.reuse, 0x100 ;  /* 0x0000010008037836 */ /* 0x040fe40000000000 */
[----:B------:R-:W-:Y:S02]  /*3a40*/  VIADD R30, R8, 0x1a0 ;  /* 0x000001a0081e7836 */ /* 0x000fe40000000000 */
[----:B--2---:R-:W-:Y:S02]  /*3a50*/  IMAD.MOV.U32 R13, RZ, RZ, R5 ;  /* 0x000000ffff0d7224 */ /* 0x004fe400078e0005 */
[----:B------:R-:W2:Y:S01]  /*3a60*/  @!P3 LDG.E R5, desc[UR10][R6.64] ;  /* 0x0000000a0605b981 */ /* 0x000ea2000c1e1900 */
[----:B------:R-:W-:Y:S01]  /*3a70*/  ISETP.GE.U32.AND P3, PT, R2, UR7, PT ;  /* 0x0000000702007c0c */ /* 0x000fe2000bf66070 */
[----:B------:R-:W-:Y:S02]  /*3a80*/  IMAD.MOV.U32 R11, RZ, RZ, R13 ;  /* 0x000000ffff0b7224 */ /* 0x000fe400078e000d */
[----:B------:R-:W-:-:S02]  /*3a90*/  VIADD R2, R8, 0x120 ;  /* 0x0000012008027836 */ /* 0x000fc40000000000 */
[--C-:B------:R-:W-:Y:S02]  /*3aa0*/  IMAD.MOV.U32 R17, RZ, RZ, R13.reuse ;  /* 0x000000ffff117224 */ /* 0x100fe400078e000d */
[----:B------:R-:W3:Y:S01]  /*3ab0*/  @!P5 LDG.E R11, desc[UR10][R6.64+0x100] ;  /* 0x0001000a060bd981 */ /* 0x000ee2000c1e1900 */
[----:B------:R-:W-:Y:S01]  /*3ac0*/  ISETP.GE.U32.AND P5, PT, R2, UR7, PT ;  /* 0x0000000702007c0c */ /* 0x000fe2000bfa6070 */
[----:B------:R-:W-:Y:S02]  /*3ad0*/  VIADD R2, R8, 0x160 ;  /* 0x0000016008027836 */ /* 0x000fe40000000000 */
[--C-:B------:R-:W-:Y:S01]  /*3ae0*/  IMAD.MOV.U32 R9, RZ, RZ, R13.reuse ;  /* 0x000000ffff097224 */ /* 0x100fe200078e000d */
[----:B------:R-:W4:Y:S01]  /*3af0*/  @!P0 LDG.E R17, desc[UR10][R6.64+0x200] ;  /* 0x0002000a06118981 */ /* 0x000f22000c1e1900 */
[----:B------:R-:W-:Y:S01]  /*3b00*/  IMAD.MOV.U32 R19, RZ, RZ, R13 ;  /* 0x000000ffff137224 */ /* 0x000fe200078e000d */
[----:B------:R-:W-:Y:S01]  /*3b10*/  ISETP.GE.U32.AND P0, PT, R2, UR7, PT ;  /* 0x0000000702007c0c */ /* 0x000fe2000bf06070 */
[----:B------:R-:W-:-:S02]  /*3b20*/  VIADD R2, R8, 0x180 ;  /* 0x0000018008027836 */ /* 0x000fc40000000000 */
[----:B------:R-:W5:Y:S01]  /*3b30*/  @!P4 LDG.E R9, desc[UR10][R6.64+0x80] ;  /* 0x0000800a0609c981 */ /* 0x000f62000c1e1900 */
[--C-:B------:R-:W-:Y:S01]  /*3b40*/  IMAD.MOV.U32 R15, RZ, RZ, R13.reuse ;  /* 0x000000ffff0f7224 */ /* 0x100fe200078e000d */
[----:B------:R-:W-:Y:S01]  /*3b50*/  ISETP.GE.U32.AND P4, PT, R3, UR7, PT ;  /* 0x0000000703007c0c */ /* 0x000fe2000bf86070 */
[--C-:B------:R-:W-:Y:S01]  /*3b60*/  IMAD.MOV.U32 R21, RZ, RZ, R13.reuse ;  /* 0x000000ffff157224 */ /* 0x100fe200078e000d */
[----:B------:R-:W5:Y:S01]  /*3b70*/  @!P1 LDG.E R19, desc[UR10][R6.64+0x280] ;  /* 0x0002800a06139981 */ /* 0x000f62000c1e1900 */
[----:B------:R-:W-:Y:S01]  /*3b80*/  IMAD.MOV.U32 R23, RZ, RZ, R13 ;  /* 0x000000ffff177224 */ /* 0x000fe200078e000d */
[----:B------:R-:W-:Y:S01]  /*3b90*/  ISETP.GE.U32.AND P1, PT, R2, UR7, PT ;  /* 0x0000000702007c0c */ /* 0x000fe2000bf26070 */
[C---:B------:R-:W-:Y:S01]  /*3ba0*/  VIADD R3, R8.reuse, 0x140 ;  /* 0x0000014008037836 */ /* 0x040fe20000000000 */
[----:B------:R-:W5:Y:S01]  /*3bb0*/  @!P6 LDG.E R15, desc[UR10][R6.64+0x180] ;  /* 0x0001800a060fe981 */ /* 0x000f62000c1e1900 */
[----:B------:R-:W-:-:S03]  /*3bc0*/  VIADD R2, R8, 0x1c0 ;  /* 0x000001c008027836 */ /* 0x000fc60000000000 */
[----:B------:R-:W5:Y:S01]  /*3bd0*/  @!P2 LDG.E R21, desc[UR10][R6.64+0x300] ;  /* 0x0003000a0615a981 */ /* 0x000f62000c1e1900 */
[----:B------:R-:W-:Y:S02]  /*3be0*/  ISETP.GE.U32.AND P6, PT, R3, UR7, PT ;  /* 0x0000000703007c0c */ /* 0x000fe4000bfc6070 */
[----:B------:R-:W-:Y:S01]  /*3bf0*/  ISETP.GE.U32.AND P2, PT, R30, UR7, PT ;  /* 0x000000071e007c0c */ /* 0x000fe2000bf46070 */
[----:B------:R-:W5:Y:S01]  /*3c00*/  @!P3 LDG.E R23, desc[UR10][R6.64+0x380] ;  /* 0x0003800a0617b981 */ /* 0x000f62000c1e1900 */
[----:B------:R-:W-:Y:S01]  /*3c10*/  ISETP.GE.U32.AND P3, PT, R2, UR7, PT ;  /* 0x0000000702007c0c */ /* 0x000fe2000bf66070 */
[--C-:B------:R-:W-:Y:S02]  /*3c20*/  IMAD.MOV.U32 R25, RZ, RZ, R13.reuse ;  /* 0x000000ffff197224 */ /* 0x100fe400078e000d */
[--C-:B------:R-:W-:Y:S02]  /*3c30*/  IMAD.MOV.U32 R27, RZ, RZ, R13.reuse ;  /* 0x000000ffff1b7224 */ /* 0x100fe400078e000d */
[----:B------:R-:W-:-:S02]  /*3c40*/  IMAD.MOV.U32 R29, RZ, RZ, R13 ;  /* 0x000000ffff1d7224 */ /* 0x000fc400078e000d */
[--C-:B------:R-:W-:Y:S01]  /*3c50*/  IMAD.MOV.U32 R31, RZ, RZ, R13.reuse ;  /* 0x000000ffff1f7224 */ /* 0x100fe200078e000d */
[----:B------:R-:W5:Y:S01]  /*3c60*/  @!P4 LDG.E R25, desc[UR10][R6.64+0x400] ;  /* 0x0004000a0619c981 */ /* 0x000f62000c1e1900 */
[--C-:B------:R-:W-:Y:S02]  /*3c70*/  IMAD.MOV.U32 R33, RZ, RZ, R13.reuse ;  /* 0x000000ffff217224 */ /* 0x100fe400078e000d */
        /* <DEDUP_REMOVED lines=214> */
.L_x_151:
[----:B------:R-:W-:Y:S05]  /*49e0*/  BSYNC.RECONVERGENT B0 ;  /* 0x0000000000007941 */ /* 0x000fea0003800200 */
.L_x_150:
[----:B------:R-:W-:Y:S02]  /*49f0*/  ISETP.NE.AND P5, PT, R0, RZ, PT ;  /* 0x000000ff0000720c */ /* 0x000fe40003fa5270 */
[----:B------:R-:W-:Y:S02]  /*4a00*/  P2R R24, PR, RZ, 0x4 ;  /* 0x00000004ff187803 */ /* 0x000fe40000000000 */
[----:B------:R-:W-:Y:S02]  /*4a10*/  P2R R15, PR, RZ, 0x2 ;  /* 0x00000002ff0f7803 */ /* 0x000fe40000000000 */
[----:B------:R-:W-:Y:S02]  /*4a20*/  ISETP.NE.AND P1, PT, R25, RZ, PT ;  /* 0x000000ff1900720c */ /* 0x000fe40003f25270 */
        /* <DEDUP_REMOVED lines=8> */
[----:B------:R-:W-:-:S04]  /*4ab0*/  ISETP.NE.AND P4, PT, R29, RZ, PT ;  /* 0x000000ff1d00720c */ /* 0x000fc80003f85270 */
[----:B------:R-:W-:Y:S02]  /*4ac0*/  P2R R29, PR, RZ, 0x10 ;  /* 0x00000010ff1d7803 */ /* 0x000fe40000000000 */
[----:B------:R-:W-:Y:S02]  /*4ad0*/  ISETP.NE.AND P4, PT, R28, RZ, PT ;  /* 0x000000ff1c00720c */ /* 0x000fe40003f85270 */
[----:B------:R-:W-:Y:S02]  /*4ae0*/  P2R R28, PR, RZ, 0x8 ;  /* 0x00000008ff1c7803 */ /* 0x000fe40000000000 */
[----:B------:R-:W-:Y:S02]  /*4af0*/  ISETP.NE.AND P3, PT, R31, RZ, PT ;  /* 0x000000ff1f00720c */ /* 0x000fe40003f65270 */
[----:B------:R-:W-:Y:S02]  /*4b00*/  @P6 SEL R12, R5, R12, P2 ;  /* 0x0000000c050c6207 */ /* 0x000fe40001000000 */
[----:B------:R-:W-:-:S02]  /*4b10*/  ISETP.NE.AND P2, PT, R32, RZ, PT ;  /* 0x000000ff2000720c */ /* 0x000fc40003f45270 */
        /* <DEDUP_REMOVED lines=81> */
.L_x_149:
        /* <DEDUP_REMOVED lines=163> */
.L_x_153:
        /* <DEDUP_REMOVED lines=14> */
.L_x_155:
[----:B------:R-:W-:Y:S05]  /*5b40*/  NANOSLEEP 0x1c2 ;  /* 0x000001c20000795d */ /* 0x000fea0003800000 */
[----:B------:R-:W-:Y:S01]  /*5b50*/  NOP ;  /* 0x0000000000007918 */ /* 0x000fe20000000000 */
.L_x_156:
[----:B------:R-:W-:-:S05]  /*5b60*/  IMAD.WIDE R24, R31, 0x8, R24 ;  /* 0x000000081f187825 */ /* 0x000fca00078e0218 */
[----:B------:R-:W2:Y:S01]  /*5b70*/  LD.E.64.STRONG.GPU R14, desc[UR10][R24.64+0x100] ;  /* 0x0001000a180e7980 */ /* 0x000ea2000c10fb00 */
[----:B------:R-:W-:Y:S01]  /*5b80*/  UMOV UR5, 0xffffffff ;  /* 0xffffffff00057882 */ /* 0x000fe20000000000 */
[----:B--2---:R-:W-:Y:S02]  /*5b90*/  ISETP.NE.AND P0, PT, R14, 0x63, PT ;  /* 0x000000630e00780c */ /* 0x004fe40003f05270 */
[----:B------:R-:W-:Y:S11]  /*5ba0*/  BRA.DIV UR5, `(.L_x_157) ;  /* 0x0000002a052c7947 */ /* 0x000ff6000b800000 */
[----:B------:R-:W-:-:S13]  /*5bb0*/  VOTE.ANY P0, !P0 ;  /* 0x0000000000ff7806 */ /* 0x000fda0004000100 */
.L_x_209:
[----:B------:R-:W-:Y:S05]  /*5bc0*/  @!P0 BRA `(.L_x_158) ;  /* 0x0000000000308947 */ /* 0x000fea0003800000 */
.L_x_162:
[----:B------:R-:W-:Y:S05]  /*5bd0*/  YIELD ;  /* 0x0000000000007946 */ /* 0x000fea0003800000 */
[----:B------:R-:W-:Y:S05]  /*5be0*/  @P1 BRA `(.L_x_159) ;  /* 0x0000000000081947 */ /* 0x000fea0003800000 */
[----:B------:R0:W-:Y:S06]  /*5bf0*/  MEMBAR.SC.CTA ;  /* 0x0000000000007992 */ /* 0x0001ec0000000000 */
[----:B0-----:R-:W-:Y:S05]  /*5c00*/  BRA `(.L_x_160) ;  /* 0x0000000000087947 */ /* 0x001fea0003800000 */
.L_x_159:
[----:B------:R-:W-:Y:S05]  /*5c10*/  NANOSLEEP 0x15e ;  /* 0x0000015e0000795d */ /* 0x000fea0003800000 */
[----:B------:R-:W-:Y:S01]  /*5c20*/  NOP ;  /* 0x0000000000007918 */ /* 0x000fe20000000000 */
.L_x_160:
[----:B------:R-:W2:Y:S01]  /*5c30*/  LD.E.64.STRONG.GPU R14, desc[UR10][R24.64+0x100] ;  /* 0x0001000a180e7980 */ /* 0x000ea2000c10fb00 */
[----:B------:R-:W-:Y:S01]  /*5c40*/  UMOV UR5, 0xffffffff ;  /* 0xffffffff00057882 */ /* 0x000fe20000000000 */
[----:B--2---:R-:W-:Y:S02]  /*5c50*/  ISETP.NE.AND P0, PT, R14, 0x63, PT ;  /* 0x000000630e00780c */ /* 0x004fe40003f05270 */
[----:B------:R-:W-:Y:S11]  /*5c60*/  BRA.DIV UR5, `(.L_x_161) ;  /* 0x0000002a051c7947 */ /* 0x000ff6000b800000 */
[----:B------:R-:W-:-:S13]  /*5c70*/  VOTE.ANY P0, !P0 ;  /* 0x0000000000ff7806 */ /* 0x000fda0004000100 */
.L_x_212:
[----:B------:R-:W-:Y:S05]  /*5c80*/  @P0 BRA `(.L_x_162) ;  /* 0xfffffffc00d00947 */ /* 0x000fea000383ffff */
.L_x_158:
[----:B------:R-:W-:Y:S01]  /*5c90*/  UMOV UR5, 0xffffffff ;  /* 0xffffffff00057882 */ /* 0x000fe20000000000 */
[----:B------:R-:W-:Y:S02]  /*5ca0*/  ISETP.NE.AND P0, PT, R14, 0x65, PT ;  /* 0x000000650e00780c */ /* 0x000fe40003f05270 */
[----:B------:R-:W-:Y:S11]  /*5cb0*/  BRA.DIV UR5, `(.L_x_163) ;  /* 0x0000002a05287947 */ /* 0x000ff6000b800000 */
[----:B------:R-:W0:Y:S01]  /*5cc0*/  S2R R33, SR_GEMASK ;  /* 0x0000000000217919 */ /* 0x000e220000003c00 */
[----:B------:R-:W-:Y:S01]  /*5cd0*/  VOTE.ANY R12, PT, !P0 ;  /* 0x00000000000c7806 */ /* 0x000fe200040e0100 */
[----:B------:R-:W-:-:S03]  /*5ce0*/  VIADD R36, R3, 0x2 ;  /* 0x0000000203247836 */ /* 0x000fc60000000000 */
[----:B0-----:R-:W-:-:S05]  /*5cf0*/  LOP3.LUT R12, R12, 0x80000000, R33, 0xec, !PT ;  /* 0x800000000c0c7812 */ /* 0x001fca00078eec21 */
[----:B------:R-:W-:-:S05]  /*5d00*/  VIADD R25, R12, 0xffffffff ;  /* 0xffffffff0c197836 */ /* 0x000fca0000000000 */
[----:B------:R-:W-:Y:S01]  /*5d10*/  LOP3.LUT R25, R12, R25, RZ, 0xc, !PT ;  /* 0x000000190c197212 */ /* 0x000fe200078e0cff */
[----:B------:R-:W-:-:S03]  /*5d20*/  VIADD R12, R3, 0x4 ;  /* 0x00000004030c7836 */ /* 0x000fc60000000000 */
        /* <DEDUP_REMOVED lines=41> */
[C---:B------:R-:W-:Y:S02]  /*5fc0*/  @!P3 ISETP.GE.AND P0, PT, R15.reuse, R24, PT ;  /* 0x000000180f00b20c */ /* 0x040fe40003f06270 */
[----:B------:R-:W-:Y:S01]  /*5fd0*/  @!P3 SEL R26, R26, RZ, P2 ;  /* 0x000000ff1a1ab207 */ /* 0x000fe20001000000 */
[----:B------:R-:W0:Y:S04]  /*5fe0*/  LDC.64 R24, c[0x0][0x390] ;  /* 0x0000e400ff187b82 */ /* 0x000e280000000a00 */
[----:B------:R-:W-:-:S02]  /*5ff0*/  @P4 SEL R26, R15, R26, P0 ;  /* 0x0000001a0f1a4207 */ /* 0x000fc40000000000 */
[----:B------:R-:W-:Y:S02]  /*6000*/  PLOP3.LUT P4, PT, PT, PT, PT, 0x8, 0x80 ;  /* 0x000000000080781c */ /* 0x000fe40003f8e170 */
[----:B------:R-:W-:Y:S01]  /*6010*/  ISETP.NE.AND P0, PT, R14, 0x65, PT ;  /* 0x000000650e00780c */ /* 0x000fe20003f05270 */
[----:B------:R-:W-:Y:S01]  /*6020*/  @!P3 IMAD.MOV.U32 R15, RZ, RZ, R26 ;  /* 0x000000ffff0fb224 */ /* 0x000fe200078e001a */
[----:B------:R-:W-:-:S04]  /*6030*/  ISETP.GT.AND P3, PT, R12, R29, PT ;  /* 0x0000001d0c00720c */ /* 0x000fc80003f64270 */
[----:B------:R-:W1:Y:S07]  /*6040*/  SHFL.DOWN PT, R38, R15, 0x10, R29 ;  /* 0x0a0000000f267989 */ /* 0x000e6e00000e001d */
[----:B------:R-:W-:Y:S02]  /*6050*/  VOTE.ALL P0, P0 ;  /* 0x0000000000ff7806 */ /* 0x000fe40000000000 */
[----:B------:R-:W-:-:S04]  /*6060*/  @!P3 ISETP.GT.AND P2, PT, R15, RZ, PT ;  /* 0x000000ff0f00b20c */ /* 0x000fc80003f44270 */
[----:B------:R-:W-:Y:S02]  /*6070*/  @!P3 PLOP3.LUT P4, PT, P2, PT, PT, 0x80, 0x8 ;  /* 0x000000000008b81c */ /* 0x000fe4000178f070 */
[----:B-1----:R-:W-:Y:S02]  /*6080*/  @!P3 ISETP.GT.AND P2, PT, R38, R15, PT ;  /* 0x0000000f2600b20c */ /* 0x002fe40003f44270 */
[----:B------:R-:W-:-:S04]  /*6090*/  @!P3 VIMNMX R14, PT, PT, RZ, R38, !PT ;  /* 0x00000026ff0eb248 */ /* 0x000fc80007fe0100 */
[----:B------:R-:W-:Y:S02]  /*60a0*/  @!P3 SEL R40, R14, RZ, P2 ;  /* 0x000000ff0e28b207 */ /* 0x000fe40001000000 */
[----:B------:R-:W-:-:S04]  /*60b0*/  @!P3 ISETP.GE.AND P2, PT, R15, R38, PT ;  /* 0x000000260f00b20c */ /* 0x000fc80003f46270 */
[----:B------:R-:W-:Y:S02]  /*60c0*/  @P4 SEL R40, R15, R40, P2 ;  /* 0x000000280f284207 */ /* 0x000fe40001000000 */
[----:B0-----:R-:W-:-:S03]  /*60d0*/  IADD3 R14, P2, PT, R24, 0x100, RZ ;  /* 0x00000100180e7810 */ /* 0x001fc60007f5e0ff */
[----:B------:R-:W-:Y:S02]  /*60e0*/  @!P3 IMAD.MOV.U32 R15, RZ, RZ, R40 ;  /* 0x000000ffff0fb224 */ /* 0x000fe400078e0028 */
[----:B------:R-:W-:-:S08]  /*60f0*/  IMAD.X R37, RZ, RZ, R25, P2 ;  /* 0x000000ffff257224 */ /* 0x000fd000010e0619 */
.L_x_221:
[----:B------:R-:W-:Y:S05]  /*6100*/  @!P0 BRA `(.L_x_164) ;  /* 0x0000000400848947 */ /* 0x000fea0003800000 */
.L_x_172:
        /* <DEDUP_REMOVED lines=9> */
.L_x_224:
[----:B------:R-:W-:Y:S05]  /*61a0*/  @!P0 BRA `(.L_x_166) ;  /* 0x0000000000308947 */ /* 0x000fea0003800000 */
.L_x_170:
[----:B------:R-:W-:Y:S05]  /*61b0*/  YIELD ;  /* 0x0000000000007946 */ /* 0x000fea0003800000 */
[----:B------:R-:W-:Y:S05]  /*61c0*/  @P1 BRA `(.L_x_167) ;  /* 0x0000000000081947 */ /* 0x000fea0003800000 */
[----:B------:R0:W-:Y:S06]  /*61d0*/  MEMBAR.SC.CTA ;  /* 0x0000000000007992 */ /* 0x0001ec0000000000 */
[----:B0-----:R-:W-:Y:S05]  /*61e0*/  BRA `(.L_x_168) ;  /* 0x0000000000087947 */ /* 0x001fea0003800000 */
.L_x_167:
[----:B------:R-:W-:Y:S05]  /*61f0*/  NANOSLEEP 0x15e ;  /* 0x0000015e0000795d */ /* 0x000fea0003800000 */
[----:B------:R-:W-:Y:S01]  /*6200*/  NOP ;  /* 0x0000000000007918 */ /* 0x000fe20000000000 */
.L_x_168:
[----:B------:R-:W2:Y:S01]  /*6210*/  LD.E.64.STRONG.GPU R24, desc[UR10][R26.64+-0x100] ;  /* 0xffff000a1a187980 */ /* 0x000ea2000c10fb00 */
[----:B------:R-:W-:Y:S01]  /*6220*/  UMOV UR5, 0xffffffff ;  /* 0xffffffff00057882 */ /* 0x000fe20000000000 */
[----:B--2---:R-:W-:Y:S02]  /*6230*/  ISETP.NE.AND P0, PT, R24, 0x63, PT ;  /* 0x000000631800780c */ /* 0x004fe40003f05270 */
[----:B------:R-:W-:Y:S11]  /*6240*/  BRA.DIV UR5, `(.L_x_169) ;  /* 0x0000002a05947947 */ /* 0x000ff6000b800000 */
[----:B------:R-:W-:-:S13]  /*6250*/  VOTE.ANY P0, !P0 ;  /* 0x0000000000ff7806 */ /* 0x000fda0004000100 */
.L_x_227:
[----:B------:R-:W-:Y:S05]  /*6260*/  @P0 BRA `(.L_x_170) ;  /* 0xfffffffc00d00947 */ /* 0x000fea000383ffff */
.L_x_166:
[----:B------:R-:W-:Y:S01]  /*6270*/  UMOV UR5, 0xffffffff ;  /* 0xffffffff00057882 */ /* 0x000fe20000000000 */
[----:B------:R-:W-:Y:S02]  /*6280*/  ISETP.NE.AND P0, PT, R24, 0x65, PT ;  /* 0x000000651800780c */ /* 0x000fe40003f05270 */
[----:B------:R-:W-:Y:S11]  /*6290*/  BRA.DIV UR5, `(.L_x_171) ;  /* 0x0000002a05a07947 */ /* 0x000ff6000b800000 */
[----:B------:R-:W-:Y:S01]  /*62a0*/  VOTE.ANY R12, PT, !P0 ;  /* 0x00000000000c7806 */ /* 0x000fe200040e0100 */
[----:B------:R-:W-:-:S03]  /*62b0*/  VIADD R31, R31, 0xffffffe0 ;  /* 0xffffffe01f1f7836 */ /* 0x000fc60000000000 */
[----:B------:R-:W-:-:S05]  /*62c0*/  LOP3.LUT R12, R12, 0x80000000, R33, 0xec, !PT ;  /* 0x800000000c0c7812 */ /* 0x000fca00078eec21 */
        /* <DEDUP_REMOVED lines=57> */
[----:B------:R-:W-:-:S03]  /*6660*/  ISETP.NE.AND P0, PT, R24, 0x65, PT ;  /* 0x000000651800780c */ /* 0x000fc60003f05270 */
[----:B------:R-:W-:Y:S02]  /*6670*/  @P4 SEL R26, R25, R26, P2 ;  /* 0x0000001a191a4207 */ /* 0x000fe40001000000 */
[----:B------:R-:W-:-:S03]  /*6680*/  ISETP.GT.AND P2, PT, R15, RZ, PT ;  /* 0x000000ff0f00720c */ /* 0x000fc60003f44270 */
        /* <DEDUP_REMOVED lines=8> */
.L_x_236:
[----:B------:R-:W-:Y:S05]  /*6710*/  @P0 BRA `(.L_x_172) ;  /* 0xfffffff8007c0947 */ /* 0x000fea000383ffff */
.L_x_164:
        /* <DEDUP_REMOVED lines=19> */
.L_x_174:
[----:B------:R-:W-:Y:S05]  /*6850*/  BSYNC.RECONVERGENT B0 ;  /* 0x0000000000007941 */ /* 0x000fea0003800200 */
.L_x_173:
[----:B------:R0:W-:Y:S01]  /*6860*/  @!P3 STS [R12+0x24], R15 ;  /* 0x0000240f0c00b388 */ /* 0x0001e20000000800 */
[----:B------:R-:W-:-:S07]  /*6870*/  @!P3 IMAD.MOV.U32 R32, RZ, RZ, R15 ;  /* 0x000000ffff20b224 */ /* 0x000fce00078e000f */
.L_x_154:
        /* <DEDUP_REMOVED lines=16> */
.L_x_176:
[----:B------:R-:W-:Y:S05]  /*6980*/  BSYNC.RECONVERGENT B0 ;  /* 0x0000000000007941 */ /* 0x000fea0003800200 */
.L_x_175:
        /* <DEDUP_REMOVED lines=91> */
.L_x_152:
        /* <DEDUP_REMOVED lines=49> */
[----:B------:R-:W-:Y:S01]  /*7250*/  IMAD.X R7, RZ, RZ, RZ, P0 ;  /* 0x000000ffff077224 */ /* 0x000fe200000e06ff */
        /* <DEDUP_REMOVED lines=45> */
.L_x_129:
[----:B------:R-:W-:Y:S01]  /*7530*/  BSSY B1, `(.L_x_177) ;  /* 0x0000006000017945 */ /* 0x000fe20003800000 */
[----:B------:R-:W-:Y:S01]  /*7540*/  PLOP3.LUT P0, PT, P0, PT, PT, 0x8, 0x80 ;  /* 0x000000000080781c */ /* 0x000fe2000070e170 */
[----:B------:R-:W-:-:S12]  /*7550*/  IMAD.MOV.U32 R12, RZ, RZ, -0x1 ;  /* 0xffffffffff0c7424 */ /* 0x000fd800078e00ff */
[----:B------:R-:W-:Y:S05]  /*7560*/  WARPSYNC.COLLECTIVE R12, `(.L_x_178) ;  /* 0x000000000c087348 */ /* 0x000fea0003c00000 */
[----:B------:R-:W-:Y:S01]  /*7570*/  VOTE.ANY P0, P0 ;  /* 0x0000000000ff7806 */ /* 0x000fe20000000100 */
[----:B------:R-:W-:-:S12]  /*7580*/  ENDCOLLECTIVE ;  /* 0x000000000000791b */ /* 0x000fd80003800000 */
.L_x_178:
[----:B------:R-:W-:Y:S05]  /*7590*/  BSYNC B1 ;  /* 0x0000000000017941 */ /* 0x000fea0003800000 */
.L_x_177:
[----:B------:R-:W-:Y:S05]  /*75a0*/  BRA `(.L_x_179) ;  /* 0xffffffac000c7947 */ /* 0x000fea000383ffff */
.L_x_133:
[----:B------:R-:W-:Y:S01]  /*75b0*/  BSSY B1, `(.L_x_180) ;  /* 0x0000006000017945 */ /* 0x000fe20003800000 */
[----:B------:R-:W-:Y:S01]  /*75c0*/  PLOP3.LUT P0, PT, P0, PT, PT, 0x8, 0x80 ;  /* 0x000000000080781c */ /* 0x000fe2000070e170 */
[----:B------:R-:W-:-:S12]  /*75d0*/  IMAD.MOV.U32 R12, RZ, RZ, -0x1 ;  /* 0xffffffffff0c7424 */ /* 0x000fd800078e00ff */
[----:B------:R-:W-:Y:S05]  /*75e0*/  WARPSYNC.COLLECTIVE R12, `(.L_x_181) ;  /* 0x000000000c087348 */ /* 0x000fea0003c00000 */
[----:B------:R-:W-:Y:S01]  /*75f0*/  VOTE.ANY P0, P0 ;  /* 0x0000000000ff7806 */ /* 0x000fe20000000100 */
[----:B------:R-:W-:-:S12]  /*7600*/  ENDCOLLECTIVE ;  /* 0x000000000000791b */ /* 0x000fd80003800000 */
.L_x_181:
[----:B------:R-:W-:Y:S05]  /*7610*/  BSYNC B1 ;  /* 0x0000000000017941 */ /* 0x000fea0003800000 */
.L_x_180:
[----:B------:R-:W-:Y:S05]  /*7620*/  BRA `(.L_x_182) ;  /* 0xffffffac001c7947 */ /* 0x000fea000383ffff */
.L_x_135:
[----:B------:R-:W0:Y:S01]  /*7630*/  S2R R33, SR_GEMASK ;  /* 0x0000000000217919 */ /* 0x000e220000003c00 */
[----:B------:R-:W-:Y:S01]  /*7640*/  BSSY B1, `(.L_x_183) ;  /* 0x0000006000017945 */ /* 0x000fe20003800000 */
[----:B------:R-:W-:Y:S01]  /*7650*/  PLOP3.LUT P0, PT, P0, PT, PT, 0x8, 0x80 ;  /* 0x000000000080781c */ /* 0x000fe2000070e170 */
[----:B------:R-:W-:-:S12]  /*7660*/  IMAD.MOV.U32 R12, RZ, RZ, -0x1 ;  /* 0xffffffffff0c7424 */ /* 0x000fd800078e00ff */
[----:B0-----:R-:W-:Y:S05]  /*7670*/  WARPSYNC.COLLECTIVE R12, `(.L_x_184) ;  /* 0x000000000c087348 */ /* 0x001fea0003c00000 */
[----:B------:R-:W-:Y:S01]  /*7680*/  VOTE.ANY R12, PT, P0 ;  /* 0x00000000000c7806 */ /* 0x000fe200000e0100 */
[----:B0-----:R-:W-:Y:S06]  /*7690*/  ENDCOLLECTIVE ;  /* 0x000000000000791b */ /* 0x001fec0003800000 */
.L_x_184:
[----:B------:R-:W-:Y:S05]  /*76a0*/  BSYNC B1 ;  /* 0x0000000000017941 */ /* 0x000fea0003800000 */
.L_x_183:
[----:B------:R-:W-:Y:S01]  /*76b0*/  LOP3.LUT R12, R12, 0x80000000, R33, 0xec, !PT ;  /* 0x800000000c0c7812 */ /* 0x000fe200078eec21 */
[----:B------:R-:W-:Y:S01]  /*76c0*/  IMAD.MOV.U32 R28, RZ, RZ, 0x1 ;  /* 0x00000001ff1c7424 */ /* 0x000fe200078e00ff */
[----:B------:R-:W-:Y:S01]  /*76d0*/  PLOP3.LUT P4, PT, PT, PT, PT, 0x8, 0x80 ;  /* 0x000000000080781c */ /* 0x000fe20003f8e170 */
[----:B------:R-:W-:Y:S02]  /*76e0*/  VIADD R37, R27, 0x2 ;  /* 0x000000021b257836 */ /* 0x000fe40000000000 */
[----:B------:R-:W-:-:S05]  /*76f0*/  VIADD R25, R12, 0xffffffff ;  /* 0xffffffff0c197836 */ /* 0x000fca0000000000 */
[----:B------:R-:W-:Y:S01]  /*7700*/  LOP3.LUT R35, R12, R25, RZ, 0xc, !PT ;  /* 0x000000190c237212 */ /* 0x000fe200078e0cff */
[----:B------:R-:W-:Y:S02]  /*7710*/  IMAD.MOV.U32 R12, RZ, RZ, -0x1 ;  /* 0xffffffffff0c7424 */ /* 0x000fe400078e00ff */
[----:B------:R-:W-:Y:S01]  /*7720*/  IMAD.MOV.U32 R25, RZ, RZ, R15 ;  /* 0x000000ffff197224 */ /* 0x000fe200078e000f */
[----:B------:R0:W1:Y:S06]  /*7730*/  POPC R29, R35 ;  /* 0x00000023001d7309 */ /* 0x00006c0000000000 */
[----:B01----:R-:W-:Y:S05]  /*7740*/  WARPSYNC.COLLECTIVE R12, `(.L_x_185) ;  /* 0x000000000c087348 */ /* 0x003fea0003c00000 */
[----:B-1----:R1:W2:Y:S02]  /*7750*/  SHFL.DOWN P2, R12, R25, R28, R29 ;  /* 0x0800001c190c7389 */ /* 0x0022a4000004001d */
[----:B012---:R-:W-:Y:S05]  /*7760*/  ENDCOLLECTIVE ;  /* 0x000000000000791b */ /* 0x007fea0003800000 */
.L_x_185:
[----:B------:R-:W-:Y:S01]  /*7770*/  IMAD.MOV.U32 R28, RZ, RZ, 0x2 ;  /* 0x00000002ff1c7424 */ /* 0x000fe200078e00ff */
[----:B------:R-:W-:Y:S01]  /*7780*/  ISETP.GE.AND P2, PT, R27, R29, PT ;  /* 0x0000001d1b00720c */ /* 0x000fe20003f46270 */
[----:B------:R-:W-:Y:S02]  /*7790*/  IMAD.MOV.U32 R24, RZ, RZ, R12 ;  /* 0x000000ffff187224 */ /* 0x000fe400078e000c */
[----:B------:R-:W-:Y:S01]  /*77a0*/  IMAD.MOV.U32 R12, RZ, RZ, -0x1 ;  /* 0xffffffffff0c7424 */ /* 0x000fe200078e00ff */
[----:B------:R-:W-:-:S09]  /*77b0*/  ISETP.GT.AND P3, PT, R15, RZ, !P2 ;  /* 0x000000ff0f00720c */ /* 0x000fd20005764270 */
[----:B------:R-:W-:Y:S02]  /*77c0*/  @!P2 ISETP.GT.AND P1, PT, R24, R15, PT ;  /* 0x0000000f1800a20c */ /* 0x000fe40003f24270 */
[-C--:B------:R-:W-:Y:S02]  /*77d0*/  @!P2 VIMNMX R34, PT, PT, RZ, R24.reuse, !PT ;  /* 0x00000018ff22a248 */ /* 0x080fe40007fe0100 */
[----:B------:R-:W-:Y:S02]  /*77e0*/  @!P2 ISETP.GE.AND P0, PT, R15, R24, PT ;  /* 0x000000180f00a20c */ /* 0x000fe40003f06270 */
[----:B------:R-:W-:-:S04]  /*77f0*/  @!P2 SEL R34, R34, RZ, P1 ;  /* 0x000000ff2222a207 */ /* 0x000fc80000800000 */
[----:B------:R-:W-:Y:S02]  /*7800*/  @P3 SEL R34, R15, R34, P0 ;  /* 0x000000220f223207 */ /* 0x000fe40000000000 */
[----:B------:R-:W-:-:S03]  /*7810*/  PLOP3.LUT P3, PT, PT, PT, PT, 0x8, 0x80 ;  /* 0x000000000080781c */ /* 0x000fc60003f6e170 */
[----:B------:R-:W-:-:S04]  /*7820*/  @!P2 IMAD.MOV.U32 R15, RZ, RZ, R34 ;  /* 0x000000ffff0fa224 */ /* 0x000fc800078e0022 */
[----:B------:R-:W-:-:S07]  /*7830*/  IMAD.MOV.U32 R25, RZ, RZ, R15 ;  /* 0x000000ffff197224 */ /* 0x000fce00078e000f */
[----:B------:R-:W-:Y:S05]  /*7840*/  WARPSYNC.COLLECTIVE R12, `(.L_x_186) ;  /* 0x000000000c087348 */ /* 0x000fea0003c00000 */
[----:B------:R0:W1:Y:S02]  /*7850*/  SHFL.DOWN P2, R12, R25, R28, R29 ;  /* 0x0800001c190c7389 */ /* 0x000064000004001d */
[----:B01----:R-:W-:Y:S05]  /*7860*/  ENDCOLLECTIVE ;  /* 0x000000000000791b */ /* 0x003fea0003800000 */
.L_x_186:
[----:B------:R-:W-:Y:S01]  /*7870*/  IMAD.MOV.U32 R28, RZ, RZ, 0x4 ;  /* 0x00000004ff1c7424 */ /* 0x000fe200078e00ff */
[----:B------:R-:W-:Y:S01]  /*7880*/  ISETP.GT.AND P2, PT, R37, R29, PT ;  /* 0x0000001d2500720c */ /* 0x000fe20003f44270 */
[----:B------:R-:W-:Y:S02]  /*7890*/  IMAD.MOV.U32 R24, RZ, RZ, R12 ;  /* 0x000000ffff187224 */ /* 0x000fe400078e000c */
[----:B------:R-:W-:-:S10]  /*78a0*/  IMAD.MOV.U32 R12, RZ, RZ, -0x1 ;  /* 0xffffffffff0c7424 */ /* 0x000fd400078e00ff */
[C---:B------:R-:W-:Y:S02]  /*78b0*/  @!P2 ISETP.GT.AND P0, PT, R15.reuse, RZ, PT ;  /* 0x000000ff0f00a20c */ /* 0x040fe40003f04270 */
[----:B------:R-:W-:Y:S02]  /*78c0*/  @!P2 ISETP.GT.AND P1, PT, R24, R15, PT ;  /* 0x0000000f1800a20c */ /* 0x000fe40003f24270 */
[----:B------:R-:W-:Y:S02]  /*78d0*/  @!P2 PLOP3.LUT P3, PT, P0, PT, PT, 0x80, 0x8 ;  /* 0x000000000008a81c */ /* 0x000fe4000076f070 */
[-C--:B------:R-:W-:Y:S02]  /*78e0*/  @!P2 VIMNMX R34, PT, PT, RZ, R24.reuse, !PT ;  /* 0x00000018ff22a248 */ /* 0x080fe40007fe0100 */
[----:B------:R-:W-:Y:S02]  /*78f0*/  @!P2 ISETP.GE.AND P0, PT, R15, R24, PT ;  /* 0x000000180f00a20c */ /* 0x000fe40003f06270 */
[----:B------:R-:W-:-:S07]  /*7900*/  @!P2 SEL R34, R34, RZ, P1 ;  /* 0x000000ff2222a207 */ /* 0x000fce0000800000 */
[----:B------:R-:W-:Y:S02]  /*7910*/  @P3 SEL R34, R15, R34, P0 ;  /* 0x000000220f223207 */ /* 0x000fe40000000000 */
[----:B------:R-:W-:-:S03]  /*7920*/  PLOP3.LUT P3, PT, PT, PT, PT, 0x8, 0x80 ;  /* 0x000000000080781c */ /* 0x000fc60003f6e170 */
[----:B------:R-:W-:Y:S02]  /*7930*/  @!P2 IMAD.MOV.U32 R15, RZ, RZ, R34 ;  /* 0x000000ffff0fa224 */ /* 0x000fe400078e0022 */
[----:B------:R-:W-:Y:S02]  /*7940*/  VIADD R34, R27, 0x4 ;  /* 0x000000041b227836 */ /* 0x000fe40000000000 */
[----:B------:R-:W-:-:S07]  /*7950*/  IMAD.MOV.U32 R25, RZ, RZ, R15 ;  /* 0x000000ffff197224 */ /* 0x000fce00078e000f */
[----:B------:R-:W-:Y:S05]  /*7960*/  WARPSYNC.COLLECTIVE R12, `(.L_x_187) ;  /* 0x000000000c087348 */ /* 0x000fea0003c00000 */
[----:B------:R0:W1:Y:S02]  /*7970*/  SHFL.DOWN P2, R12, R25, R28, R29 ;  /* 0x0800001c190c7389 */ /* 0x000064000004001d */
[----:B01----:R-:W-:Y:S05]  /*7980*/  ENDCOLLECTIVE ;  /* 0x000000000000791b */ /* 0x003fea0003800000 */
.L_x_187:
        /* <DEDUP_REMOVED lines=9> */
[----:B------:R-:W-:Y:S01]  /*7a20*/  @!P2 SEL R24, R35, RZ, P1 ;  /* 0x000000ff2318a207 */ /* 0x000fe20000800000 */
[----:B------:R-:W-:-:S06]  /*7a30*/  VIADD R35, R27, 0x8 ;  /* 0x000000081b237836 */ /* 0x000fcc0000000000 */
[----:B------:R-:W-:Y:S02]  /*7a40*/  @P3 SEL R24, R15, R24, P0 ;  /* 0x000000180f183207 */ /* 0x000fe40000000000 */
[----:B------:R-:W-:Y:S02]  /*7a50*/  ISETP.GT.AND P3, PT, R35, R29, PT ;  /* 0x0000001d2300720c */ /* 0x000fe40003f64270 */
[----:B------:R-:W-:Y:S01]  /*7a60*/  ISETP.NE.AND P0, PT, R14, 0x65, PT ;  /* 0x000000650e00780c */ /* 0x000fe20003f05270 */
[----:B------:R-:W-:-:S04]  /*7a70*/  @!P2 IMAD.MOV.U32 R15, RZ, RZ, R24 ;  /* 0x000000ffff0fa224 */ /* 0x000fc800078e0018 */
[----:B------:R-:W-:-:S08]  /*7a80*/  IMAD.MOV.U32 R25, RZ, RZ, R15 ;  /* 0x000000ffff197224 */ /* 0x000fd000078e000f */
[----:B------:R-:W-:Y:S05]  /*7a90*/  WARPSYNC.COLLECTIVE R12, `(.L_x_188) ;  /* 0x000000000c087348 */ /* 0x000fea0003c00000 */
[----:B------:R0:W1:Y:S02]  /*7aa0*/  SHFL.DOWN P2, R12, R25, R28, R29 ;  /* 0x0800001c190c7389 */ /* 0x000064000004001d */
[----:B01----:R-:W-:Y:S05]  /*7ab0*/  ENDCOLLECTIVE ;  /* 0x000000000000791b */ /* 0x003fea0003800000 */
.L_x_188:
[----:B------:R-:W-:-:S04]  /*7ac0*/  @!P3 ISETP.GT.AND P1, PT, R15, RZ, PT ;  /* 0x000000ff0f00b20c */ /* 0x000fc80003f24270 */
[----:B------:R-:W-:Y:S01]  /*7ad0*/  @!P3 PLOP3.LUT P4, PT, P1, PT, PT, 0x80, 0x8 ;  /* 0x000000000008b81c */ /* 0x000fe20000f8f070 */
[----:B------:R-:W-:Y:S02]  /*7ae0*/  IMAD.MOV.U32 R28, RZ, RZ, 0x10 ;  /* 0x00000010ff1c7424 */ /* 0x000fe400078e00ff */
[----:B------:R-:W-:Y:S02]  /*7af0*/  IMAD.MOV.U32 R24, RZ, RZ, R12 ;  /* 0x000000ffff187224 */ /* 0x000fe400078e000c */
[----:B------:R-:W-:-:S03]  /*7b00*/  IMAD.MOV.U32 R12, RZ, RZ, -0x1 ;  /* 0xffffffffff0c7424 */ /* 0x000fc600078e00ff */
[----:B------:R-:W-:Y:S02]  /*7b10*/  @!P3 ISETP.GT.AND P2, PT, R24, R15, PT ;  /* 0x0000000f1800b20c */ /* 0x000fe40003f44270 */
[-C--:B------:R-:W-:Y:S02]  /*7b20*/  @!P3 VIMNMX R36, PT, PT, RZ, R24.reuse, !PT ;  /* 0x00000018ff24b248 */ /* 0x080fe40007fe0100 */
[----:B------:R-:W-:Y:S02]  /*7b30*/  @!P3 ISETP.GE.AND P1, PT, R15, R24, PT ;  /* 0x000000180f00b20c */ /* 0x000fe40003f26270 */
[----:B------:R-:W-:-:S04]  /*7b40*/  @!P3 SEL R36, R36, RZ, P2 ;  /* 0x000000ff2424b207 */ /* 0x000fc80001000000 */
[----:B------:R-:W-:Y:S02]  /*7b50*/  @P4 SEL R36, R15, R36, P1 ;  /* 0x000000240f244207 */ /* 0x000fe40000800000 */
[----:B------:R-:W-:-:S03]  /*7b60*/  PLOP3.LUT P4, PT, PT, PT, PT, 0x8, 0x80 ;  /* 0x000000000080781c */ /* 0x000fc60003f8e170 */
[----:B------:R-:W-:Y:S02]  /*7b70*/  @!P3 IMAD.MOV.U32 R15, RZ, RZ, R36 ;  /* 0x000000ffff0fb224 */ /* 0x000fe400078e0024 */
[----:B------:R-:W-:Y:S02]  /*7b80*/  VIADD R36, R27, 0x10 ;  /* 0x000000101b247836 */ /* 0x000fe40000000000 */
[----:B------:R-:W-:-:S03]  /*7b90*/  IMAD.MOV.U32 R25, RZ, RZ, R15 ;  /* 0x000000ffff197224 */ /* 0x000fc600078e000f */
[----:B------:R-:W-:-:S13]  /*7ba0*/  ISETP.GT.AND P1, PT, R36, R29, PT ;  /* 0x0000001d2400720c */ /* 0x000fda0003f24270 */
[----:B------:R-:W-:Y:S05]  /*7bb0*/  WARPSYNC.COLLECTIVE R12, `(.L_x_189) ;  /* 0x000000000c087348 */ /* 0x000fea0003c00000 */
[----:B------:R0:W1:Y:S02]  /*7bc0*/  SHFL.DOWN P2, R12, R25, R28, R29 ;  /* 0x0800001c190c7389 */ /* 0x000064000004001d */
[----:B01----:R-:W-:Y:S05]  /*7bd0*/  ENDCOLLECTIVE ;  /* 0x000000000000791b */ /* 0x003fea0003800000 */
.L_x_189:
[----:B------:R-:W0:Y:S01]  /*7be0*/  LDC.64 R24, c[0x0][0x390] ;  /* 0x0000e400ff187b82 */ /* 0x000e220000000a00 */
[C---:B------:R-:W-:Y:S01]  /*7bf0*/  @!P1 ISETP.GT.AND P2, PT, R15.reuse, RZ, PT ;  /* 0x000000ff0f00920c */ /* 0x040fe20003f44270 */
[----:B------:R-:W-:Y:S02]  /*7c00*/  IMAD.MOV.U32 R40, RZ, RZ, R12 ;  /* 0x000000ffff287224 */ /* 0x000fe400078e000c */
[----:B------:R-:W-:Y:S01]  /*7c10*/  IMAD.MOV.U32 R12, RZ, RZ, -0x1 ;  /* 0xffffffffff0c7424 */ /* 0x000fe200078e00ff */
[----:B------:R-:W-:Y:S02]  /*7c20*/  @!P1 PLOP3.LUT P4, PT, P2, PT, PT, 0x80, 0x8 ;  /* 0x000000000008981c */ /* 0x000fe4000178f070 */
[----:B------:R-:W-:Y:S02]  /*7c30*/  @!P1 ISETP.GT.AND P3, PT, R40, R15, PT ;  /* 0x0000000f2800920c */ /* 0x000fe40003f64270 */
[-C--:B------:R-:W-:Y:S02]  /*7c40*/  @!P1 VIMNMX R14, PT, PT, RZ, R40.reuse, !PT ;  /* 0x00000028ff0e9248 */ /* 0x080fe40007fe0100 */
[----:B------:R-:W-:-:S02]  /*7c50*/  @!P1 ISETP.GE.AND P2, PT, R15, R40, PT ;  /* 0x000000280f00920c */ /* 0x000fc40003f46270 */
[----:B------:R-:W-:-:S11]  /*7c60*/  @!P1 SEL R40, R14, RZ, P3 ;  /* 0x000000ff0e289207 */ /* 0x000fd60001800000 */
[----:B0-----:R-:W-:Y:S05]  /*7c70*/  WARPSYNC.COLLECTIVE R12, `(.L_x_190) ;  /* 0x000000000c087348 */ /* 0x001fea0003c00000 */
[----:B------:R-:W-:Y:S01]  /*7c80*/  VOTE.ALL P0, P0 ;  /* 0x0000000000ff7806 */ /* 0x000fe20000000000 */
[----:B0-----:R-:W-:-:S12]  /*7c90*/  ENDCOLLECTIVE ;  /* 0x000000000000791b */ /* 0x001fd80003800000 */
.L_x_190:
[----:B------:R-:W-:-:S05]  /*7ca0*/  @P4 SEL R40, R15, R40, P2 ;  /* 0x000000280f284207 */ /* 0x000fca0001000000 */
[----:B------:R-:W-:Y:S01]  /*7cb0*/  @!P1 IMAD.MOV.U32 R15, RZ, RZ, R40 ;  /* 0x000000ffff0f9224 */ /* 0x000fe200078e0028 */
[----:B------:R-:W-:-:S05]  /*7cc0*/  IADD3 R14, P1, PT, R24, 0x100, RZ ;  /* 0x00000100180e7810 */ /* 0x000fca0007f3e0ff */
[----:B------:R-:W-:Y:S01]  /*7cd0*/  IMAD.X R41, RZ, RZ, R25, P1 ;  /* 0x000000ffff297224 */ /* 0x000fe200008e0619 */
[----:B------:R-:W-:Y:S07]  /*7ce0*/  BRA `(.L_x_191) ;  /* 0xffffffa8008c7947 */ /* 0x000fee000383ffff */
.L_x_137:
[----:B------:R-:W-:Y:S01]  /*7cf0*/  BSSY B1, `(.L_x_192) ;  /* 0x0000006000017945 */ /* 0x000fe20003800000 */
[----:B------:R-:W-:Y:S01]  /*7d00*/  PLOP3.LUT P0, PT, P0, PT, PT, 0x8, 0x80 ;  /* 0x000000000080781c */ /* 0x000fe2000070e170 */
[----:B------:R-:W-:-:S12]  /*7d10*/  IMAD.MOV.U32 R12, RZ, RZ, -0x1 ;  /* 0xffffffffff0c7424 */ /* 0x000fd800078e00ff */
[----:B------:R-:W-:Y:S05]  /*7d20*/  WARPSYNC.COLLECTIVE R12, `(.L_x_193) ;  /* 0x000000000c087348 */ /* 0x000fea0003c00000 */
[----:B------:R-:W-:Y:S01]  /*7d30*/  VOTE.ANY P0, P0 ;  /* 0x0000000000ff7806 */ /* 0x000fe20000000100 */
[----:B------:R-:W-:-:S12]  /*7d40*/  ENDCOLLECTIVE ;  /* 0x000000000000791b */ /* 0x000fd80003800000 */
.L_x_193:
[----:B------:R-:W-:Y:S05]  /*7d50*/  BSYNC B1 ;  /* 0x0000000000017941 */ /* 0x000fea0003800000 */
.L_x_192:
[----:B------:R-:W-:Y:S05]  /*7d60*/  BRA `(.L_x_194) ;  /* 0xffffffa800907947 */ /* 0x000fea000383ffff */
.L_x_141:
[----:B------:R-:W-:Y:S01]  /*7d70*/  BSSY B1, `(.L_x_195) ;  /* 0x0000006000017945 */ /* 0x000fe20003800000 */
[----:B------:R-:W-:Y:S01]  /*7d80*/  PLOP3.LUT P0, PT, P0, PT, PT, 0x8, 0x80 ;  /* 0x000000000080781c */ /* 0x000fe2000070e170 */
[----:B------:R-:W-:-:S12]  /*7d90*/  IMAD.MOV.U32 R12, RZ, RZ, -0x1 ;  /* 0xffffffffff0c7424 */ /* 0x000fd800078e00ff */
[----:B------:R-:W-:Y:S05]  /*7da0*/  WARPSYNC.COLLECTIVE R12, `(.L_x_196) ;  /* 0x000000000c087348 */ /* 0x000fea0003c00000 */
[----:B------:R-:W-:Y:S01]  /*7db0*/  VOTE.ANY P0, P0 ;  /* 0x0000000000ff7806 */ /* 0x000fe20000000100 */
[----:B------:R-:W-:-:S12]  /*7dc0*/  ENDCOLLECTIVE ;  /* 0x000000000000791b */ /* 0x000fd80003800000 */
.L_x_196:
[----:B------:R-:W-:Y:S05]  /*7dd0*/  BSYNC B1 ;  /* 0x0000000000017941 */ /* 0x000fea0003800000 */
.L_x_195:
[----:B------:R-:W-:Y:S05]  /*7de0*/  BRA `(.L_x_197) ;  /* 0xffffffa800a47947 */ /* 0x000fea000383ffff */
.L_x_143:
[----:B------:R-:W-:Y:S01]  /*7df0*/  BSSY B1, `(.L_x_198) ;  /* 0x0000006000017945 */ /* 0x000fe20003800000 */
[----:B------:R-:W-:Y:S01]  /*7e00*/  PLOP3.LUT P0, PT, P0, PT, PT, 0x8, 0x80 ;  /* 0x000000000080781c */ /* 0x000fe2000070e170 */
[----:B------:R-:W-:-:S12]  /*7e10*/  IMAD.MOV.U32 R12, RZ, RZ, -0x1 ;  /* 0xffffffffff0c7424 */ /* 0x000fd800078e00ff */
[----:B------:R-:W-:Y:S05]  /*7e20*/  WARPSYNC.COLLECTIVE R12, `(.L_x_199) ;  /* 0x000000000c087348 */ /* 0x000fea0003c00000 */
[----:B------:R-:W-:Y:S01]  /*7e30*/  VOTE.ANY R12, PT, P0 ;  /* 0x00000000000c7806 */ /* 0x000fe200000e0100 */
[----:B------:R-:W-:Y:S06]  /*7e40*/  ENDCOLLECTIVE ;  /* 0x000000000000791b */ /* 0x000fec0003800000 */
.L_x_199:
[----:B------:R-:W-:Y:S05]  /*7e50*/  BSYNC B1 ;  /* 0x0000000000017941 */ /* 0x000fea0003800000 */
.L_x_198:
[----:B------:R-:W-:Y:S01]  /*7e60*/  LOP3.LUT R12, R12, 0x80000000, R33, 0xec, !PT ;  /* 0x800000000c0c7812 */ /* 0x000fe200078eec21 */
[----:B------:R-:W-:Y:S02]  /*7e70*/  IMAD.MOV.U32 R28, RZ, RZ, 0x1 ;  /* 0x00000001ff1c7424 */ /* 0x000fe400078e00ff */
[----:B------:R-:W-:Y:S02]  /*7e80*/  VIADD R32, R32, 0xffffffe0 ;  /* 0xffffffe020207836 */ /* 0x000fe40000000000 */
[----:B------:R-:W-:-:S05]  /*7e90*/  VIADD R29, R12, 0xffffffff ;  /* 0xffffffff0c1d7836 */ /* 0x000fca0000000000 */
[----:B------:R-:W-:Y:S01]  /*7ea0*/  LOP3.LUT R42, R12, R29, RZ, 0xc, !PT ;  /* 0x0000001d0c2a7212 */ /* 0x000fe200078e0cff */
[----:B------:R-:W-:-:S03]  /*7eb0*/  IMAD.MOV.U32 R12, RZ, RZ, -0x1 ;  /* 0xffffffffff0c7424 */ /* 0x000fc600078e00ff */
[----:B------:R0:W1:Y:S04]  /*7ec0*/  POPC R29, R42 ;  /* 0x0000002a001d7309 */ /* 0x0000680000000000 */
[----:B01----:R-:W-:Y:S05]  /*7ed0*/  WARPSYNC.COLLECTIVE R12, `(.L_x_200) ;  /* 0x000000000c087348 */ /* 0x003fea0003c00000 */
[----:B-1----:R1:W2:Y:S02]  /*7ee0*/  SHFL.DOWN P2, R12, R25, R28, R29 ;  /* 0x0800001c190c7389 */ /* 0x0022a4000004001d */
[----:B012---:R-:W-:Y:S05]  /*7ef0*/  ENDCOLLECTIVE ;  /* 0x000000000000791b */ /* 0x007fea0003800000 */
.L_x_200:
        /* <DEDUP_REMOVED lines=11> */
[----:B------:R-:W-:-:S10]  /*7fb0*/  @!P2 IMAD.MOV.U32 R25, RZ, RZ, R42 ;  /* 0x000000ffff19a224 */ /* 0x000fd400078e002a */
[----:B------:R-:W-:Y:S05]  /*7fc0*/  WARPSYNC.COLLECTIVE R12, `(.L_x_201) ;  /* 0x000000000c087348 */ /* 0x000fea0003c00000 */
[----:B------:R0:W1:Y:S02]  /*7fd0*/  SHFL.DOWN P2, R12, R25, R28, R29 ;  /* 0x0800001c190c7389 */ /* 0x000064000004001d */
[----:B01----:R-:W-:Y:S05]  /*7fe0*/  ENDCOLLECTIVE ;  /* 0x000000000000791b */ /* 0x003fea0003800000 */
.L_x_201:
        /* <DEDUP_REMOVED lines=12> */
[----:B------:R-:W-:-:S10]  /*80b0*/  @!P2 IMAD.MOV.U32 R25, RZ, RZ, R42 ;  /* 0x000000ffff19a224 */ /* 0x000fd400078e002a */
[----:B------:R-:W-:Y:S05]  /*80c0*/  WARPSYNC.COLLECTIVE R12, `(.L_x_202) ;  /* 0x000000000c087348 */ /* 0x000fea0003c00000 */
[----:B------:R0:W1:Y:S02]  /*80d0*/  SHFL.DOWN P2, R12, R25, R28, R29 ;  /* 0x0800001c190c7389 */ /* 0x000064000004001d */
[----:B01----:R-:W-:Y:S05]  /*80e0*/  ENDCOLLECTIVE ;  /* 0x000000000000791b */ /* 0x003fea0003800000 */
.L_x_202:
        /* <DEDUP_REMOVED lines=16> */
.L_x_203:
        /* <DEDUP_REMOVED lines=16> */
.L_x_204:
        /* <DEDUP_REMOVED lines=8> */
[----:B------:R-:W-:-:S02]  /*8370*/  @!P2 SEL R42, R42, RZ, P1 ;  /* 0x000000ff2a2aa207 */ /* 0x000fc40000800000 */
[----:B------:R-:W-:-:S05]  /*8380*/  ISETP.GT.AND P1, PT, R15, RZ, PT ;  /* 0x000000ff0f00720c */ /* 0x000fca0003f24270 */
        /* <DEDUP_REMOVED lines=12> */
.L_x_205:
[----:B------:R-:W-:Y:S05]  /*8450*/  BRA `(.L_x_206) ;  /* 0xffffffa800287947 */ /* 0x000fea000383ffff */
.L_x_157:
[----:B------:R-:W-:Y:S01]  /*8460*/  BSSY B0, `(.L_x_207) ;  /* 0x0000006000007945 */ /* 0x000fe20003800000 */
[----:B------:R-:W-:Y:S01]  /*8470*/  PLOP3.LUT P0, PT, P0, PT, PT, 0x8, 0x80 ;  /* 0x000000000080781c */ /* 0x000fe2000070e170 */
[----:B------:R-:W-:-:S12]  /*8480*/  IMAD.MOV.U32 R12, RZ, RZ, -0x1 ;  /* 0xffffffffff0c7424 */ /* 0x000fd800078e00ff */
[----:B------:R-:W-:Y:S05]  /*8490*/  WARPSYNC.COLLECTIVE R12, `(.L_x_208) ;  /* 0x000000000c087348 */ /* 0x000fea0003c00000 */
[----:B------:R-:W-:Y:S01]  /*84a0*/  VOTE.ANY P0, P0 ;  /* 0x0000000000ff7806 */ /* 0x000fe20000000100 */
[----:B------:R-:W-:-:S12]  /*84b0*/  ENDCOLLECTIVE ;  /* 0x000000000000791b */ /* 0x000fd80003800000 */
.L_x_208:
[----:B------:R-:W-:Y:S05]  /*84c0*/  BSYNC B0 ;  /* 0x0000000000007941 */ /* 0x000fea0003800000 */
.L_x_207:
[----:B------:R-:W-:Y:S05]  /*84d0*/  BRA `(.L_x_209) ;  /* 0xffffffd400b87947 */ /* 0x000fea000383ffff */
.L_x_161:
[----:B------:R-:W-:Y:S01]  /*84e0*/  BSSY B0, `(.L_x_210) ;  /* 0x0000006000007945 */ /* 0x000fe20003800000 */
[----:B------:R-:W-:Y:S01]  /*84f0*/  PLOP3.LUT P0, PT, P0, PT, PT, 0x8, 0x80 ;  /* 0x000000000080781c */ /* 0x000fe2000070e170 */
[----:B------:R-:W-:-:S12]  /*8500*/  IMAD.MOV.U32 R12, RZ, RZ, -0x1 ;  /* 0xffffffffff0c7424 */ /* 0x000fd800078e00ff */
[----:B------:R-:W-:Y:S05]  /*8510*/  WARPSYNC.COLLECTIVE R12, `(.L_x_211) ;  /* 0x000000000c087348 */ /* 0x000fea0003c00000 */
[----:B------:R-:W-:Y:S01]  /*8520*/  VOTE.ANY P0, P0 ;  /* 0x0000000000ff7806 */ /* 0x000fe20000000100 */
[----:B------:R-:W-:-:S12]  /*8530*/  ENDCOLLECTIVE ;  /* 0x000000000000791b */ /* 0x000fd80003800000 */
.L_x_211:
[----:B------:R-:W-:Y:S05]  /*8540*/  BSYNC B0 ;  /* 0x0000000000007941 */ /* 0x000fea0003800000 */
.L_x_210:
[----:B------:R-:W-:Y:S05]  /*8550*/  BRA `(.L_x_212) ;  /* 0xffffffd400c87947 */ /* 0x000fea000383ffff */
.L_x_163:
[----:B------:R-:W0:Y:S01]  /*8560*/  S2R R33, SR_GEMASK ;  /* 0x0000000000217919 */ /* 0x000e220000003c00 */
[----:B------:R-:W-:Y:S01]  /*8570*/  BSSY B0, `(.L_x_213) ;  /* 0x0000006000007945 */ /* 0x000fe20003800000 */
[----:B------:R-:W-:Y:S01]  /*8580*/  PLOP3.LUT P0, PT, P0, PT, PT, 0x8, 0x80 ;  /* 0x000000000080781c */ /* 0x000fe2000070e170 */
[----:B------:R-:W-:-:S12]  /*8590*/  IMAD.MOV.U32 R12, RZ, RZ, -0x1 ;  /* 0xffffffffff0c7424 */ /* 0x000fd800078e00ff */
[----:B0-----:R-:W-:Y:S05]  /*85a0*/  WARPSYNC.COLLECTIVE R12, `(.L_x_214) ;  /* 0x000000000c087348 */ /* 0x001fea0003c00000 */
[----:B------:R-:W-:Y:S01]  /*85b0*/  VOTE.ANY R12, PT, P0 ;  /* 0x00000000000c7806 */ /* 0x000fe200000e0100 */
[----:B0-----:R-:W-:Y:S06]  /*85c0*/  ENDCOLLECTIVE ;  /* 0x000000000000791b */ /* 0x001fec0003800000 */
.L_x_214:
[----:B------:R-:W-:Y:S05]  /*85d0*/  BSYNC B0 ;  /* 0x0000000000007941 */ /* 0x000fea0003800000 */
.L_x_213:
[----:B------:R-:W-:Y:S01]  /*85e0*/  LOP3.LUT R12, R12, 0x80000000, R33, 0xec, !PT ;  /* 0x800000000c0c7812 */ /* 0x000fe200078eec21 */
[----:B------:R-:W-:Y:S02]  /*85f0*/  IMAD.MOV.U32 R28, RZ, RZ, 0x1 ;  /* 0x00000001ff1c7424 */ /* 0x000fe400078e00ff */
        /* <DEDUP_REMOVED lines=9> */
.L_x_215:
[----:B------:R-:W-:-:S04]  /*8690*/  ISETP.GE.AND P3, PT, R3, R29, PT ;  /* 0x0000001d0300720c */ /* 0x000fc80003f66270 */
[----:B------:R-:W-:Y:S01]  /*86a0*/  ISETP.GT.AND P4, PT, R15, RZ, !P3 ;  /* 0x000000ff0f00720c */ /* 0x000fe20005f84270 */
[----:B------:R-:W-:Y:S02]  /*86b0*/  IMAD.MOV.U32 R28, RZ, RZ, 0x2 ;  /* 0x00000002ff1c7424 */ /* 0x000fe400078e00ff */
[----:B------:R-:W-:Y:S02]  /*86c0*/  IMAD.MOV.U32 R24, RZ, RZ, R12 ;  /* 0x000000ffff187224 */ /* 0x000fe400078e000c */
[----:B------:R-:W-:-:S04]  /*86d0*/  IMAD.MOV.U32 R12, RZ, RZ, -0x1 ;  /* 0xffffffffff0c7424 */ /* 0x000fc800078e00ff */
        /* <DEDUP_REMOVED lines=12> */
.L_x_216:
        /* <DEDUP_REMOVED lines=18> */
.L_x_217:
[----:B------:R-:W-:Y:S01]  /*88c0*/  @!P3 ISETP.GT.AND P0, PT, R15, RZ, PT ;  /* 0x000000ff0f00b20c */ /* 0x000fe20003f04270 */
[----:B------:R-:W-:-:S03]  /*88d0*/  IMAD.MOV.U32 R28, RZ, RZ, 0x8 ;  /* 0x00000008ff1c7424 */ /* 0x000fc600078e00ff */
[----:B------:R-:W-:Y:S01]  /*88e0*/  @!P3 PLOP3.LUT P4, PT, P0, PT, PT, 0x80, 0x8 ;  /* 0x000000000008b81c */ /* 0x000fe2000078f070 */
        /* <DEDUP_REMOVED lines=15> */
.L_x_218:
[----:B------:R-:W-:Y:S01]  /*89e0*/  @!P3 ISETP.GT.AND P0, PT, R15, RZ, PT ;  /* 0x000000ff0f00b20c */ /* 0x000fe20003f04270 */
[----:B------:R-:W-:-:S03]  /*89f0*/  IMAD.MOV.U32 R28, RZ, RZ, 0x10 ;  /* 0x00000010ff1c7424 */ /* 0x000fc600078e00ff */
[----:B------:R-:W-:Y:S01]  /*8a00*/  @!P3 PLOP3.LUT P4, PT, P0, PT, PT, 0x80, 0x8 ;  /* 0x000000000008b81c */ /* 0x000fe2000078f070 */
[----:B------:R-:W-:Y:S02]  /*8a10*/  IMAD.MOV.U32 R24, RZ, RZ, R12 ;  /* 0x000000ffff187224 */ /* 0x000fe400078e000c */
[----:B------:R-:W-:-:S03]  /*8a20*/  IMAD.MOV.U32 R12, RZ, RZ, -0x1 ;  /* 0xffffffffff0c7424 */ /* 0x000fc600078e00ff */
[----:B------:R-:W-:Y:S02]  /*8a30*/  @!P3 ISETP.GT.AND P2, PT, R24, R15, PT ;  /* 0x0000000f1800b20c */ /* 0x000fe40003f44270 */
[-C--:B------:R-:W-:Y:S02]  /*8a40*/  @!P3 VIMNMX R26, PT, PT, RZ, R24.reuse, !PT ;  /* 0x00000018ff1ab248 */ /* 0x080fe40007fe0100 */
[----:B------:R-:W-:Y:S01]  /*8a50*/  @!P3 ISETP.GE.AND P0, PT, R15, R24, PT ;  /* 0x000000180f00b20c */ /* 0x000fe20003f06270 */
[----:B------:R-:W-:Y:S01]  /*8a60*/  VIADD R24, R3, 0x10 ;  /* 0x0000001003187836 */ /* 0x000fe20000000000 */
[----:B------:R-:W-:-:S04]  /*8a70*/  @!P3 SEL R26, R26, RZ, P2 ;  /* 0x000000ff1a1ab207 */ /* 0x000fc80001000000 */
[----:B------:R-:W-:Y:S02]  /*8a80*/  @P4 SEL R26, R15, R26, P0 ;  /* 0x0000001a0f1a4207 */ /* 0x000fe40000000000 */
[----:B------:R-:W-:Y:S02]  /*8a90*/  PLOP3.LUT P4, PT, PT, PT, PT, 0x8, 0x80 ;  /* 0x000000000080781c */ /* 0x000fe40003f8e170 */
[----:B------:R-:W-:Y:S01]  /*8aa0*/  ISETP.NE.AND P0, PT, R14, 0x65, PT ;  /* 0x000000650e00780c */ /* 0x000fe20003f05270 */
[----:B------:R-:W-:Y:S01]  /*8ab0*/  @!P3 IMAD.MOV.U32 R15, RZ, RZ, R26 ;  /* 0x000000ffff0fb224 */ /* 0x000fe200078e001a */
[----:B------:R-:W-:Y:S01]  /*8ac0*/  ISETP.GT.AND P3, PT, R24, R29, PT ;  /* 0x0000001d1800720c */ /* 0x000fe20003f64270 */
[----:B------:R-:W0:Y:S02]  /*8ad0*/  LDC.64 R26, c[0x0][0x390] ;  /* 0x0000e400ff1a7b82 */ /* 0x000e240000000a00 */
[----:B------:R-:W-:-:S10]  /*8ae0*/  IMAD.MOV.U32 R25, RZ, RZ, R15 ;  /* 0x000000ffff197224 */ /* 0x000fd400078e000f */
[----:B0-----:R-:W-:Y:S05]  /*8af0*/  WARPSYNC.COLLECTIVE R12, `(.L_x_219) ;  /* 0x000000000c087348 */ /* 0x001fea0003c00000 */
[----:B------:R1:W2:Y:S02]  /*8b00*/  SHFL.DOWN P2, R12, R25, R28, R29 ;  /* 0x0800001c190c7389 */ /* 0x0002a4000004001d */
[----:B012---:R-:W-:Y:S05]  /*8b10*/  ENDCOLLECTIVE ;  /* 0x000000000000791b */ /* 0x007fea0003800000 */
.L_x_219:
[----:B------:R-:W-:Y:S01]  /*8b20*/  @!P3 ISETP.GT.AND P2, PT, R15, RZ, PT ;  /* 0x000000ff0f00b20c */ /* 0x000fe20003f44270 */
[----:B------:R-:W-:Y:S02]  /*8b30*/  IMAD.MOV.U32 R38, RZ, RZ, R12 ;  /* 0x000000ffff267224 */ /* 0x000fe400078e000c */
[----:B------:R-:W-:Y:S01]  /*8b40*/  IMAD.MOV.U32 R12, RZ, RZ, -0x1 ;  /* 0xffffffffff0c7424 */ /* 0x000fe200078e00ff */
[----:B------:R-:W-:Y:S02]  /*8b50*/  @!P3 PLOP3.LUT P4, PT, P2, PT, PT, 0x80, 0x8 ;  /* 0x000000000008b81c */ /* 0x000fe4000178f070 */
[----:B------:R-:W-:Y:S02]  /*8b60*/  @!P3 ISETP.GT.AND P2, PT, R38, R15, PT ;  /* 0x0000000f2600b20c */ /* 0x000fe40003f44270 */
[----:B------:R-:W-:-:S11]  /*8b70*/  @!P3 VIMNMX R14, PT, PT, RZ, R38, !PT ;  /* 0x00000026ff0eb248 */ /* 0x000fd60007fe0100 */
[----:B------:R-:W-:Y:S05]  /*8b80*/  WARPSYNC.COLLECTIVE R12, `(.L_x_220) ;  /* 0x000000000c087348 */ /* 0x000fea0003c00000 */
[----:B------:R-:W-:Y:S01]  /*8b90*/  VOTE.ALL P0, P0 ;  /* 0x0000000000ff7806 */ /* 0x000fe20000000000 */
[----:B------:R-:W-:-:S12]  /*8ba0*/  ENDCOLLECTIVE ;  /* 0x000000000000791b */ /* 0x000fd80003800000 */
.L_x_220:
[----:B------:R-:W-:Y:S02]  /*8bb0*/  @!P3 SEL R40, R14, RZ, P2 ;  /* 0x000000ff0e28b207 */ /* 0x000fe40001000000 */
[----:B------:R-:W-:-:S04]  /*8bc0*/  @!P3 ISETP.GE.AND P2, PT, R15, R38, PT ;  /* 0x000000260f00b20c */ /* 0x000fc80003f46270 */
[----:B------:R-:W-:Y:S02]  /*8bd0*/  @P4 SEL R40, R15, R40, P2 ;  /* 0x000000280f284207 */ /* 0x000fe40001000000 */
[----:B------:R-:W-:-:S03]  /*8be0*/  IADD3 R14, P2, PT, R26, 0x100, RZ ;  /* 0x000001001a0e7810 */ /* 0x000fc60007f5e0ff */
[----:B------:R-:W-:Y:S02]  /*8bf0*/  @!P3 IMAD.MOV.U32 R15, RZ, RZ, R40 ;  /* 0x000000ffff0fb224 */ /* 0x000fe400078e0028 */
[----:B------:R-:W-:Y:S01]  /*8c00*/  IMAD.X R37, RZ, RZ, R27, P2 ;  /* 0x000000ffff257224 */ /* 0x000fe200010e061b */
[----:B------:R-:W-:Y:S07]  /*8c10*/  BRA `(.L_x_221) ;  /* 0xffffffd400387947 */ /* 0x000fee000383ffff */
.L_x_165:
[----:B------:R-:W-:Y:S01]  /*8c20*/  BSSY B0, `(.L_x_222) ;  /* 0x0000006000007945 */ /* 0x000fe20003800000 */
[----:B------:R-:W-:Y:S01]  /*8c30*/  PLOP3.LUT P0, PT, P0, PT, PT, 0x8, 0x80 ;  /* 0x000000000080781c */ /* 0x000fe2000070e170 */
[----:B------:R-:W-:-:S12]  /*8c40*/  IMAD.MOV.U32 R12, RZ, RZ, -0x1 ;  /* 0xffffffffff0c7424 */ /* 0x000fd800078e00ff */
[----:B------:R-:W-:Y:S05]  /*8c50*/  WARPSYNC.COLLECTIVE R12, `(.L_x_223) ;  /* 0x000000000c087348 */ /* 0x000fea0003c00000 */
[----:B------:R-:W-:Y:S01]  /*8c60*/  VOTE.ANY P0, P0 ;  /* 0x0000000000ff7806 */ /* 0x000fe20000000100 */
[----:B------:R-:W-:-:S12]  /*8c70*/  ENDCOLLECTIVE ;  /* 0x000000000000791b */ /* 0x000fd80003800000 */
.L_x_223:
[----:B------:R-:W-:Y:S05]  /*8c80*/  BSYNC B0 ;  /* 0x0000000000007941 */ /* 0x000fea0003800000 */
.L_x_222:
[----:B------:R-:W-:Y:S05]  /*8c90*/  BRA `(.L_x_224) ;  /* 0xffffffd400407947 */ /* 0x000fea000383ffff */
.L_x_169:
[----:B------:R-:W-:Y:S01]  /*8ca0*/  BSSY B0, `(.L_x_225) ;  /* 0x0000006000007945 */ /* 0x000fe20003800000 */
[----:B------:R-:W-:Y:S01]  /*8cb0*/  PLOP3.LUT P0, PT, P0, PT, PT, 0x8, 0x80 ;  /* 0x000000000080781c */ /* 0x000fe2000070e170 */
[----:B------:R-:W-:-:S12]  /*8cc0*/  IMAD.MOV.U32 R12, RZ, RZ, -0x1 ;  /* 0xffffffffff0c7424 */ /* 0x000fd800078e00ff */
[----:B------:R-:W-:Y:S05]  /*8cd0*/  WARPSYNC.COLLECTIVE R12, `(.L_x_226) ;  /* 0x000000000c087348 */ /* 0x000fea0003c00000 */
[----:B------:R-:W-:Y:S01]  /*8ce0*/  VOTE.ANY P0, P0 ;  /* 0x0000000000ff7806 */ /* 0x000fe20000000100 */
[----:B------:R-:W-:-:S12]  /*8cf0*/  ENDCOLLECTIVE ;  /* 0x000000000000791b */ /* 0x000fd80003800000 */
.L_x_226:
[----:B------:R-:W-:Y:S05]  /*8d00*/  BSYNC B0 ;  /* 0x0000000000007941 */ /* 0x000fea0003800000 */
.L_x_225:
[----:B------:R-:W-:Y:S05]  /*8d10*/  BRA `(.L_x_227) ;  /* 0xffffffd400507947 */ /* 0x000fea000383ffff */
.L_x_171:
[----:B------:R-:W-:Y:S01]  /*8d20*/  BSSY B0, `(.L_x_228) ;  /* 0x0000006000007945 */ /* 0x000fe20003800000 */
[----:B------:R-:W-:Y:S01]  /*8d30*/  PLOP3.LUT P0, PT, P0, PT, PT, 0x8, 0x80 ;  /* 0x000000000080781c */ /* 0x000fe2000070e170 */
[----:B------:R-:W-:-:S12]  /*8d40*/  IMAD.MOV.U32 R12, RZ, RZ, -0x1 ;  /* 0xffffffffff0c7424 */ /* 0x000fd800078e00ff */
[----:B------:R-:W-:Y:S05]  /*8d50*/  WARPSYNC.COLLECTIVE R12, `(.L_x_229) ;  /* 0x000000000c087348 */ /* 0x000fea0003c00000 */
[----:B------:R-:W-:Y:S01]  /*8d60*/  VOTE.ANY R12, PT, P0 ;  /* 0x00000000000c7806 */ /* 0x000fe200000e0100 */
[----:B------:R-:W-:Y:S06]  /*8d70*/  ENDCOLLECTIVE ;  /* 0x000000000000791b */ /* 0x000fec0003800000 */
.L_x_229:
[----:B------:R-:W-:Y:S05]  /*8d80*/  BSYNC B0 ;  /* 0x0000000000007941 */ /* 0x000fea0003800000 */
.L_x_228:
        /* <DEDUP_REMOVED lines=10> */
.L_x_230:
        /* <DEDUP_REMOVED lines=13> */
[----:B------:R-:W-:-:S12]  /*8f00*/  VIADD R38, R3, 0x10 ;  /* 0x0000001003267836 */ /* 0x000fd80000000000 */
[----:B------:R-:W-:Y:S05]  /*8f10*/  WARPSYNC.COLLECTIVE R12, `(.L_x_231) ;  /* 0x000000000c087348 */ /* 0x000fea0003c00000 */
[----:B------:R0:W1:Y:S02]  /*8f20*/  SHFL.DOWN P2, R12, R25, R28, R29 ;  /* 0x0800001c190c7389 */ /* 0x000064000004001d */
[----:B01----:R-:W-:Y:S05]  /*8f30*/  ENDCOLLECTIVE ;  /* 0x000000000000791b */ /* 0x003fea0003800000 */
.L_x_231:
[----:B------:R-:W-:-:S04]  /*8f40*/  @!P3 ISETP.GT.AND P0, PT, R25, RZ, PT ;  /* 0x000000ff1900b20c */ /* 0x000fc80003f04270 */
[----:B------:R-:W-:Y:S01]  /*8f50*/  @!P3 PLOP3.LUT P4, PT, P0, PT, PT, 0x80, 0x8 ;  /* 0x000000000008b81c */ /* 0x000fe2000078f070 */
[----:B------:R-:W-:Y:S02]  /*8f60*/  IMAD.MOV.U32 R28, RZ, RZ, 0x4 ;  /* 0x00000004ff1c7424 */ /* 0x000fe400078e00ff */
        /* <DEDUP_REMOVED lines=10> */
[----:B------:R-:W-:-:S12]  /*9010*/  IMAD.MOV.U32 R12, RZ, RZ, -0x1 ;  /* 0xffffffffff0c7424 */ /* 0x000fd800078e00ff */
[----:B------:R-:W-:Y:S05]  /*9020*/  WARPSYNC.COLLECTIVE R12, `(.L_x_232) ;  /* 0x000000000c087348 */ /* 0x000fea0003c00000 */
[----:B------:R0:W1:Y:S02]  /*9030*/  SHFL.DOWN P2, R12, R25, R28, R29 ;  /* 0x0800001c190c7389 */ /* 0x000064000004001d */
[----:B01----:R-:W-:Y:S05]  /*9040*/  ENDCOLLECTIVE ;  /* 0x000000000000791b */ /* 0x003fea0003800000 */
.L_x_232:
        /* <DEDUP_REMOVED lines=17> */
.L_x_233:
        /* <DEDUP_REMOVED lines=11> */
[----:B------:R-:W-:Y:S01]  /*9210*/  @!P3 IMAD.MOV.U32 R25, RZ, RZ, R26 ;  /* 0x000000ffff19b224 */ /* 0x000fe200078e001a */
[----:B------:R-:W-:-:S13]  /*9220*/  ISETP.GT.AND P3, PT, R38, R29, PT ;  /* 0x0000001d2600720c */ /* 0x000fda0003f64270 */
[----:B------:R-:W-:Y:S05]  /*9230*/  WARPSYNC.COLLECTIVE R12, `(.L_x_234) ;  /* 0x000000000c087348 */ /* 0x000fea0003c00000 */
[----:B------:R0:W1:Y:S02]  /*9240*/  SHFL.DOWN P2, R12, R25, R28, R29 ;  /* 0x0800001c190c7389 */ /* 0x000064000004001d */
[----:B01----:R-:W-:Y:S05]  /*9250*/  ENDCOLLECTIVE ;  /* 0x000000000000791b */ /* 0x003fea0003800000 */
.L_x_234:
[----:B------:R-:W-:-:S04]  /*9260*/  @!P3 ISETP.GT.AND P0, PT, R25, RZ, PT ;  /* 0x000000ff1900b20c */ /* 0x000fc80003f04270 */
[----:B------:R-:W-:Y:S01]  /*9270*/  @!P3 PLOP3.LUT P4, PT, P0, PT, PT, 0x80, 0x8 ;  /* 0x000000000008b81c */ /* 0x000fe2000078f070 */
[----:B------:R-:W-:-:S05]  /*9280*/  IMAD.MOV.U32 R26, RZ, RZ, R12 ;  /* 0x000000ffff1a7224 */ /* 0x000fca00078e000c */
[----:B------:R-:W-:Y:S02]  /*9290*/  @!P3 ISETP.GT.AND P0, PT, R26, R25, PT ;  /* 0x000000191a00b20c */ /* 0x000fe40003f04270 */
[-C--:B------:R-:W-:Y:S02]  /*92a0*/  @!P3 VIMNMX R27, PT, PT, RZ, R26.reuse, !PT ;  /* 0x0000001aff1bb248 */ /* 0x080fe40007fe0100 */
[----:B------:R-:W-:Y:S02]  /*92b0*/  @!P3 ISETP.GE.AND P2, PT, R25, R26, PT ;  /* 0x0000001a1900b20c */ /* 0x000fe40003f46270 */
[----:B------:R-:W-:Y:S02]  /*92c0*/  @!P3 SEL R26, R27, RZ, P0 ;  /* 0x000000ff1b1ab207 */ /* 0x000fe40000000000 */
[----:B------:R-:W-:Y:S02]  /*92d0*/  ISETP.NE.AND P0, PT, R24, 0x65, PT ;  /* 0x000000651800780c */ /* 0x000fe40003f05270 */
[----:B------:R-:W-:-:S02]  /*92e0*/  @P4 SEL R26, R25, R26, P2 ;  /* 0x0000001a191a4207 */ /* 0x000fc40001000000 */
[----:B------:R-:W-:-:S03]  /*92f0*/  ISETP.GT.AND P2, PT, R15, RZ, PT ;  /* 0x000000ff0f00720c */ /* 0x000fc60003f44270 */
[----:B------:R-:W-:-:S05]  /*9300*/  @!P3 IMAD.MOV.U32 R25, RZ, RZ, R26 ;  /* 0x000000ffff19b224 */ /* 0x000fca00078e001a */
[----:B------:R-:W-:Y:S02]  /*9310*/  ISETP.GT.AND P4, PT, R25, R15, PT ;  /* 0x0000000f1900720c */ /* 0x000fe40003f84270 */
[-C--:B------:R-:W-:Y:S02]  /*9320*/  VIMNMX R12, PT, PT, RZ, R25.reuse, !PT ;  /* 0x00000019ff0c7248 */ /* 0x080fe40007fe0100 */
[----:B------:R-:W-:Y:S02]  /*9330*/  ISETP.GE.AND P3, PT, R15, R25, PT ;  /* 0x000000190f00720c */ /* 0x000fe40003f66270 */
[----:B------:R-:W-:Y:S01]  /*9340*/  SEL R24, R12, RZ, P4 ;  /* 0x000000ff0c187207 */ /* 0x000fe20002000000 */
[----:B------:R-:W-:-:S03]  /*9350*/  IMAD.MOV.U32 R12, RZ, RZ, -0x1 ;  /* 0xffffffffff0c7424 */ /* 0x000fc600078e00ff */
[----:B------:R-:W-:-:S07]  /*9360*/  @P2 SEL R24, R15, R24, P3 ;  /* 0x000000180f182207 */ /* 0x000fce0001800000 */
[----:B------:R-:W-:Y:S05]  /*9370*/  WARPSYNC.COLLECTIVE R12, `(.L_x_235) ;  /* 0x000000000c087348 */ /* 0x000fea0003c00000 */
[----:B------:R-:W-:Y:S01]  /*9380*/  VOTE.ALL P0, P0 ;  /* 0x0000000000ff7806 */ /* 0x000fe20000000000 */
[----:B------:R-:W-:-:S12]  /*9390*/  ENDCOLLECTIVE ;  /* 0x000000000000791b */ /* 0x000fd80003800000 */
.L_x_235:
[----:B------:R-:W-:Y:S01]  /*93a0*/  IMAD.MOV.U32 R15, RZ, RZ, R24 ;  /* 0x000000ffff0f7224 */ /* 0x000fe200078e0018 */
[----:B------:R-:W-:Y:S06]  /*93b0*/  BRA `(.L_x_236) ;  /* 0xffffffd000d47947 */ /* 0x000fec000383ffff */
.L_x_237:
        /* <DEDUP_REMOVED lines=12> */
.L_x_530:


//--------------------- .text._ZN3cub18CUB_300001_SM_10006detail4scan20DeviceScanInitKernelINS0_13ScanTileStateIiLb1EEEEEvT_i --------------------------
	.section	.text._ZN3cub18CUB_300001_SM_10006detail4scan20DeviceScanInitKernelINS0_13ScanTileStateIiLb1EEEEEvT_i,"ax",@progbits
	.align	128
        .global         _ZN3cub18CUB_300001_SM_10006detail4scan20DeviceScanInitKernelINS0_13ScanTileStateIiLb1EEEEEvT_i
        .type           _ZN3cub18CUB_300001_SM_10006detail4scan20DeviceScanInitKernelINS0_13ScanTileStateIiLb1EEEEEvT_i,@function
        .size           _ZN3cub18CUB_300001_SM_10006detail4scan20DeviceScanInitKernelINS0_13ScanTileStateIiLb1EEEEEvT_i,(.L_x_531 - _ZN3cub18CUB_300001_SM_10006detail4scan20DeviceScanInitKernelINS0_13ScanTileStateIiLb1EEEEEvT_i)
        .other          _ZN3cub18CUB_300001_SM_10006detail4scan20DeviceScanInitKernelINS0_13ScanTileStateIiLb1EEEEEvT_i,@"STO_CUDA_ENTRY STV_DEFAULT"
_ZN3cub18CUB_300001_SM_10006detail4scan20DeviceScanInitKernelINS0_13ScanTileStateIiLb1EEEEEvT_i:
.text._ZN3cub18CUB_300001_SM_10006detail4scan20DeviceScanInitKernelINS0_13ScanTileStateIiLb1EEEEEvT_i:
[----:B------:R-:W-:Y:S01]  /*0000*/  LDC R1, c[0x0][0x37c] ;  /* 0x0000df00ff017b82 */ /* 0x000fe20000000800 */
[----:B------:R-:W0:Y:S07]  /*0010*/  S2R R0, SR_TID.X ;  /* 0x0000000000007919 */ /* 0x000e2e0000002100 */
[----:B------:R-:W1:Y:S01]  /*0020*/  S2UR UR6, SR_CTAID.X ;  /* 0x00000000000679c3 */ /* 0x000e620000002500 */
[----:B------:R-:W2:Y:S07]  /*0030*/  LDCU UR4, c[0x0][0x388] ;  /* 0x00007100ff0477ac */ /* 0x000eae0008000800 */
[----:B------:R-:W1:Y:S01]  /*0040*/  LDC R5, c[0x0][0x360] ;  /* 0x0000d800ff057b82 */ /* 0x000e620000000800 */
[----:B0-----:R-:W-:Y:S01]  /*0050*/  ISETP.GT.U32.AND P0, PT, R0, 0x1f, PT ;  /* 0x0000001f0000780c */ /* 0x001fe20003f04070 */
[----:B-1----:R-:W-:-:S03]  /*0060*/  IMAD R5, R5, UR6, R0 ;  /* 0x0000000605057c24 */ /* 0x002fc6000f8e0200 */
[----:B------:R-:W-:Y:S02]  /*0070*/  ISETP.NE.OR P0, PT, RZ, UR6, P0 ;  /* 0x00000006ff007c0c */ /* 0x000fe40008705670 */
[----:B--2---:R-:W-:Y:S01]  /*0080*/  ISETP.GE.AND P1, PT, R5, UR4, PT ;  /* 0x0000000405007c0c */ /* 0x004fe2000bf26270 */
[----:B------:R-:W0:-:S12]  /*0090*/  LDCU.64 UR4, c[0x0][0x358] ;  /* 0x00006b00ff0477ac */ /* 0x000e180008000a00 */
[----:B------:R-:W1:Y:S01]  /*00a0*/  @!P1 LDC.64 R2, c[0x0][0x380] ;  /* 0x0000e000ff029b82 */ /* 0x000e620000000a00 */
[----:B------:R-:W-:Y:S01]  /*00b0*/  @!P1 MOV R4, 0x63 ;  /* 0x0000006300049802 */ /* 0x000fe20000000f00 */
[----:B-1----:R-:W-:-:S04]  /*00c0*/  @!P1 IMAD.WIDE R2, R5, 0x8, R2 ;  /* 0x0000000805029825 */ /* 0x002fc800078e0202 */
[----:B------:R-:W-:-:S05]  /*00d0*/  HFMA2 R5, -RZ, RZ, 0, 0 ;  /* 0x00000000ff057431 */ /* 0x000fca00000001ff */
[----:B0-----:R0:W-:Y:S01]  /*00e0*/  @!P1 STG.E.64 desc[UR4][R2.64+0x100], R4 ;  /* 0x0001000402009986 */ /* 0x0011e2000c101b04 */
[----:B------:R-:W-:Y:S05]  /*00f0*/  @P0 EXIT ;  /* 0x000000000000094d */ /* 0x000fea0003800000 */
[----:B0-----:R-:W0:Y:S02]  /*0100*/  LDC.64 R2, c[0x0][0x380] ;  /* 0x0000e000ff027b82 */ /* 0x001e240000000a00 */
[----:B0-----:R-:W-:-:S05]  /*0110*/  IMAD.WIDE.U32 R2, R0, 0x8, R2 ;  /* 0x0000000800027825 */ /* 0x001fca00078e0002 */
[----:B------:R-:W-:Y:S01]  /*0120*/  STG.E.64 desc[UR4][R2.64], RZ ;  /* 0x000000ff02007986 */ /* 0x000fe2000c101b04 */
[----:B------:R-:W-:Y:S05]  /*0130*/  EXIT ;  /* 0x000000000000794d */ /* 0x000fea0003800000 */
.L_x_238:
        /* <DEDUP_REMOVED lines=12> */
.L_x_531:


//--------------------- .text._ZN3cub18CUB_300001_SM_10006detail6reduce28DeviceReduceSingleTileKernelINS2_10policy_hubIiyN4cuda3__47maximumIiEEE10Policy1000EPiSB_iS8_iiNS5_3std3__410__identityEEEvT0_T1_T2_T3_T4_T6_ --------------------------
	.section	.text._ZN3cub18CUB_300001_SM_10006detail6reduce28DeviceReduceSingleTileKernelINS2_10policy_hubIiyN4cuda3__47maximumIiEEE10Policy1000EPiSB_iS8_iiNS5_3std3__410__identityEEEvT0_T1_T2_T3_T4_T6_,"ax",@progbits
	.align	128
        .global         _ZN3cub18CUB_300001_SM_10006detail6reduce28DeviceReduceSingleTileKernelINS2_10policy_hubIiyN4cuda3__47maximumIiEEE10Policy1000EPiSB_iS8_iiNS5_3std3__410__identityEEEvT0_T1_T2_T3_T4_T6_
        .type           _ZN3cub18CUB_300001_SM_10006detail6reduce28DeviceReduceSingleTileKernelINS2_10policy_hubIiyN4cuda3__47maximumIiEEE10Policy1000EPiSB_iS8_iiNS5_3std3__410__identityEEEvT0_T1_T2_T3_T4_T6_,@function
        .size           _ZN3cub18CUB_300001_SM_10006detail6reduce28DeviceReduceSingleTileKernelINS2_10policy_hubIiyN4cuda3__47maximumIiEEE10Policy1000EPiSB_iS8_iiNS5_3std3__410__identityEEEvT0_T1_T2_T3_T4_T6_,(.L_x_532 - _ZN3cub18CUB_300001_SM_10006detail6reduce28DeviceReduceSingleTileKernelINS2_10policy_hubIiyN4cuda3__47maximumIiEEE10Policy1000EPiSB_iS8_iiNS5_3std3__410__identityEEEvT0_T1_T2_T3_T4_T6_)
        .other          _ZN3cub18CUB_300001_SM_10006detail6reduce28DeviceReduceSingleTileKernelINS2_10policy_hubIiyN4cuda3__47maximumIiEEE10Policy1000EPiSB_iS8_iiNS5_3std3__410__identityEEEvT0_T1_T2_T3_T4_T6_,@"STO_CUDA_ENTRY STV_DEFAULT"
_ZN3cub18CUB_300001_SM_10006detail6reduce28DeviceReduceSingleTileKernelINS2_10policy_hubIiyN4cuda3__47maximumIiEEE10Policy1000EPiSB_iS8_iiNS5_3std3__410__identityEEEvT0_T1_T2_T3_T4_T6_:
.text._ZN3cub18CUB_300001_SM_10006detail6reduce28DeviceReduceSingleTileKernelINS2_10policy_hubIiyN4cuda3__47maximumIiEEE10Policy1000EPiSB_iS8_iiNS5_3std3__410__identityEEEvT0_T1_T2_T3_T4_T6_:
[----:B------:R-:W-:Y:S01]  /*0000*/  LDC R1, c[0x0][0x37c] ;  /* 0x0000df00ff017b82 */ /* 0x000fe20000000800 */
[----:B------:R-:W0:Y:S01]  /*0010*/  LDCU UR4, c[0x0][0x390] ;  /* 0x00007200ff0477ac */ /* 0x000e220008000800 */
[----:B------:R-:W1:Y:S01]  /*0020*/  LDCU.64 UR6, c[0x0][0x358] ;  /* 0x00006b00ff0677ac */ /* 0x000e620008000a00 */
[----:B0-----:R-:W-:-:S05]  /*0030*/  IMAD.U32 R2, RZ, RZ, UR4 ;  /* 0x00000004ff027e24 */ /* 0x001fca000f8e00ff */
[----:B------:R-:W-:-:S13]  /*0040*/  ISETP.NE.AND P0, PT, R2, RZ, PT ;  /* 0x000000ff0200720c */ /* 0x000fda0003f05270 */
[----:B-1----:R-:W-:Y:S05]  /*0050*/  @P0 BRA `(.L_x_239) ;  /* 0x00000000001c0947 */ /* 0x002fea0003800000 */
[----:B------:R-:W0:Y:S02]  /*0060*/  S2R R0, SR_TID.X ;  /* 0x0000000000007919 */ /* 0x000e240000002100 */
[----:B0-----:R-:W-:-:S13]  /*0070*/  ISETP.NE.AND P0, PT, R0, RZ, PT ;  /* 0x000000ff0000720c */ /* 0x001fda0003f05270 */
[----:B------:R-:W-:Y:S05]  /*0080*/  @P0 EXIT ;  /* 0x000000000000094d */ /* 0x000fea0003800000 */
[----:B------:R-:W0:Y:S08]  /*0090*/  LDC R5, c[0x0][0x398] ;  /* 0x0000e600ff057b82 */ /* 0x000e300000000800 */
[----:B------:R-:W0:Y:S02]  /*00a0*/  LDC.64 R2, c[0x0][0x388] ;  /* 0x0000e200ff027b82 */ /* 0x000e240000000a00 */
[----:B0-----:R-:W-:Y:S01]  /*00b0*/  STG.E desc[UR6][R2.64], R5 ;  /* 0x0000000502007986 */ /* 0x001fe2000c101906 */
[----:B------:R-:W-:Y:S05]  /*00c0*/  EXIT ;  /* 0x000000000000794d */ /* 0x000fea0003800000 */
.L_x_239:
[----:B------:R-:W0:Y:S01]  /*00d0*/  LDCU UR4, c[0x0][0x380] ;  /* 0x00007000ff0477ac */ /* 0x000e220008000800 */
[----:B------:R-:W-:Y:S01]  /*00e0*/  BSSY.RECONVERGENT B0, `(.L_x_240) ;  /* 0x000036c000007945 */ /* 0x000fe20003800200 */
[----:B0-----:R-:W-:-:S09]  /*00f0*/  ULOP3.LUT UP0, URZ, UR4, 0xf, URZ, 0xc0, !UPT ;  /* 0x0000000f04ff7892 */ /* 0x001fd2000f80c0ff */
[----:B------:R-:W-:Y:S05]  /*0100*/  BRA.U UP0, `(.L_x_241) ;  /* 0x0000001900a47547 */ /* 0x000fea000b800000 */
[----:B------:R-:W-:-:S13]  /*0110*/  ISETP.GT.AND P0, PT, R2, 0xfff, PT ;  /* 0x00000fff0200780c */ /* 0x000fda0003f04270 */
[----:B------:R-:W-:Y:S05]  /*0120*/  @P0 BRA `(.L_x_242) ;  /* 0x0000000c00640947 */ /* 0x000fea0003800000 */
[----:B------:R-:W0:Y:S01]  /*0130*/  S2R R3, SR_TID.X ;  /* 0x0000000000037919 */ /* 0x000e220000002100 */
[----:B------:R-:W-:Y:S01]  /*0140*/  BSSY.RECONVERGENT B1, `(.L_x_243) ;  /* 0x0000009000017945 */ /* 0x000fe20003800200 */
[----:B------:R-:W-:Y:S01]  /*0150*/  IMAD.MOV.U32 R0, RZ, RZ, RZ ;  /* 0x000000ffff007224 */ /* 0x000fe200078e00ff */
[----:B0-----:R-:W-:Y:S01]  /*0160*/  ISETP.GE.AND P0, PT, R3, R2, PT ;  /* 0x000000020300720c */ /* 0x001fe20003f06270 */
[----:B------:R-:W-:-:S12]  /*0170*/  IMAD.MOV.U32 R11, RZ, RZ, R3 ;  /* 0x000000ffff0b7224 */ /* 0x000fd800078e0003 */
[----:B------:R-:W-:Y:S05]  /*0180*/  @P0 BRA `(.L_x_244) ;  /* 0x0000000000100947 */ /* 0x000fea0003800000 */
[----:B------:R-:W0:Y:S02]  /*0190*/  LDC.64 R4, c[0x0][0x380] ;  /* 0x0000e000ff047b82 */ /* 0x000e240000000a00 */
[----:B0-----:R-:W-:-:S05]  /*01a0*/  IMAD.WIDE.U32 R4, R3, 0x4, R4 ;  /* 0x0000000403047825 */ /* 0x001fca00078e0004 */
[----:B------:R0:W5:Y:S01]  /*01b0*/  LDG.E.CONSTANT R0, desc[UR6][R4.64] ;  /* 0x0000000604007981 */ /* 0x000162000c1e9900 */
[----:B------:R-:W-:-:S07]  /*01c0*/  VIADD R11, R3, 0x100 ;  /* 0x00000100030b7836 */ /* 0x000fce0000000000 */
.L_x_244:
[----:B------:R-:W-:Y:S05]  /*01d0*/  BSYNC.RECONVERGENT B1 ;  /* 0x0000000000017941 */ /* 0x000fea0003800200 */
.L_x_243:
[----:B------:R-:W-:Y:S01]  /*01e0*/  ISETP.GE.AND P0, PT, R11, R2, PT ;  /* 0x000000020b00720c */ /* 0x000fe20003f06270 */
[----:B------:R-:W-:-:S12]  /*01f0*/  BSSY.RECONVERGENT B1, `(.L_x_245) ;  /* 0x0000066000017945 */ /* 0x000fd80003800200 */
[----:B------:R-:W-:Y:S05]  /*0200*/  @P0 BRA `(.L_x_246) ;  /* 0x0000000400900947 */ /* 0x000fea0003800000 */
[----:B0-----:R-:W-:Y:S01]  /*0210*/  LOP3.LUT R5, RZ, R11, RZ, 0x33, !PT ;  /* 0x0000000bff057212 */ /* 0x001fe200078e33ff */
[----:B------:R-:W-:Y:S04]  /*0220*/  BSSY.RECONVERGENT B2, `(.L_x_247) ;  /* 0x0000015000027945 */ /* 0x000fe80003800200 */
[----:B------:R-:W-:-:S05]  /*0230*/  IMAD.IADD R6, R5, 0x1, R2 ;  /* 0x0000000105067824 */ /* 0x000fca00078e0202 */
[C---:B------:R-:W-:Y:S02]  /*0240*/  LOP3.LUT R4, R6.reuse, 0x300, RZ, 0xc0, !PT ;  /* 0x0000030006047812 */ /* 0x040fe400078ec0ff */
[----:B------:R-:W-:Y:S02]  /*0250*/  ISETP.GE.U32.AND P1, PT, R6, 0x300, PT ;  /* 0x000003000600780c */ /* 0x000fe40003f26070 */
[----:B------:R-:W-:-:S13]  /*0260*/  ISETP.NE.AND P0, PT, R4, 0x300, PT ;  /* 0x000003000400780c */ /* 0x000fda0003f05270 */
[----:B------:R-:W-:Y:S05]  /*0270*/  @!P0 BRA `(.L_x_248) ;  /* 0x00000000003c8947 */ /* 0x000fea0003800000 */
[----:B------:R-:W0:Y:S01]  /*0280*/  LDC.64 R4, c[0x0][0x380] ;  /* 0x0000e000ff047b82 */ /* 0x000e220000000a00 */
[----:B------:R-:W-:-:S04]  /*0290*/  LEA.HI R6, R6, 0x1, RZ, 0x18 ;  /* 0x0000000106067811 */ /* 0x000fc800078fc0ff */
[----:B------:R-:W-:-:S05]  /*02a0*/  LOP3.LUT R6, R6, 0x3, RZ, 0xc0, !PT ;  /* 0x0000000306067812 */ /* 0x000fca00078ec0ff */
[----:B------:R-:W-:Y:S02]  /*02b0*/  IMAD.MOV R6, RZ, RZ, -R6 ;  /* 0x000000ffff067224 */ /* 0x000fe400078e0a06 */
[----:B0-----:R-:W-:-:S04]  /*02c0*/  IMAD.WIDE.U32 R4, R11, 0x4, R4 ;  /* 0x000000040b047825 */ /* 0x001fc800078e0004 */
[----:B------:R-:W-:-:S07]  /*02d0*/  IMAD.MOV.U32 R7, RZ, RZ, R5 ;  /* 0x000000ffff077224 */ /* 0x000fce00078e0005 */
.L_x_249:
[----:B------:R-:W-:-:S06]  /*02e0*/  IMAD.MOV.U32 R5, RZ, RZ, R7 ;  /* 0x000000ffff057224 */ /* 0x000fcc00078e0007 */
[----:B------:R0:W2:Y:S01]  /*02f0*/  LDG.E.CONSTANT R5, desc[UR6][R4.64] ;  /* 0x0000000604057981 */ /* 0x0000a2000c1e9900 */
[----:B------:R-:W-:Y:S02]  /*0300*/  VIADD R6, R6, 0x1 ;  /* 0x0000000106067836 */ /* 0x000fe40000000000 */
[----:B------:R-:W-:-:S03]  /*0310*/  VIADD R11, R11, 0x100 ;  /* 0x000001000b0b7836 */ /* 0x000fc60000000000 */
[----:B------:R-:W-:Y:S02]  /*0320*/  ISETP.NE.AND P0, PT, R6, RZ, PT ;  /* 0x000000ff0600720c */ /* 0x000fe40003f05270 */
[----:B0-----:R-:W-:-:S05]  /*0330*/  IADD3 R4, P2, PT, R4, 0x400, RZ ;  /* 0x0000040004047810 */ /* 0x001fca0007f5e0ff */
[----:B------:R-:W-:Y:S01]  /*0340*/  IMAD.X R7, RZ, RZ, R7, P2 ;  /* 0x000000ffff077224 */ /* 0x000fe200010e0607 */
[----:B--2--5:R-:W-:-:S05]  /*0350*/  VIMNMX R0, PT, PT, R5, R0, !PT ;  /* 0x0000000005007248 */ /* 0x024fca0007fe0100 */
[----:B------:R-:W-:Y:S05]  /*0360*/  @P0 BRA `(.L_x_249) ;  /* 0xfffffffc00dc0947 */ /* 0x000fea000383ffff */
.L_x_248:
[----:B------:R-:W-:Y:S05]  /*0370*/  BSYNC.RECONVERGENT B2 ;  /* 0x0000000000027941 */ /* 0x000fea0003800200 */
.L_x_247:
[----:B------:R-:W-:Y:S05]  /*0380*/  @!P1 BRA `(.L_x_246) ;  /* 0x0000000400309947 */ /* 0x000fea0003800000 */
[----:B------:R-:W-:Y:S01]  /*0390*/  IMAD.IADD R4, R2, 0x1, -R11 ;  /* 0x0000000102047824 */ /* 0x000fe200078e0a0b */
[----:B------:R-:W-:Y:S01]  /*03a0*/  BSSY.RECONVERGENT B2, `(.L_x_250) ;  /* 0x0000029000027945 */ /* 0x000fe20003800200 */
[----:B------:R-:W-:-:S03]  /*03b0*/  PLOP3.LUT P0, PT, PT, PT, PT, 0x80, 0x8 ;  /* 0x000000000008781c */ /* 0x000fc60003f0f070 */
[----:B------:R-:W-:-:S13]  /*03c0*/  ISETP.GT.AND P1, PT, R4, 0xc00, PT ;  /* 0x00000c000400780c */ /* 0x000fda0003f24270 */
[----:B------:R-:W-:Y:S05]  /*03d0*/  @!P1 BRA `(.L_x_251) ;  /* 0x0000000000949947 */ /* 0x000fea0003800000 */
[----:B------:R-:W-:Y:S01]  /*03e0*/  PLOP3.LUT P0, PT, PT, PT, PT, 0x8, 0x80 ;  /* 0x000000000080781c */ /* 0x000fe20003f0e170 */
[----:B------:R-:W-:-:S12]  /*03f0*/  VIADD R10, R2, 0xfffff400 ;  /* 0xfffff400020a7836 */ /* 0x000fd80000000000 */
.L_x_252:
[----:B------:R-:W0:Y:S01]  /*0400*/  LDC.64 R6, c[0x0][0x380] ;  /* 0x0000e000ff067b82 */ /* 0x000e220000000a00 */
[C---:B------:R-:W-:Y:S02]  /*0410*/  VIADD R9, R11.reuse, 0x400 ;  /* 0x000004000b097836 */ /* 0x040fe40000000000 */
[C---:B------:R-:W-:Y:S02]  /*0420*/  VIADD R5, R11.reuse, 0x800 ;  /* 0x000008000b057836 */ /* 0x040fe40000000000 */
[----:B0-----:R-:W-:-:S05]  /*0430*/  IMAD.WIDE R22, R11, 0x4, R6 ;  /* 0x000000040b167825 */ /* 0x001fca00078e0206 */
[----:B------:R-:W2:Y:S01]  /*0440*/  LDG.E.CONSTANT R12, desc[UR6][R22.64] ;  /* 0x00000006160c7981 */ /* 0x000ea2000c1e9900 */
[----:B------:R-:W-:-:S03]  /*0450*/  IMAD.WIDE R8, R9, 0x4, R6 ;  /* 0x0000000409087825 */ /* 0x000fc600078e0206 */
[----:B------:R-:W2:Y:S04]  /*0460*/  LDG.E.CONSTANT R13, desc[UR6][R22.64+0x400] ;  /* 0x00040006160d7981 */ /* 0x000ea8000c1e9900 */
[----:B------:R-:W3:Y:S04]  /*0470*/  LDG.E.CONSTANT R14, desc[UR6][R22.64+0x800] ;  /* 0x00080006160e7981 */ /* 0x000ee8000c1e9900 */
[----:B------:R-:W3:Y:S01]  /*0480*/  LDG.E.CONSTANT R21, desc[UR6][R22.64+0xc00] ;  /* 0x000c000616157981 */ /* 0x000ee2000c1e9900 */
[----:B------:R-:W-:-:S03]  /*0490*/  IMAD.WIDE R4, R5, 0x4, R6 ;  /* 0x0000000405047825 */ /* 0x000fc600078e0206 */
[----:B------:R-:W4:Y:S04]  /*04a0*/  LDG.E.CONSTANT R17, desc[UR6][R8.64] ;  /* 0x0000000608117981 */ /* 0x000f28000c1e9900 */
[----:B------:R-:W4:Y:S01]  /*04b0*/  LDG.E.CONSTANT R16, desc[UR6][R8.64+0x400] ;  /* 0x0004000608107981 */ /* 0x000f22000c1e9900 */
[----:B------:R-:W-:-:S03]  /*04c0*/  VIADD R25, R11, 0xc00 ;  /* 0x00000c000b197836 */ /* 0x000fc60000000000 */
[----:B------:R-:W4:Y:S04]  /*04d0*/  LDG.E.CONSTANT R15, desc[UR6][R8.64+0x800] ;  /* 0x00080006080f7981 */ /* 0x000f28000c1e9900 */
[----:B------:R-:W4:Y:S01]  /*04e0*/  LDG.E.CONSTANT R20, desc[UR6][R8.64+0xc00] ;  /* 0x000c000608147981 */ /* 0x000f22000c1e9900 */
[----:B------:R-:W-:-:S03]  /*04f0*/  IMAD.WIDE R6, R25, 0x4, R6 ;  /* 0x0000000419067825 */ /* 0x000fc600078e0206 */
[----:B------:R-:W4:Y:S04]  /*0500*/  LDG.E.CONSTANT R19, desc[UR6][R4.64] ;  /* 0x0000000604137981 */ /* 0x000f28000c1e9900 */
[----:B------:R-:W4:Y:S04]  /*0510*/  LDG.E.CONSTANT R18, desc[UR6][R4.64+0x400] ;  /* 0x0004000604127981 */ /* 0x000f28000c1e9900 */
[----:B------:R-:W4:Y:S04]  /*0520*/  LDG.E.CONSTANT R23, desc[UR6][R4.64+0x800] ;  /* 0x0008000604177981 */ /* 0x000f28000c1e9900 */
[----:B------:R-:W4:Y:S04]  /*0530*/  LDG.E.CONSTANT R24, desc[UR6][R4.64+0xc00] ;  /* 0x000c000604187981 */ /* 0x000f28000c1e9900 */
[----:B------:R-:W4:Y:S04]  /*0540*/  LDG.E.CONSTANT R25, desc[UR6][R6.64] ;  /* 0x0000000606197981 */ /* 0x000f28000c1e9900 */
[----:B------:R-:W4:Y:S04]  /*0550*/  LDG.E.CONSTANT R26, desc[UR6][R6.64+0x400] ;  /* 0x00040006061a7981 */ /* 0x000f28000c1e9900 */
[----:B------:R-:W4:Y:S04]  /*0560*/  LDG.E.CONSTANT R22, desc[UR6][R6.64+0x800] ;  /* 0x0008000606167981 */ /* 0x000f28000c1e9900 */
[----:B------:R-:W4:Y:S01]  /*0570*/  LDG.E.CONSTANT R27, desc[UR6][R6.64+0xc00] ;  /* 0x000c0006061b7981 */ /* 0x000f22000c1e9900 */
[----:B------:R-:W-:-:S05]  /*0580*/  VIADD R11, R11, 0x1000 ;  /* 0x000010000b0b7836 */ /* 0x000fca0000000000 */
[----:B------:R-:W-:Y:S02]  /*0590*/  ISETP.GE.AND P1, PT, R11, R10, PT ;  /* 0x0000000a0b00720c */ /* 0x000fe40003f26270 */
[----:B--2--5:R-:W-:-:S04]  /*05a0*/  VIMNMX3 R12, R0, R12, R13, !PT ;  /* 0x0000000c000c720f */ /* 0x024fc8000780010d */
[----:B---3--:R-:W-:-:S04]  /*05b0*/  VIMNMX3 R12, R12, R14, R21, !PT ;  /* 0x0000000e0c0c720f */ /* 0x008fc80007800115 */
[----:B----4-:R-:W-:-:S04]  /*05c0*/  VIMNMX3 R12, R12, R17, R16, !PT ;  /* 0x000000110c0c720f */ /* 0x010fc80007800110 */
[----:B------:R-:W-:-:S04]  /*05d0*/  VIMNMX3 R12, R12, R15, R20, !PT ;  /* 0x0000000f0c0c720f */ /* 0x000fc80007800114 */
[----:B------:R-:W-:-:S04]  /*05e0*/  VIMNMX3 R12, R12, R19, R18, !PT ;  /* 0x000000130c0c720f */ /* 0x000fc80007800112 */
[----:B------:R-:W-:-:S04]  /*05f0*/  VIMNMX3 R12, R12, R23, R24, !PT ;  /* 0x000000170c0c720f */ /* 0x000fc80007800118 */
[----:B------:R-:W-:-:S04]  /*0600*/  VIMNMX3 R25, R12, R25, R26, !PT ;  /* 0x000000190c19720f */ /* 0x000fc8000780011a */
[----:B------:R-:W-:Y:S01]  /*0610*/  VIMNMX3 R0, R25, R22, R27, !PT ;  /* 0x000000161900720f */ /* 0x000fe2000780011b */
[----:B------:R-:W-:Y:S06]  /*0620*/  @!P1 BRA `(.L_x_252) ;  /* 0xfffffffc00749947 */ /* 0x000fec000383ffff */
.L_x_251:
[----:B------:R-:W-:Y:S05]  /*0630*/  BSYNC.RECONVERGENT B2 ;  /* 0x0000000000027941 */ /* 0x000fea0003800200 */
.L_x_250:
[----:B------:R-:W-:Y:S01]  /*0640*/  IMAD.IADD R4, R2, 0x1, -R11 ;  /* 0x0000000102047824 */ /* 0x000fe200078e0a0b */
[----:B------:R-:W-:Y:S04]  /*0650*/  BSSY.RECONVERGENT B2, `(.L_x_253) ;  /* 0x0000015000027945 */ /* 0x000fe80003800200 */
[----:B------:R-:W-:-:S13]  /*0660*/  ISETP.GT.AND P1, PT, R4, 0x400, PT ;  /* 0x000004000400780c */ /* 0x000fda0003f24270 */
[----:B------:R-:W-:Y:S05]  /*0670*/  @!P1 BRA `(.L_x_254) ;  /* 0x0000000000489947 */ /* 0x000fea0003800000 */
[----:B------:R-:W0:Y:S01]  /*0680*/  LDC.64 R6, c[0x0][0x380] ;  /* 0x0000e000ff067b82 */ /* 0x000e220000000a00 */
[C---:B------:R-:W-:Y:S02]  /*0690*/  VIADD R13, R11.reuse, 0x400 ;  /* 0x000004000b0d7836 */ /* 0x040fe40000000000 */
[----:B0-----:R-:W-:-:S05]  /*06a0*/  IMAD.WIDE R4, R11, 0x4, R6 ;  /* 0x000000040b047825 */ /* 0x001fca00078e0206 */
[----:B------:R-:W2:Y:S01]  /*06b0*/  LDG.E.CONSTANT R9, desc[UR6][R4.64] ;  /* 0x0000000604097981 */ /* 0x000ea2000c1e9900 */
[----:B------:R-:W-:-:S03]  /*06c0*/  IMAD.WIDE R6, R13, 0x4, R6 ;  /* 0x000000040d067825 */ /* 0x000fc600078e0206 */
[----:B------:R-:W2:Y:S04]  /*06d0*/  LDG.E.CONSTANT R8, desc[UR6][R4.64+0x400] ;  /* 0x0004000604087981 */ /* 0x000ea8000c1e9900 */
[----:B------:R-:W3:Y:S04]  /*06e0*/  LDG.E.CONSTANT R13, desc[UR6][R4.64+0x800] ;  /* 0x00080006040d7981 */ /* 0x000ee8000c1e9900 */
[----:B------:R-:W3:Y:S04]  /*06f0*/  LDG.E.CONSTANT R10, desc[UR6][R4.64+0xc00] ;  /* 0x000c0006040a7981 */ /* 0x000ee8000c1e9900 */
[----:B------:R-:W4:Y:S04]  /*0700*/  LDG.E.CONSTANT R15, desc[UR6][R6.64] ;  /* 0x00000006060f7981 */ /* 0x000f28000c1e9900 */
[----:B------:R-:W4:Y:S04]  /*0710*/  LDG.E.CONSTANT R12, desc[UR6][R6.64+0x400] ;  /* 0x00040006060c7981 */ /* 0x000f28000c1e9900 */
[----:B------:R-:W4:Y:S04]  /*0720*/  LDG.E.CONSTANT R17, desc[UR6][R6.64+0x800] ;  /* 0x0008000606117981 */ /* 0x000f28000c1e9900 */
[----:B------:R-:W4:Y:S01]  /*0730*/  LDG.E.CONSTANT R14, desc[UR6][R6.64+0xc00] ;  /* 0x000c0006060e7981 */ /* 0x000f22000c1e9900 */
[----:B------:R-:W-:Y:S01]  /*0740*/  PLOP3.LUT P0, PT, PT, PT, PT, 0x8, 0x80 ;  /* 0x000000000080781c */ /* 0x000fe20003f0e170 */
[----:B------:R-:W-:Y:S01]  /*0750*/  VIADD R11, R11, 0x800 ;  /* 0x000008000b0b7836 */ /* 0x000fe20000000000 */
[----:B--2--5:R-:W-:-:S04]  /*0760*/  VIMNMX3 R8, R0, R9, R8, !PT ;  /* 0x000000090008720f */ /* 0x024fc80007800108 */
[----:B---3--:R-:W-:-:S04]  /*0770*/  VIMNMX3 R8, R8, R13, R10, !PT ;  /* 0x0000000d0808720f */ /* 0x008fc8000780010a */
[----:B----4-:R-:W-:-:S04]  /*0780*/  VIMNMX3 R8, R8, R15, R12, !PT ;  /* 0x0000000f0808720f */ /* 0x010fc8000780010c */
[----:B------:R-:W-:-:S07]  /*0790*/  VIMNMX3 R0, R8, R17, R14, !PT ;  /* 0x000000110800720f */ /* 0x000fce000780010e */
.L_x_254:
[----:B------:R-:W-:Y:S05]  /*07a0*/  BSYNC.RECONVERGENT B2 ;  /* 0x0000000000027941 */ /* 0x000fea0003800200 */
.L_x_253:
[----:B------:R-:W-:-:S13]  /*07b0*/  ISETP.LT.OR P0, PT, R11, R2, P0 ;  /* 0x000000020b00720c */ /* 0x000fda0000701670 */
[----:B------:R-:W-:Y:S05]  /*07c0*/  @!P0 BRA `(.L_x_246) ;  /* 0x0000000000208947 */ /* 0x000fea0003800000 */
[----:B------:R-:W0:Y:S02]  /*07d0*/  LDC.64 R4, c[0x0][0x380] ;  /* 0x0000e000ff047b82 */ /* 0x000e240000000a00 */
[----:B0-----:R-:W-:-:S05]  /*07e0*/  IMAD.WIDE R4, R11, 0x4, R4 ;  /* 0x000000040b047825 */ /* 0x001fca00078e0204 */
[----:B------:R-:W2:Y:S04]  /*07f0*/  LDG.E.CONSTANT R7, desc[UR6][R4.64] ;  /* 0x0000000604077981 */ /* 0x000ea8000c1e9900 */
[----:B------:R-:W2:Y:S04]  /*0800*/  LDG.E.CONSTANT R6, desc[UR6][R4.64+0x400] ;  /* 0x0004000604067981 */ /* 0x000ea8000c1e9900 */
[----:B------:R-:W3:Y:S04]  /*0810*/  LDG.E.CONSTANT R9, desc[UR6][R4.64+0x800] ;  /* 0x0008000604097981 */ /* 0x000ee8000c1e9900 */
[----:B------:R-:W3:Y:S01]  /*0820*/  LDG.E.CONSTANT R8, desc[UR6][R4.64+0xc00] ;  /* 0x000c000604087981 */ /* 0x000ee2000c1e9900 */
[----:B--2--5:R-:W-:-:S04]  /*0830*/  VIMNMX3 R0, R0, R7, R6, !PT ;  /* 0x000000070000720f */ /* 0x024fc80007800106 */
[----:B---3--:R-:W-:-:S07]  /*0840*/  VIMNMX3 R0, R0, R9, R8, !PT ;  /* 0x000000090000720f */ /* 0x008fce0007800108 */
.L_x_246:
[----:B------:R-:W-:Y:S05]  /*0850*/  BSYNC.RECONVERGENT B1 ;  /* 0x0000000000017941 */ /* 0x000fea0003800200 */
.L_x_245:
[----:B------:R-:W-:Y:S01]  /*0860*/  ISETP.GE.AND P0, PT, R2, 0x100, PT ;  /* 0x000001000200780c */ /* 0x000fe20003f06270 */
[----:B-----5:R-:W-:-:S12]  /*0870*/  IMAD.MOV.U32 R9, RZ, RZ, R0 ;  /* 0x000000ffff097224 */ /* 0x020fd800078e0000 */
[----:B------:R-:W-:Y:S05]  /*0880*/  @!P0 BRA `(.L_x_255) ;  /* 0x0000000000a08947 */ /* 0x000fea0003800000 */
[----:B------:R-:W1:Y:S01]  /*0890*/  S2R R6, SR_LANEID ;  /* 0x0000000000067919 */ /* 0x000e620000000000 */
[----:B------:R-:W2:Y:S02]  /*08a0*/  SHFL.DOWN PT, R0, R9, 0x1, 0x1f ;  /* 0x08201f0009007f89 */ /* 0x000ea400000e0000 */
[----:B--2---:R-:W-:Y:S02]  /*08b0*/  VIMNMX R0, PT, PT, R0, R9, !PT ;  /* 0x0000000900007248 */ /* 0x004fe40007fe0100 */
[C---:B-1----:R-:W-:Y:S02]  /*08c0*/  ISETP.GT.AND P0, PT, R6.reuse, 0x1e, PT ;  /* 0x0000001e0600780c */ /* 0x042fe40003f04270 */
[C---:B------:R-:W-:Y:S02]  /*08d0*/  ISETP.NE.AND P1, PT, R6.reuse, RZ, PT ;  /* 0x000000ff0600720c */ /* 0x040fe40003f25270 */
[----:B------:R-:W-:Y:S02]  /*08e0*/  SEL R0, R9, R0, P0 ;  /* 0x0000000009007207 */ /* 0x000fe40000000000 */
[----:B------:R-:W-:-:S03]  /*08f0*/  ISETP.GT.AND P0, PT, R6, 0x1d, PT ;  /* 0x0000001d0600780c */ /* 0x000fc60003f04270 */
[----:B0-----:R-:W0:Y:S06]  /*0900*/  SHFL.DOWN PT, R5, R0, 0x2, 0x1f ;  /* 0x08401f0000057f89 */ /* 0x001e2c00000e0000 */
[----:B------:R-:W1:Y:S01]  /*0910*/  @!P1 S2R R7, SR_CgaCtaId ;  /* 0x0000000000079919 */ /* 0x000e620000008800 */
[----:B------:R-:W-:Y:S02]  /*0920*/  @!P1 MOV R4, 0x400 ;  /* 0x0000040000049802 */ /* 0x000fe40000000f00 */
[----:B------:R-:W-:-:S04]  /*0930*/  @!P1 SHF.R.U32.HI R2, RZ, 0x3, R3 ;  /* 0x00000003ff029819 */ /* 0x000fc80000011603 */
[----:B------:R-:W-:Y:S02]  /*0940*/  @!P1 LOP3.LUT R2, R2, 0x7c, RZ, 0xc0, !PT ;  /* 0x0000007c02029812 */ /* 0x000fe400078ec0ff */
[----:B0-----:R-:W-:Y:S02]  /*0950*/  @!P0 VIMNMX R0, PT, PT, R0, R5, !PT ;  /* 0x0000000500008248 */ /* 0x001fe40007fe0100 */
[----:B------:R-:W-:-:S03]  /*0960*/  ISETP.GT.AND P0, PT, R6, 0x1b, PT ;  /* 0x0000001b0600780c */ /* 0x000fc60003f04270 */
[----:B------:R-:W0:Y:S01]  /*0970*/  SHFL.DOWN PT, R5, R0, 0x4, 0x1f ;  /* 0x08801f0000057f89 */ /* 0x000e2200000e0000 */
[----:B-1----:R-:W-:-:S05]  /*0980*/  @!P1 LEA R7, R7, R4, 0x18 ;  /* 0x0000000407079211 */ /* 0x002fca00078ec0ff */
[----:B------:R-:W-:-:S04]  /*0990*/  @!P1 IMAD.IADD R2, R2, 0x1, R7 ;  /* 0x0000000102029824 */ /* 0x000fc800078e0207 */
[----:B0-----:R-:W-:Y:S02]  /*09a0*/  @!P0 VIMNMX R0, PT, PT, R0, R5, !PT ;  /* 0x0000000500008248 */ /* 0x001fe40007fe0100 */
[----:B------:R-:W-:-:S03]  /*09b0*/  ISETP.GT.AND P0, PT, R6, 0x17, PT ;  /* 0x000000170600780c */ /* 0x000fc60003f04270 */
[----:B------:R-:W0:Y:S10]  /*09c0*/  SHFL.DOWN PT, R5, R0, 0x8, 0x1f ;  /* 0x09001f0000057f89 */ /* 0x000e3400000e0000 */
[----:B0-----:R-:W-:-:S02]  /*09d0*/  @!P0 VIMNMX R0, PT, PT, R0, R5, !PT ;  /* 0x0000000500008248 */ /* 0x001fc40007fe0100 */
[----:B------:R-:W-:-:S03]  /*09e0*/  ISETP.NE.AND P0, PT, R3, RZ, PT ;  /* 0x000000ff0300720c */ /* 0x000fc60003f05270 */
[----:B------:R-:W0:Y:S02]  /*09f0*/  SHFL.DOWN PT, R5, R0, 0x10, 0x1f ;  /* 0x0a001f0000057f89 */ /* 0x000e2400000e0000 */
[----:B0-----:R-:W-:-:S05]  /*0a00*/  VIMNMX R7, PT, PT, R0, R5, !PT ;  /* 0x0000000500077248 */ /* 0x001fca0007fe0100 */
[----:B------:R0:W-:Y:S01]  /*0a10*/  @!P1 STS [R2+0x8], R7 ;  /* 0x0000080702009388 */ /* 0x0001e20000000800 */
[----:B------:R-:W-:Y:S01]  /*0a20*/  BAR.SYNC.DEFER_BLOCKING 0x0 ;  /* 0x0000000000007b1d */ /* 0x000fe20000010000 */
[----:B------:R-:W-:-:S04]  /*0a30*/  ISETP.GT.AND P1, PT, R6, 0xf, PT ;  /* 0x0000000f0600780c */ /* 0x000fc80003f24270 */
[----:B------:R-:W-:Y:S01]  /*0a40*/  SEL R5, R0, R7, P1 ;  /* 0x0000000700057207 */ /* 0x000fe20000800000 */
[----:B------:R-:W-:Y:S08]  /*0a50*/  @P0 BRA `(.L_x_256) ;  /* 0x0000002c00500947 */ /* 0x000ff00003800000 */
[----:B------:R-:W1:Y:S01]  /*0a60*/  S2UR UR5, SR_CgaCtaId ;  /* 0x00000000000579c3 */ /* 0x000e620000008800 */
[----:B------:R-:W-:Y:S02]  /*0a70*/  UMOV UR4, 0x400 ;  /* 0x0000040000047882 */ /* 0x000fe40000000000 */
[----:B-1----:R-:W-:-:S09]  /*0a80*/  ULEA UR4, UR5, UR4, 0x18 ;  /* 0x0000000405047291 */ /* 0x002fd2000f8ec0ff */
[----:B------:R-:W-:Y:S04]  /*0a90*/  LDS R0, [UR4+0xc] ;  /* 0x00000c04ff007984 */ /* 0x000fe80008000800 */
[----:B------:R-:W1:Y:S04]  /*0aa0*/  LDS.128 R8, [UR4+0x10] ;  /* 0x00001004ff087984 */ /* 0x000e680008000c00 */
[----:B0-----:R-:W0:Y:S01]  /*0ab0*/  LDS.64 R2, [UR4+0x20] ;  /* 0x00002004ff027984 */ /* 0x001e220008000a00 */
[----:B-1----:R-:W-:-:S04]  /*0ac0*/  VIMNMX3 R0, R5, R0, R8, !PT ;  /* 0x000000000500720f */ /* 0x002fc80007800108 */
[----:B------:R-:W-:-:S04]  /*0ad0*/  VIMNMX3 R0, R0, R9, R10, !PT ;  /* 0x000000090000720f */ /* 0x000fc8000780010a */
[----:B0-----:R-:W-:-:S04]  /*0ae0*/  VIMNMX3 R0, R0, R11, R2, !PT ;  /* 0x0000000b0000720f */ /* 0x001fc80007800102 */
[----:B------:R-:W-:Y:S01]  /*0af0*/  VIMNMX R5, PT, PT, R0, R3, !PT ;  /* 0x0000000300057248 */ /* 0x000fe20007fe0100 */
[----:B------:R-:W-:Y:S06]  /*0b00*/  BRA `(.L_x_256) ;  /* 0x0000002c00247947 */ /* 0x000fec0003800000 */
.L_x_255:
[----:B------:R-:W1:Y:S01]  /*0b10*/  S2R R6, SR_LANEID ;  /* 0x0000000000067919 */ /* 0x000e620000000000 */
[----:B------:R-:W-:-:S04]  /*0b20*/  LOP3.LUT R0, R3, 0x3e0, RZ, 0xc0, !PT ;  /* 0x000003e003007812 */ /* 0x000fc800078ec0ff */
[----:B------:R-:W-:Y:S01]  /*0b30*/  LOP3.LUT R7, RZ, R0, RZ, 0x33, !PT ;  /* 0x00000000ff077212 */ /* 0x000fe200078e33ff */
[----:B0-----:R-:W-:-:S04]  /*0b40*/  VIADD R5, R0, 0x20 ;  /* 0x0000002000057836 */ /* 0x001fc80000000000 */
[----:B------:R-:W-:Y:S01]  /*0b50*/  IMAD.IADD R7, R7, 0x1, R2 ;  /* 0x0000000107077824 */ /* 0x000fe200078e0202 */
[----:B------:R-:W-:-:S04]  /*0b60*/  ISETP.GT.AND P0, PT, R5, R2, PT ;  /* 0x000000020500720c */ /* 0x000fc80003f04270 */
[----:B------:R-:W-:-:S05]  /*0b70*/  SEL R7, R7, 0x1f, P0 ;  /* 0x0000001f07077807 */ /* 0x000fca0000000000 */
[----:B------:R-:W0:Y:S01]  /*0b80*/  SHFL.DOWN PT, R0, R9, 0x1, R7 ;  /* 0x0820000009007989 */ /* 0x000e2200000e0007 */
[C---:B-1----:R-:W-:Y:S01]  /*0b90*/  ISETP.GE.AND P0, PT, R6.reuse, R7, PT ;  /* 0x000000070600720c */ /* 0x042fe20003f06270 */
[C---:B------:R-:W-:Y:S01]  /*0ba0*/  VIADD R4, R6.reuse, 0x2 ;  /* 0x0000000206047836 */ /* 0x040fe20000000000 */
[----:B------:R-:W-:-:S11]  /*0bb0*/  ISETP.NE.AND P1, PT, R6, RZ, PT ;  /* 0x000000ff0600720c */ /* 0x000fd60003f25270 */
[----:B0-----:R-:W-:Y:S02]  /*0bc0*/  @!P0 VIMNMX R9, PT, PT, R0, R9, !PT ;  /* 0x0000000900098248 */ /* 0x001fe40007fe0100 */
[----:B------:R-:W-:Y:S01]  /*0bd0*/  ISETP.GT.AND P0, PT, R4, R7, PT ;  /* 0x000000070400720c */ /* 0x000fe20003f04270 */
[----:B------:R-:W-:Y:S01]  /*0be0*/  VIADD R4, R6, 0x4 ;  /* 0x0000000406047836 */ /* 0x000fe20000000000 */
[----:B------:R-:W0:Y:S01]  /*0bf0*/  @!P1 S2R R8, SR_CgaCtaId ;  /* 0x0000000000089919 */ /* 0x000e220000008800 */
[----:B------:R-:W-:Y:S01]  /*0c00*/  @!P1 MOV R5, 0x400 ;  /* 0x0000040000059802 */ /* 0x000fe20000000f00 */
[----:B------:R-:W1:Y:S09]  /*0c10*/  SHFL.DOWN PT, R0, R9, 0x2, R7 ;  /* 0x0840000009007989 */ /* 0x000e7200000e0007 */
[----:B-1----:R-:W-:-:S02]  /*0c20*/  @!P0 VIMNMX R9, PT, PT, R9, R0, !PT ;  /* 0x0000000009098248 */ /* 0x002fc40007fe0100 */
[----:B------:R-:W-:Y:S01]  /*0c30*/  ISETP.GT.AND P0, PT, R4, R7, PT ;  /* 0x000000070400720c */ /* 0x000fe20003f04270 */
[----:B------:R-:W-:Y:S01]  /*0c40*/  VIADD R4, R6, 0x8 ;  /* 0x0000000806047836 */ /* 0x000fe20000000000 */
[----:B0-----:R-:W-:Y:S01]  /*0c50*/  @!P1 LEA R5, R8, R5, 0x18 ;  /* 0x0000000508059211 */ /* 0x001fe200078ec0ff */
[----:B------:R-:W0:Y:S10]  /*0c60*/  SHFL.DOWN PT, R0, R9, 0x4, R7 ;  /* 0x0880000009007989 */ /* 0x000e3400000e0007 */
[----:B0-----:R-:W-:-:S02]  /*0c70*/  @!P0 VIMNMX R9, PT, PT, R9, R0, !PT ;  /* 0x0000000009098248 */ /* 0x001fc40007fe0100 */
[----:B------:R-:W-:Y:S01]  /*0c80*/  ISETP.GT.AND P0, PT, R4, R7, PT ;  /* 0x000000070400720c */ /* 0x000fe20003f04270 */
[----:B------:R-:W-:Y:S02]  /*0c90*/  VIADD R4, R6, 0x10 ;  /* 0x0000001006047836 */ /* 0x000fe40000000000 */
[----:B------:R-:W0:Y:S10]  /*0ca0*/  SHFL.DOWN PT, R0, R9, 0x8, R7 ;  /* 0x0900000009007989 */ /* 0x000e3400000e0007 */
[----:B0-----:R-:W-:-:S02]  /*0cb0*/  @!P0 VIMNMX R9, PT, PT, R9, R0, !PT ;  /* 0x0000000009098248 */ /* 0x001fc40007fe0100 */
[----:B------:R-:W-:Y:S02]  /*0cc0*/  ISETP.GT.AND P0, PT, R4, R7, PT ;  /* 0x000000070400720c */ /* 0x000fe40003f04270 */
[----:B------:R-:W-:Y:S01]  /*0cd0*/  @!P1 SHF.R.U32.HI R4, RZ, 0x3, R3 ;  /* 0x00000003ff049819 */ /* 0x000fe20000011603 */
[----:B------:R-:W0:Y:S03]  /*0ce0*/  SHFL.DOWN PT, R0, R9, 0x10, R7 ;  /* 0x0a00000009007989 */ /* 0x000e2600000e0007 */
[----:B------:R-:W-:-:S05]  /*0cf0*/  @!P1 LOP3.LUT R4, R4, 0x7c, RZ, 0xc0, !PT ;  /* 0x0000007c04049812 */ /* 0x000fca00078ec0ff */
[----:B------:R-:W-:Y:S02]  /*0d00*/  @!P1 IMAD.IADD R4, R4, 0x1, R5 ;  /* 0x0000000104049824 */ /* 0x000fe400078e0205 */
[----:B0-----:R-:W-:Y:S02]  /*0d10*/  @!P0 VIMNMX R9, PT, PT, R9, R0, !PT ;  /* 0x0000000009098248 */ /* 0x001fe40007fe0100 */
[----:B------:R-:W-:-:S03]  /*0d20*/  ISETP.NE.AND P0, PT, R3, RZ, PT ;  /* 0x000000ff0300720c */ /* 0x000fc60003f05270 */
[----:B------:R-:W-:-:S05]  /*0d30*/  IMAD.MOV.U32 R5, RZ, RZ, R9 ;  /* 0x000000ffff057224 */ /* 0x000fca00078e0009 */
[----:B------:R4:W-:Y:S01]  /*0d40*/  @!P1 STS [R4+0x8], R5 ;  /* 0x0000080504009388 */ /* 0x0009e20000000800 */
[----:B------:R-:W-:Y:S06]  /*0d50*/  BAR.SYNC.DEFER_BLOCKING 0x0 ;  /* 0x0000000000007b1d */ /* 0x000fec0000010000 */
[----:B------:R-:W-:Y:S05]  /*0d60*/  @P0 BRA `(.L_x_256) ;  /* 0x00000028008c0947 */ /* 0x000fea0003800000 */
[----:B------:R-:W0:Y:S01]  /*0d70*/  S2UR UR5, SR_CgaCtaId ;  /* 0x00000000000579c3 */ /* 0x000e220000008800 */
[----:B------:R-:W-:Y:S01]  /*0d80*/  UMOV UR4, 0x400 ;  /* 0x0000040000047882 */ /* 0x000fe20000000000 */
[C---:B------:R-:W-:Y:S02]  /*0d90*/  ISETP.GT.AND P2, PT, R2.reuse, 0x20, PT ;  /* 0x000000200200780c */ /* 0x040fe40003f44270 */
[C---:B------:R-:W-:Y:S02]  /*0da0*/  ISETP.GT.AND P4, PT, R2.reuse, 0x40, PT ;  /* 0x000000400200780c */ /* 0x040fe40003f84270 */
[C---:B------:R-:W-:Y:S02]  /*0db0*/  ISETP.GT.AND P3, PT, R2.reuse, 0x60, PT ;  /* 0x000000600200780c */ /* 0x040fe40003f64270 */
[----:B------:R-:W-:Y:S01]  /*0dc0*/  ISETP.GT.AND P1, PT, R2, 0x80, PT ;  /* 0x000000800200780c */ /* 0x000fe20003f24270 */
[----:B0-----:R-:W-:-:S09]  /*0dd0*/  ULEA UR4, UR5, UR4, 0x18 ;  /* 0x0000000405047291 */ /* 0x001fd2000f8ec0ff */
[----:B------:R-:W4:Y:S04]  /*0de0*/  LDS R0, [UR4+0xc] ;  /* 0x00000c04ff007984 */ /* 0x000f280008000800 */
[----:B------:R-:W0:Y:S04]  /*0df0*/  LDS.128 R8, [UR4+0x10] ;  /* 0x00001004ff087984 */ /* 0x000e280008000c00 */
[----:B------:R-:W1:Y:S01]  /*0e00*/  LDS.64 R6, [UR4+0x20] ;  /* 0x00002004ff067984 */ /* 0x000e620008000a00 */
[----:B----4-:R-:W-:Y:S02]  /*0e10*/  @P2 VIMNMX R5, PT, PT, R5, R0, !PT ;  /* 0x0000000005052248 */ /* 0x010fe40007fe0100 */
[----:B------:R-:W-:-:S02]  /*0e20*/  ISETP.GT.AND P2, PT, R2, 0xa0, PT ;  /* 0x000000a00200780c */ /* 0x000fc40003f44270 */
[----:B0-----:R-:W-:Y:S02]  /*0e30*/  @P4 VIMNMX R5, PT, PT, R5, R8, !PT ;  /* 0x0000000805054248 */ /* 0x001fe40007fe0100 */
[C---:B------:R-:W-:Y:S02]  /*0e40*/  ISETP.GT.AND P4, PT, R2.reuse, 0xc0, PT ;  /* 0x000000c00200780c */ /* 0x040fe40003f84270 */
[----:B------:R-:W-:Y:S02]  /*0e50*/  @P3 VIMNMX R5, PT, PT, R5, R9, !PT ;  /* 0x0000000905053248 */ /* 0x000fe40007fe0100 */
[----:B------:R-:W-:Y:S02]  /*0e60*/  ISETP.GT.AND P3, PT, R2, 0xe0, PT ;  /* 0x000000e00200780c */ /* 0x000fe40003f64270 */
[----:B------:R-:W-:-:S04]  /*0e70*/  @P1 VIMNMX R5, PT, PT, R5, R10, !PT ;  /* 0x0000000a05051248 */ /* 0x000fc80007fe0100 */
[----:B------:R-:W-:-:S04]  /*0e80*/  @P2 VIMNMX R5, PT, PT, R5, R11, !PT ;  /* 0x0000000b05052248 */ /* 0x000fc80007fe0100 */
[----:B-1----:R-:W-:-:S04]  /*0e90*/  @P4 VIMNMX R5, PT, PT, R5, R6, !PT ;  /* 0x0000000605054248 */ /* 0x002fc80007fe0100 */
[----:B------:R-:W-:Y:S01]  /*0ea0*/  @P3 VIMNMX R5, PT, PT, R5, R7, !PT ;  /* 0x0000000705053248 */ /* 0x000fe20007fe0100 */
[----:B------:R-:W-:Y:S06]  /*0eb0*/  BRA `(.L_x_256) ;  /* 0x0000002800387947 */ /* 0x000fec0003800000 */
.L_x_242:
[----:B------:R-:W0:Y:S01]  /*0ec0*/  S2R R0, SR_TID.X ;  /* 0x0000000000007919 */ /* 0x000e220000002100 */
[----:B------:R-:W1:Y:S01]  /*0ed0*/  LDC.64 R20, c[0x0][0x380] ;  /* 0x0000e000ff147b82 */ /* 0x000e620000000a00 */
[----:B0-----:R-:W-:-:S04]  /*0ee0*/  IMAD.SHL.U32 R3, R0, 0x4, RZ ;  /* 0x0000000400037824 */ /* 0x001fc800078e00ff */
[----:B-1----:R-:W-:-:S05]  /*0ef0*/  IMAD.WIDE.U32 R20, R3, 0x4, R20 ;  /* 0x0000000403147825 */ /* 0x002fca00078e0014 */
[----:B------:R-:W2:Y:S04]  /*0f00*/  LDG.E.128.CONSTANT R4, desc[UR6][R20.64] ;  /* 0x0000000614047981 */ /* 0x000ea8000c1e9d00 */
[----:B------:R-:W3:Y:S04]  /*0f10*/  LDG.E.128.CONSTANT R8, desc[UR6][R20.64+0x1000] ;  /* 0x0010000614087981 */ /* 0x000ee8000c1e9d00 */
[----:B------:R-:W4:Y:S04]  /*0f20*/  LDG.E.128.CONSTANT R12, desc[UR6][R20.64+0x2000] ;  /* 0x00200006140c7981 */ /* 0x000f28000c1e9d00 */
[----:B------:R-:W5:Y:S01]  /*0f30*/  LDG.E.128.CONSTANT R16, desc[UR6][R20.64+0x3000] ;  /* 0x0030000614107981 */ /* 0x000f62000c1e9d00 */
[----:B------:R-:W-:Y:S01]  /*0f40*/  ISETP.GE.U32.AND P0, PT, R2, 0x2000, PT ;  /* 0x000020000200780c */ /* 0x000fe20003f06070 */
[----:B------:R-:W-:Y:S01]  /*0f50*/  IMAD.MOV.U32 R23, RZ, RZ, 0x1000 ;  /* 0x00001000ff177424 */ /* 0x000fe200078e00ff */
[----:B--2---:R-:W-:-:S02]  /*0f60*/  VIMNMX3 R4, R4, R5, R6, !PT ;  /* 0x000000050404720f */ /* 0x004fc40007800106 */
[----:B---3--:R-:W-:Y:S02]  /*0f70*/  VIMNMX3 R7, R7, R8, R9, !PT ;  /* 0x000000080707720f */ /* 0x008fe40007800109 */
[----:B----4-:R-:W-:Y:S02]  /*0f80*/  VIMNMX3 R10, R10, R11, R12, !PT ;  /* 0x0000000b0a0a720f */ /* 0x010fe4000780010c */
[----:B------:R-:W-:Y:S02]  /*0f90*/  VIMNMX3 R13, R13, R14, R15, !PT ;  /* 0x0000000e0d0d720f */ /* 0x000fe4000780010f */
[----:B-----5:R-:W-:Y:S02]  /*0fa0*/  VIMNMX3 R18, R16, R17, R18, !PT ;  /* 0x000000111012720f */ /* 0x020fe40007800112 */
[----:B------:R-:W-:Y:S02]  /*0fb0*/  VIMNMX3 R4, R4, R7, R10, !PT ;  /* 0x000000070404720f */ /* 0x000fe4000780010a */
[----:B------:R-:W-:-:S04]  /*0fc0*/  VIMNMX3 R13, R13, R18, R19, !PT ;  /* 0x000000120d0d720f */ /* 0x000fc80007800113 */
[----:B------:R-:W-:Y:S01]  /*0fd0*/  VIMNMX R3, PT, PT, R4, R13, !PT ;  /* 0x0000000d04037248 */ /* 0x000fe20007fe0100 */
[----:B------:R-:W-:Y:S06]  /*0fe0*/  @!P0 BRA `(.L_x_257) ;  /* 0x0000000000608947 */ /* 0x000fec0003800000 */
[----:B------:R-:W0:Y:S01]  /*0ff0*/  LDC R24, c[0x0][0x390] ;  /* 0x0000e400ff187b82 */ /* 0x000e220000000800 */
[----:B------:R-:W-:Y:S02]  /*1000*/  VIADD R22, R2, 0xfffff000 ;  /* 0xfffff00002167836 */ /* 0x000fe40000000000 */
[----:B------:R-:W-:-:S07]  /*1010*/  IMAD.MOV.U32 R23, RZ, RZ, 0x1000 ;  /* 0x00001000ff177424 */ /* 0x000fce00078e00ff */
.L_x_259:
[----:B------:R-:W-:-:S05]  /*1020*/  IMAD.WIDE R26, R23, 0x4, R20 ;  /* 0x00000004171a7825 */ /* 0x000fca00078e0214 */
[----:B------:R-:W2:Y:S04]  /*1030*/  LDG.E.128.CONSTANT R4, desc[UR6][R26.64] ;  /* 0x000000061a047981 */ /* 0x000ea8000c1e9d00 */
[----:B------:R-:W3:Y:S04]  /*1040*/  LDG.E.128.CONSTANT R8, desc[UR6][R26.64+0x1000] ;  /* 0x001000061a087981 */ /* 0x000ee8000c1e9d00 */
[----:B------:R-:W4:Y:S04]  /*1050*/  LDG.E.128.CONSTANT R12, desc[UR6][R26.64+0x2000] ;  /* 0x002000061a0c7981 */ /* 0x000f28000c1e9d00 */
[----:B------:R-:W5:Y:S01]  /*1060*/  LDG.E.128.CONSTANT R16, desc[UR6][R26.64+0x3000] ;  /* 0x003000061a107981 */ /* 0x000f62000c1e9d00 */
[----:B0-----:R-:W-:Y:S01]  /*1070*/  IMAD.MOV.U32 R2, RZ, RZ, R24 ;  /* 0x000000ffff027224 */ /* 0x001fe200078e0018 */
[----:B--2---:R-:W-:-:S03]  /*1080*/  VIMNMX3 R3, R3, R4, R5, !PT ;  /* 0x000000040303720f */ /* 0x004fc60007800105 */
[----:B------:R-:W-:Y:S01]  /*1090*/  IMAD.IADD R4, R2, 0x1, -R23 ;  /* 0x0000000102047824 */ /* 0x000fe200078e0a17 */
[----:B---3--:R-:W-:-:S04]  /*10a0*/  VIMNMX3 R6, R6, R7, R8, !PT ;  /* 0x000000070606720f */ /* 0x008fc80007800108 */
[----:B------:R-:W-:Y:S02]  /*10b0*/  ISETP.GE.AND P0, PT, R4, 0x1000, PT ;  /* 0x000010000400780c */ /* 0x000fe40003f06270 */
[----:B------:R-:W-:Y:S02]  /*10c0*/  VIMNMX3 R8, R9, R10, R11, !PT ;  /* 0x0000000a0908720f */ /* 0x000fe4000780010b */
[----:B----4-:R-:W-:Y:S02]  /*10d0*/  VIMNMX3 R12, R12, R13, R14, !PT ;  /* 0x0000000d0c0c720f */ /* 0x010fe4000780010e */
[----:B-----5:R-:W-:Y:S02]  /*10e0*/  VIMNMX3 R15, R15, R16, R17, !PT ;  /* 0x000000100f0f720f */ /* 0x020fe40007800111 */
[----:B------:R-:W-:Y:S02]  /*10f0*/  VIMNMX R18, PT, PT, R18, R19, !PT ;  /* 0x0000001312127248 */ /* 0x000fe40007fe0100 */
[----:B------:R-:W-:-:S02]  /*1100*/  VIMNMX3 R3, R3, R6, R8, !PT ;  /* 0x000000060303720f */ /* 0x000fc40007800108 */
[----:B------:R-:W-:-:S04]  /*1110*/  VIMNMX3 R12, R12, R15, R18, !PT ;  /* 0x0000000f0c0c720f */ /* 0x000fc80007800112 */
[----:B------:R-:W-:Y:S01]  /*1120*/  VIMNMX R3, PT, PT, R3, R12, !PT ;  /* 0x0000000c03037248 */ /* 0x000fe20007fe0100 */
[----:B------:R-:W-:Y:S06]  /*1130*/  @!P0 BRA `(.L_x_258) ;  /* 0x0000000400fc8947 */ /* 0x000fec0003800000 */
[----:B------:R-:W-:-:S05]  /*1140*/  VIADD R23, R23, 0x1000 ;  /* 0x0000100017177836 */ /* 0x000fca0000000000 */
[----:B------:R-:W-:-:S13]  /*1150*/  ISETP.GT.AND P0, PT, R23, R22, PT ;  /* 0x000000161700720c */ /* 0x000fda0003f04270 */
[----:B------:R-:W-:Y:S05]  /*1160*/  @!P0 BRA `(.L_x_259) ;  /* 0xfffffffc00ac8947 */ /* 0x000fea000383ffff */
.L_x_257:
[----:B------:R-:W-:-:S13]  /*1170*/  ISETP.GE.AND P0, PT, R23, R2, PT ;  /* 0x000000021700720c */ /* 0x000fda0003f06270 */
[----:B------:R-:W-:Y:S05]  /*1180*/  @P0 BRA `(.L_x_258) ;  /* 0x0000000400e80947 */ /* 0x000fea0003800000 */
[----:B------:R-:W-:Y:S01]  /*1190*/  IMAD.IADD R11, R2, 0x1, -R23 ;  /* 0x00000001020b7824 */ /* 0x000fe200078e0a17 */
[----:B------:R-:W-:Y:S04]  /*11a0*/  BSSY.RECONVERGENT B1, `(.L_x_258) ;  /* 0x0000078000017945 */ /* 0x000fe80003800200 */
[----:B------:R-:W-:-:S13]  /*11b0*/  ISETP.GE.AND P0, PT, R0, R11, PT ;  /* 0x0000000b0000720c */ /* 0x000fda0003f06270 */
[----:B------:R-:W-:Y:S05]  /*11c0*/  @P0 BRA `(.L_x_260) ;  /* 0x0000000400d40947 */ /* 0x000fea0003800000 */
[----:B------:R-:W-:Y:S01]  /*11d0*/  LOP3.LUT R4, RZ, R0, RZ, 0x33, !PT ;  /* 0x00000000ff047212 */ /* 0x000fe200078e33ff */
[----:B------:R-:W-:Y:S03]  /*11e0*/  BSSY.RECONVERGENT B2, `(.L_x_261) ;  /* 0x0000015000027945 */ /* 0x000fe60003800200 */
[----:B------:R-:W-:-:S04]  /*11f0*/  IADD3 R4, PT, PT, -R23, R2, R4 ;  /* 0x0000000217047210 */ /* 0x000fc80007ffe104 */
[C---:B------:R-:W-:Y:S02]  /*1200*/  LOP3.LUT R2, R4.reuse, 0x300, RZ, 0xc0, !PT ;  /* 0x0000030004027812 */ /* 0x040fe400078ec0ff */
[----:B------:R-:W-:Y:S02]  /*1210*/  ISETP.GE.U32.AND P1, PT, R4, 0x300, PT ;  /* 0x000003000400780c */ /* 0x000fe40003f26070 */
[----:B------:R-:W-:Y:S01]  /*1220*/  ISETP.NE.AND P0, PT, R2, 0x300, PT ;  /* 0x000003000200780c */ /* 0x000fe20003f05270 */
[----:B------:R-:W-:-:S12]  /*1230*/  IMAD.MOV.U32 R2, RZ, RZ, R0 ;  /* 0x000000ffff027224 */ /* 0x000fd800078e0000 */
[----:B------:R-:W-:Y:S05]  /*1240*/  @!P0 BRA `(.L_x_262) ;  /* 0x0000000000388947 */ /* 0x000fea0003800000 */
[----:B------:R-:W0:Y:S01]  /*1250*/  LDC.64 R6, c[0x0][0x380] ;  /* 0x0000e000ff067b82 */ /* 0x000e220000000a00 */
[----:B------:R-:W-:Y:S01]  /*1260*/  LEA.HI R2, R4, 0x1, RZ, 0x18 ;  /* 0x0000000104027811 */ /* 0x000fe200078fc0ff */
[----:B------:R-:W-:-:S03]  /*1270*/  IMAD.IADD R9, R0, 0x1, R23 ;  /* 0x0000000100097824 */ /* 0x000fc600078e0217 */
[----:B------:R-:W-:Y:S01]  /*1280*/  LOP3.LUT R4, R2, 0x3, RZ, 0xc0, !PT ;  /* 0x0000000302047812 */ /* 0x000fe200078ec0ff */
[----:B------:R-:W-:-:S04]  /*1290*/  IMAD.MOV.U32 R2, RZ, RZ, R0 ;  /* 0x000000ffff027224 */ /* 0x000fc800078e0000 */
[----:B------:R-:W-:-:S07]  /*12a0*/  IMAD.MOV R8, RZ, RZ, -R4 ;  /* 0x000000ffff087224 */ /* 0x000fce00078e0a04 */
.L_x_263:
[----:B0-----:R-:W-:-:S06]  /*12b0*/  IMAD.WIDE.U32 R4, R9, 0x4, R6 ;  /* 0x0000000409047825 */ /* 0x001fcc00078e0006 */
[----:B------:R-:W2:Y:S01]  /*12c0*/  LDG.E.CONSTANT R4, desc[UR6][R4.64] ;  /* 0x0000000604047981 */ /* 0x000ea2000c1e9900 */
[----:B------:R-:W-:Y:S02]  /*12d0*/  VIADD R8, R8, 0x1 ;  /* 0x0000000108087836 */ /* 0x000fe40000000000 */
[----:B------:R-:W-:Y:S02]  /*12e0*/  VIADD R2, R2, 0x100 ;  /* 0x0000010002027836 */ /* 0x000fe40000000000 */
[----:B------:R-:W-:Y:S01]  /*12f0*/  VIADD R9, R9, 0x100 ;  /* 0x0000010009097836 */ /* 0x000fe20000000000 */
[----:B------:R-:W-:Y:S02]  /*1300*/  ISETP.NE.AND P0, PT, R8, RZ, PT ;  /* 0x000000ff0800720c */ /* 0x000fe40003f05270 */
[----:B--2---:R-:W-:-:S11]  /*1310*/  VIMNMX R3, PT, PT, R4, R3, !PT ;  /* 0x0000000304037248 */ /* 0x004fd60007fe0100 */
[----:B------:R-:W-:Y:S05]  /*1320*/  @P0 BRA `(.L_x_263) ;  /* 0xfffffffc00e00947 */ /* 0x000fea000383ffff */
.L_x_262:
[----:B------:R-:W-:Y:S05]  /*1330*/  BSYNC.RECONVERGENT B2 ;  /* 0x0000000000027941 */ /* 0x000fea0003800200 */
.L_x_261:
[----:B------:R-:W-:Y:S05]  /*1340*/  @!P1 BRA `(.L_x_260) ;  /* 0x0000000400749947 */ /* 0x000fea0003800000 */
[----:B------:R-:W0:Y:S01]  /*1350*/  LDCU.64 UR4, c[0x0][0x380] ;  /* 0x00007000ff0477ac */ /* 0x000e220008000a00 */
[----:B------:R-:W-:Y:S01]  /*1360*/  IMAD.IADD R7, R11, 0x1, -R2 ;  /* 0x000000010b077824 */ /* 0x000fe200078e0a02 */
[C---:B------:R-:W-:Y:S01]  /*1370*/  IADD3 R5, P0, PT, R2.reuse, R23, RZ ;  /* 0x0000001702057210 */ /* 0x040fe20007f1e0ff */
[----:B------:R-:W-:Y:S01]  /*1380*/  BSSY.RECONVERGENT B2, `(.L_x_264) ;  /* 0x0000033000027945 */ /* 0x000fe20003800200 */
[----:B------:R-:W-:Y:S02]  /*1390*/  IMAD.IADD R13, R2, 0x1, R23 ;  /* 0x00000001020d7824 */ /* 0x000fe400078e0217 */
[----:B------:R-:W-:Y:S01]  /*13a0*/  ISETP.GT.AND P1, PT, R7, 0xc00, PT ;  /* 0x00000c000700780c */ /* 0x000fe20003f24270 */
[----:B------:R-:W-:Y:S01]  /*13b0*/  IMAD.X R6, RZ, RZ, RZ, P0 ;  /* 0x000000ffff067224 */ /* 0x000fe200000e06ff */
[----:B0-----:R-:W-:-:S04]  /*13c0*/  LEA R4, P0, R5, UR4, 0x2 ;  /* 0x0000000405047c11 */ /* 0x001fc8000f8010ff */
[----:B------:R-:W-:Y:S02]  /*13d0*/  LEA.HI.X R5, R5, UR5, R6, 0x2, P0 ;  /* 0x0000000505057c11 */ /* 0x000fe400080f1406 */
[----:B------:R-:W-:-:S05]  /*13e0*/  IADD3 R4, P0, PT, R4, 0x800, RZ ;  /* 0x0000080004047810 */ /* 0x000fca0007f1e0ff */
[----:B------:R-:W-:Y:S01]  /*13f0*/  IMAD.X R5, RZ, RZ, R5, P0 ;  /* 0x000000ffff057224 */ /* 0x000fe200000e0605 */
[----:B------:R-:W-:Y:S01]  /*1400*/  PLOP3.LUT P0, PT, PT, PT, PT, 0x80, 0x8 ;  /* 0x000000000008781c */ /* 0x000fe20003f0f070 */
[----:B------:R-:W-:-:S12]  /*1410*/  @!P1 BRA `(.L_x_265) ;  /* 0x0000000000a49947 */ /* 0x000fd80003800000 */
[----:B------:R-:W-:Y:S01]  /*1420*/  PLOP3.LUT P0, PT, PT, PT, PT, 0x8, 0x80 ;  /* 0x000000000080781c */ /* 0x000fe20003f0e170 */
[----:B------:R-:W-:-:S12]  /*1430*/  VIADD R15, R11, 0xfffff400 ;  /* 0xfffff4000b0f7836 */ /* 0x000fd80000000000 */
.L_x_266:
[----:B------:R-:W0:Y:S01]  /*1440*/  LDC.64 R6, c[0x0][0x380] ;  /* 0x0000e000ff067b82 */ /* 0x000e220000000a00 */
[C---:B------:R-:W-:Y:S01]  /*1450*/  VIADD R25, R13.reuse, 0x400 ;  /* 0x000004000d197836 */ /* 0x040fe20000000000 */
[----:B------:R-:W2:Y:S01]  /*1460*/  LDG.E.CONSTANT R10, desc[UR6][R4.64+-0x400] ;  /* 0xfffc0006040a7981 */ /* 0x000ea2000c1e9900 */
[----:B------:R-:W-:-:S03]  /*1470*/  VIADD R9, R13, 0x800 ;  /* 0x000008000d097836 */ /* 0x000fc60000000000 */
[----:B------:R-:W3:Y:S04]  /*1480*/  LDG.E.CONSTANT R21, desc[UR6][R4.64] ;  /* 0x0000000604157981 */ /* 0x000ee8000c1e9900 */
[----:B------:R-:W3:Y:S04]  /*1490*/  LDG.E.CONSTANT R18, desc[UR6][R4.64+0x400] ;  /* 0x0004000604127981 */ /* 0x000ee8000c1e9900 */
[----:B------:R-:W4:Y:S01]  /*14a0*/  LDG.E.CONSTANT R16, desc[UR6][R4.64+0xc00] ;  /* 0x000c000604107981 */ /* 0x000f22000c1e9900 */
[----:B------:R-:W-:-:S03]  /*14b0*/  VIADD R27, R13, 0xc00 ;  /* 0x00000c000d1b7836 */ /* 0x000fc60000000000 */
[----:B------:R-:W5:Y:S04]  /*14c0*/  LDG.E.CONSTANT R17, desc[UR6][R4.64+0x1000] ;  /* 0x0010000604117981 */ /* 0x000f68000c1e9900 */
[----:B------:R-:W5:Y:S01]  /*14d0*/  LDG.E.CONSTANT R14, desc[UR6][R4.64+0x1400] ;  /* 0x00140006040e7981 */ /* 0x000f62000c1e9900 */
[----:B0-----:R-:W-:-:S03]  /*14e0*/  IMAD.WIDE.U32 R22, R13, 0x4, R6 ;  /* 0x000000040d167825 */ /* 0x001fc600078e0006 */
[----:B------:R-:W5:Y:S04]  /*14f0*/  LDG.E.CONSTANT R20, desc[UR6][R4.64+0x1c00] ;  /* 0x001c000604147981 */ /* 0x000f68000c1e9900 */
[----:B------:R-:W2:Y:S01]  /*1500*/  LDG.E.CONSTANT R12, desc[UR6][R22.64] ;  /* 0x00000006160c7981 */ /* 0x000ea2000c1e9900 */
[----:B------:R-:W-:-:S05]  /*1510*/  IMAD.WIDE.U32 R24, R25, 0x4, R6 ;  /* 0x0000000419187825 */ /* 0x000fca00078e0006 */
[----:B------:R-:W4:Y:S01]  /*1520*/  LDG.E.CONSTANT R19, desc[UR6][R24.64] ;  /* 0x0000000618137981 */ /* 0x000f22000c1e9900 */
[----:B------:R-:W-:-:S03]  /*1530*/  IMAD.WIDE.U32 R8, R9, 0x4, R6 ;  /* 0x0000000409087825 */ /* 0x000fc600078e0006 */
[----:B------:R-:W5:Y:S01]  /*1540*/  LDG.E.CONSTANT R23, desc[UR6][R4.64+0x2000] ;  /* 0x0020000604177981 */ /* 0x000f62000c1e9900 */
[----:B------:R-:W-:-:S03]  /*1550*/  IMAD.WIDE.U32 R6, R27, 0x4, R6 ;  /* 0x000000041b067825 */ /* 0x000fc600078e0006 */
[----:B------:R-:W5:Y:S04]  /*1560*/  LDG.E.CONSTANT R9, desc[UR6][R8.64] ;  /* 0x0000000608097981 */ /* 0x000f68000c1e9900 */
[----:B------:R-:W5:Y:S04]  /*1570*/  LDG.E.CONSTANT R22, desc[UR6][R4.64+0x2400] ;  /* 0x0024000604167981 */ /* 0x000f68000c1e9900 */
[----:B------:R0:W5:Y:S04]  /*1580*/  LDG.E.CONSTANT R6, desc[UR6][R6.64] ;  /* 0x0000000606067981 */ /* 0x000168000c1e9900 */
[----:B------:R-:W5:Y:S04]  /*1590*/  LDG.E.CONSTANT R25, desc[UR6][R4.64+0x2c00] ;  /* 0x002c000604197981 */ /* 0x000f68000c1e9900 */
[----:B------:R-:W5:Y:S04]  /*15a0*/  LDG.E.CONSTANT R27, desc[UR6][R4.64+0x3000] ;  /* 0x00300006041b7981 */ /* 0x000f68000c1e9900 */
[----:B------:R1:W5:Y:S01]  /*15b0*/  LDG.E.CONSTANT R24, desc[UR6][R4.64+0x3400] ;  /* 0x0034000604187981 */ /* 0x000362000c1e9900 */
[----:B------:R-:W-:-:S05]  /*15c0*/  VIADD R2, R2, 0x1000 ;  /* 0x0000100002027836 */ /* 0x000fca0000000000 */
[----:B------:R-:W-:Y:S02]  /*15d0*/  ISETP.GE.AND P1, PT, R2, R15, PT ;  /* 0x0000000f0200720c */ /* 0x000fe40003f26270 */
[----:B0-----:R-:W-:Y:S01]  /*15e0*/  IADD3 R7, P2, PT, R4, 0x4000, RZ ;  /* 0x0000400004077810 */ /* 0x001fe20007f5e0ff */
[----:B------:R-:W-:-:S04]  /*15f0*/  VIADD R13, R13, 0x1000 ;  /* 0x000010000d0d7836 */ /* 0x000fc80000000000 */
[----:B-1----:R-:W-:Y:S02]  /*1600*/  IMAD.X R5, RZ, RZ, R5, P2 ;  /* 0x000000ffff057224 */ /* 0x002fe400010e0605 */
[----:B------:R-:W-:Y:S01]  /*1610*/  IMAD.MOV.U32 R4, RZ, RZ, R7 ;  /* 0x000000ffff047224 */ /* 0x000fe200078e0007 */
[----:B--2---:R-:W-:-:S04]  /*1620*/  VIMNMX3 R10, R3, R12, R10, !PT ;  /* 0x0000000c030a720f */ /* 0x004fc8000780010a */
[----:B---3--:R-:W-:-:S04]  /*1630*/  VIMNMX3 R10, R10, R21, R18, !PT ;  /* 0x000000150a0a720f */ /* 0x008fc80007800112 */
[----:B----4-:R-:W-:-:S04]  /*1640*/  VIMNMX3 R10, R10, R19, R16, !PT ;  /* 0x000000130a0a720f */ /* 0x010fc80007800110 */
[----:B-----5:R-:W-:-:S04]  /*1650*/  VIMNMX3 R10, R10, R17, R14, !PT ;  /* 0x000000110a0a720f */ /* 0x020fc8000780010e */
[----:B------:R-:W-:-:S04]  /*1660*/  VIMNMX3 R9, R10, R9, R20, !PT ;  /* 0x000000090a09720f */ /* 0x000fc80007800114 */
[----:B------:R-:W-:-:S04]  /*1670*/  VIMNMX3 R9, R9, R23, R22, !PT ;  /* 0x000000170909720f */ /* 0x000fc80007800116 */
[----:B------:R-:W-:-:S04]  /*1680*/  VIMNMX3 R6, R9, R6, R25, !PT ;  /* 0x000000060906720f */ /* 0x000fc80007800119 */
[----:B------:R-:W-:Y:S01]  /*1690*/  VIMNMX3 R3, R6, R27, R24, !PT ;  /* 0x0000001b0603720f */ /* 0x000fe20007800118 */
[----:B------:R-:W-:Y:S06]  /*16a0*/  @!P1 BRA `(.L_x_266) ;  /* 0xfffffffc00649947 */ /* 0x000fec000383ffff */
.L_x_265:
[----:B------:R-:W-:Y:S05]  /*16b0*/  BSYNC.RECONVERGENT B2 ;  /* 0x0000000000027941 */ /* 0x000fea0003800200 */
.L_x_264:
[----:B------:R-:W-:Y:S01]  /*16c0*/  IMAD.IADD R6, R11, 0x1, -R2 ;  /* 0x000000010b067824 */ /* 0x000fe200078e0a02 */
[----:B------:R-:W-:Y:S04]  /*16d0*/  BSSY.RECONVERGENT B2, `(.L_x_267) ;  /* 0x000001a000027945 */ /* 0x000fe80003800200 */
[----:B------:R-:W-:-:S13]  /*16e0*/  ISETP.GT.AND P1, PT, R6, 0x400, PT ;  /* 0x000004000600780c */ /* 0x000fda0003f24270 */
[----:B------:R-:W-:Y:S05]  /*16f0*/  @!P1 BRA `(.L_x_268) ;  /* 0x00000000005c9947 */ /* 0x000fea0003800000 */
[----:B------:R-:W0:Y:S01]  /*1700*/  LDC.64 R8, c[0x0][0x380] ;  /* 0x0000e000ff087b82 */ /* 0x000e220000000a00 */
[C---:B------:R-:W-:Y:S01]  /*1710*/  VIADD R15, R13.reuse, 0x400 ;  /* 0x000004000d0f7836 */ /* 0x040fe20000000000 */
[----:B------:R-:W2:Y:S04]  /*1720*/  LDG.E.CONSTANT R10, desc[UR6][R4.64+-0x400] ;  /* 0xfffc0006040a7981 */ /* 0x000ea8000c1e9900 */
[----:B------:R-:W3:Y:S04]  /*1730*/  LDG.E.CONSTANT R12, desc[UR6][R4.64+0x400] ;  /* 0x00040006040c7981 */ /* 0x000ee8000c1e9900 */
[----:B------:R-:W4:Y:S04]  /*1740*/  LDG.E.CONSTANT R14, desc[UR6][R4.64+0xc00] ;  /* 0x000c0006040e7981 */ /* 0x000f28000c1e9900 */
[----:B------:R-:W5:Y:S04]  /*1750*/  LDG.E.CONSTANT R17, desc[UR6][R4.64+0x1000] ;  /* 0x0010000604117981 */ /* 0x000f68000c1e9900 */
[----:B------:R1:W5:Y:S01]  /*1760*/  LDG.E.CONSTANT R16, desc[UR6][R4.64+0x1400] ;  /* 0x0014000604107981 */ /* 0x000362000c1e9900 */
[----:B0-----:R-:W-:-:S04]  /*1770*/  IMAD.WIDE.U32 R6, R13, 0x4, R8 ;  /* 0x000000040d067825 */ /* 0x001fc800078e0008 */
[----:B------:R-:W-:Y:S02]  /*1780*/  IMAD.WIDE.U32 R8, R15, 0x4, R8 ;  /* 0x000000040f087825 */ /* 0x000fe400078e0008 */
[----:B------:R-:W2:Y:S04]  /*1790*/  LDG.E.CONSTANT R6, desc[UR6][R6.64] ;  /* 0x0000000606067981 */ /* 0x000ea8000c1e9900 */
[----:B------:R-:W3:Y:S04]  /*17a0*/  LDG.E.CONSTANT R15, desc[UR6][R4.64] ;  /* 0x00000006040f7981 */ /* 0x000ee8000c1e9900 */
[----:B------:R-:W4:Y:S01]  /*17b0*/  LDG.E.CONSTANT R9, desc[UR6][R8.64] ;  /* 0x0000000608097981 */ /* 0x000f22000c1e9900 */
[----:B------:R-:W-:Y:S01]  /*17c0*/  PLOP3.LUT P0, PT, PT, PT, PT, 0x8, 0x80 ;  /* 0x000000000080781c */ /* 0x000fe20003f0e170 */
[----:B------:R-:W-:-:S02]  /*17d0*/  VIADD R2, R2, 0x800 ;  /* 0x0000080002027836 */ /* 0x000fc40000000000 */
[----:B------:R-:W-:Y:S01]  /*17e0*/  VIADD R13, R13, 0x800 ;  /* 0x000008000d0d7836 */ /* 0x000fe20000000000 */
[----:B--2---:R-:W-:Y:S02]  /*17f0*/  VIMNMX3 R10, R3, R6, R10, !PT ;  /* 0x00000006030a720f */ /* 0x004fe4000780010a */
[----:B------:R-:W-:Y:S02]  /*1800*/  IADD3 R6, P1, PT, R4, 0x2000, RZ ;  /* 0x0000200004067810 */ /* 0x000fe40007f3e0ff */
[----:B---3--:R-:W-:-:S03]  /*1810*/  VIMNMX3 R10, R10, R15, R12, !PT ;  /* 0x0000000f0a0a720f */ /* 0x008fc6000780010c */
[----:B------:R-:W-:Y:S01]  /*1820*/  IMAD.X R7, RZ, RZ, R5, P1 ;  /* 0x000000ffff077224 */ /* 0x000fe200008e0605 */
[----:B----4-:R-:W-:Y:S01]  /*1830*/  VIMNMX3 R10, R10, R9, R14, !PT ;  /* 0x000000090a0a720f */ /* 0x010fe2000780010e */
[----:B-1----:R-:W-:Y:S02]  /*1840*/  IMAD.MOV.U32 R4, RZ, RZ, R6 ;  /* 0x000000ffff047224 */ /* 0x002fe400078e0006 */
[----:B------:R-:W-:Y:S01]  /*1850*/  IMAD.MOV.U32 R5, RZ, RZ, R7 ;  /* 0x000000ffff057224 */ /* 0x000fe200078e0007 */
[----:B-----5:R-:W-:-:S07]  /*1860*/  VIMNMX3 R3, R10, R17, R16, !PT ;  /* 0x000000110a03720f */ /* 0x020fce0007800110 */
.L_x_268:
[----:B------:R-:W-:Y:S05]  /*1870*/  BSYNC.RECONVERGENT B2 ;  /* 0x0000000000027941 */ /* 0x000fea0003800200 */
.L_x_267:
[----:B------:R-:W-:-:S13]  /*1880*/  ISETP.LT.OR P0, PT, R2, R11, P0 ;  /* 0x0000000b0200720c */ /* 0x000fda0000701670 */
[----:B------:R-:W-:Y:S05]  /*1890*/  @!P0 BRA `(.L_x_260) ;  /* 0x0000000000208947 */ /* 0x000fea0003800000 */
[----:B------:R-:W0:Y:S01]  /*18a0*/  LDC.64 R6, c[0x0][0x380] ;  /* 0x0000e000ff067b82 */ /* 0x000e220000000a00 */
[----:B------:R-:W2:Y:S04]  /*18b0*/  LDG.E.CONSTANT R2, desc[UR6][R4.64+-0x400] ;  /* 0xfffc000604027981 */ /* 0x000ea8000c1e9900 */
[----:B------:R-:W3:Y:S04]  /*18c0*/  LDG.E.CONSTANT R9, desc[UR6][R4.64] ;  /* 0x0000000604097981 */ /* 0x000ee8000c1e9900 */
[----:B------:R-:W3:Y:S01]  /*18d0*/  LDG.E.CONSTANT R8, desc[UR6][R4.64+0x400] ;  /* 0x0004000604087981 */ /* 0x000ee2000c1e9900 */
[----:B0-----:R-:W-:-:S06]  /*18e0*/  IMAD.WIDE.U32 R6, R13, 0x4, R6 ;  /* 0x000000040d067825 */ /* 0x001fcc00078e0006 */
[----:B------:R-:W2:Y:S02]  /*18f0*/  LDG.E.CONSTANT R6, desc[UR6][R6.64] ;  /* 0x0000000606067981 */ /* 0x000ea4000c1e9900 */
[----:B--2---:R-:W-:-:S04]  /*1900*/  VIMNMX3 R2, R3, R6, R2, !PT ;  /* 0x000000060302720f */ /* 0x004fc80007800102 */
[----:B---3--:R-:W-:-:S07]  /*1910*/  VIMNMX3 R3, R2, R9, R8, !PT ;  /* 0x000000090203720f */ /* 0x008fce0007800108 */
.L_x_260:
[----:B------:R-:W-:Y:S05]  /*1920*/  BSYNC.RECONVERGENT B1 ;  /* 0x0000000000017941 */ /* 0x000fea0003800200 */
.L_x_258:
[----:B------:R-:W0:Y:S01]  /*1930*/  S2R R8, SR_LANEID ;  /* 0x0000000000087919 */ /* 0x000e220000000000 */
[----:B------:R-:W1:Y:S01]  /*1940*/  SHFL.DOWN PT, R2, R3, 0x1, 0x1f ;  /* 0x08201f0003027f89 */ /* 0x000e6200000e0000 */
[C---:B0-----:R-:W-:Y:S02]  /*1950*/  ISETP.GT.AND P0, PT, R8.reuse, 0x1e, PT ;  /* 0x0000001e0800780c */ /* 0x041fe40003f04270 */
[----:B------:R-:W-:-:S11]  /*1960*/  ISETP.NE.AND P1, PT, R8, RZ, PT ;  /* 0x000000ff0800720c */ /* 0x000fd60003f25270 */
[----:B-1----:R-:W-:Y:S02]  /*1970*/  @!P0 VIMNMX R3, PT, PT, R2, R3, !PT ;  /* 0x0000000302038248 */ /* 0x002fe40007fe0100 */
[----:B------:R-:W-:Y:S01]  /*1980*/  ISETP.GT.AND P0, PT, R8, 0x1d, PT ;  /* 0x0000001d0800780c */ /* 0x000fe20003f04270 */
[----:B------:R-:W0:Y:S01]  /*1990*/  @!P1 S2R R6, SR_CgaCtaId ;  /* 0x0000000000069919 */ /* 0x000e220000008800 */
[----:B------:R-:W-:Y:S02]  /*19a0*/  @!P1 MOV R5, 0x400 ;  /* 0x0000040000059802 */ /* 0x000fe40000000f00 */
[----:B------:R-:W-:Y:S01]  /*19b0*/  @!P1 SHF.R.U32.HI R4, RZ, 0x3, R0 ;  /* 0x00000003ff049819 */ /* 0x000fe20000011600 */
[----:B------:R-:W1:Y:S03]  /*19c0*/  SHFL.DOWN PT, R2, R3, 0x2, 0x1f ;  /* 0x08401f0003027f89 */ /* 0x000e6600000e0000 */
[----:B------:R-:W-:-:S05]  /*19d0*/  @!P1 LOP3.LUT R4, R4, 0x7c, RZ, 0xc0, !PT ;  /* 0x0000007c04049812 */ /* 0x000fca00078ec0ff */
[----:B-1----:R-:W-:Y:S02]  /*19e0*/  @!P0 VIMNMX R3, PT, PT, R3, R2, !PT ;  /* 0x0000000203038248 */ /* 0x002fe40007fe0100 */
[----:B------:R-:W-:Y:S02]  /*19f0*/  ISETP.GT.AND P0, PT, R8, 0x1b, PT ;  /* 0x0000001b0800780c */ /* 0x000fe40003f04270 */
[----:B0-----:R-:W-:Y:S01]  /*1a00*/  @!P1 LEA R5, R6, R5, 0x18 ;  /* 0x0000000506059211 */ /* 0x001fe200078ec0ff */
[----:B------:R-:W0:Y:S04]  /*1a10*/  SHFL.DOWN PT, R2, R3, 0x4, 0x1f ;  /* 0x08801f0003027f89 */ /* 0x000e2800000e0000 */
[----:B------:R-:W-:-:S06]  /*1a20*/  @!P1 IMAD.IADD R7, R4, 0x1, R5 ;  /* 0x0000000104079824 */ /* 0x000fcc00078e0205 */
        /* <DEDUP_REMOVED lines=12> */
[----:B------:R-:W0:Y:S01]  /*1af0*/  S2UR UR5, SR_CgaCtaId ;  /* 0x00000000000579c3 */ /* 0x000e220000008800 */
[----:B------:R-:W-:Y:S02]  /*1b00*/  UMOV UR4, 0x400 ;  /* 0x0000040000047882 */ /* 0x000fe40000000000 */
[----:B0-----:R-:W-:-:S09]  /*1b10*/  ULEA UR4, UR5, UR4, 0x18 ;  /* 0x0000000405047291 */ /* 0x001fd2000f8ec0ff */
[----:B------:R-:W-:Y:S04]  /*1b20*/  LDS R0, [UR4+0xc] ;  /* 0x00000c04ff007984 */ /* 0x000fe80008000800 */
[----:B------:R-:W0:Y:S04]  /*1b30*/  LDS.128 R8, [UR4+0x10] ;  /* 0x00001004ff087984 */ /* 0x000e280008000c00 */
[----:B---3--:R-:W1:Y:S01]  /*1b40*/  LDS.64 R2, [UR4+0x20] ;  /* 0x00002004ff027984 */ /* 0x008e620008000a00 */
[----:B0-----:R-:W-:-:S04]  /*1b50*/  VIMNMX3 R0, R5, R0, R8, !PT ;  /* 0x000000000500720f */ /* 0x001fc80007800108 */
[----:B------:R-:W-:-:S04]  /*1b60*/  VIMNMX3 R0, R0, R9, R10, !PT ;  /* 0x000000090000720f */ /* 0x000fc8000780010a */
[----:B-1----:R-:W-:-:S04]  /*1b70*/  VIMNMX3 R0, R0, R11, R2, !PT ;  /* 0x0000000b0000720f */ /* 0x002fc80007800102 */
[----:B------:R-:W-:Y:S01]  /*1b80*/  VIMNMX R5, PT, PT, R0, R3, !PT ;  /* 0x0000000300057248 */ /* 0x000fe20007fe0100 */
[----:B------:R-:W-:Y:S06]  /*1b90*/  BRA `(.L_x_256) ;  /* 0x0000001c00007947 */ /* 0x000fec0003800000 */
.L_x_241:
        /* <DEDUP_REMOVED lines=12> */
.L_x_271:
[----:B------:R-:W-:Y:S05]  /*1c60*/  BSYNC.RECONVERGENT B1 ;  /* 0x0000000000017941 */ /* 0x000fea0003800200 */
.L_x_270:
        /* <DEDUP_REMOVED lines=16> */
.L_x_276:
        /* <DEDUP_REMOVED lines=9> */
.L_x_275:
[----:B------:R-:W-:Y:S05]  /*1e00*/  BSYNC.RECONVERGENT B2 ;  /* 0x0000000000027941 */ /* 0x000fea0003800200 */
.L_x_274:
        /* <DEDUP_REMOVED lines=8> */
.L_x_279:
        /* <DEDUP_REMOVED lines=35> */
.L_x_278:
[----:B------:R-:W-:Y:S05]  /*20c0*/  BSYNC.RECONVERGENT B2 ;  /* 0x0000000000027941 */ /* 0x000fea0003800200 */
.L_x_277:
        /* <DEDUP_REMOVED lines=22> */
.L_x_281:
[----:B------:R-:W-:Y:S05]  /*2230*/  BSYNC.RECONVERGENT B2 ;  /* 0x0000000000027941 */ /* 0x000fea0003800200 */
.L_x_280:
        /* <DEDUP_REMOVED lines=10> */
.L_x_273:
[----:B------:R-:W-:Y:S05]  /*22e0*/  BSYNC.RECONVERGENT B1 ;  /* 0x0000000000017941 */ /* 0x000fea0003800200 */
.L_x_272:
        /* <DEDUP_REMOVED lines=37> */
[----:B--2---:R-:W1:Y:S01]  /*2540*/  LDS.64 R2, [UR4+0x20] ;  /* 0x00002004ff027984 */ /* 0x004e620008000a00 */
[----:B0-----:R-:W-:-:S04]  /*2550*/  VIMNMX3 R0, R5, R0, R8, !PT ;  /* 0x000000000500720f */ /* 0x001fc80007800108 */
[----:B------:R-:W-:-:S04]  /*2560*/  VIMNMX3 R0, R0, R9, R10, !PT ;  /* 0x000000090000720f */ /* 0x000fc8000780010a */
[----:B-1----:R-:W-:-:S04]  /*2570*/  VIMNMX3 R0, R0, R11, R2, !PT ;  /* 0x0000000b0000720f */ /* 0x002fc80007800102 */
[----:B------:R-:W-:Y:S01]  /*2580*/  VIMNMX R5, PT, PT, R0, R3, !PT ;  /* 0x0000000300057248 */ /* 0x000fe20007fe0100 */
[----:B------:R-:W-:Y:S06]  /*2590*/  BRA `(.L_x_256) ;  /* 0x0000001000807947 */ /* 0x000fec0003800000 */
.L_x_282:
[----:B0-----:R-:W0:Y:S01]  /*25a0*/  S2R R4, SR_LANEID ;  /* 0x0000000000047919 */ /* 0x001e220000000000 */
[----:B------:R-:W-:-:S04]  /*25b0*/  LOP3.LUT R0, R3, 0x3e0, RZ, 0xc0, !PT ;  /* 0x000003e003007812 */ /* 0x000fc800078ec0ff */
[----:B------:R-:W-:Y:S01]  /*25c0*/  LOP3.LUT R9, RZ, R0, RZ, 0x33, !PT ;  /* 0x00000000ff097212 */ /* 0x000fe200078e33ff */
[----:B------:R-:W-:-:S04]  /*25d0*/  VIADD R5, R0, 0x20 ;  /* 0x0000002000057836 */ /* 0x000fc80000000000 */
[----:B------:R-:W-:Y:S01]  /*25e0*/  IMAD.IADD R9, R9, 0x1, R2 ;  /* 0x0000000109097824 */ /* 0x000fe200078e0202 */
[----:B------:R-:W-:-:S04]  /*25f0*/  ISETP.GT.AND P0, PT, R5, R2, PT ;  /* 0x000000020500720c */ /* 0x000fc80003f04270 */
[----:B------:R-:W-:-:S05]  /*2600*/  SEL R6, R9, 0x1f, P0 ;  /* 0x0000001f09067807 */ /* 0x000fca0000000000 */
[----:B------:R-:W1:Y:S01]  /*2610*/  SHFL.DOWN PT, R0, R7, 0x1, R6 ;  /* 0x0820000007007989 */ /* 0x000e6200000e0006 */
[C---:B0-----:R-:W-:Y:S01]  /*2620*/  ISETP.GE.AND P0, PT, R4.reuse, R6, PT ;  /* 0x000000060400720c */ /* 0x041fe20003f06270 */
[C---:B------:R-:W-:Y:S01]  /*2630*/  VIADD R5, R4.reuse, 0x2 ;  /* 0x0000000204057836 */ /* 0x040fe20000000000 */
[----:B------:R-:W-:-:S11]  /*2640*/  ISETP.NE.AND P1, PT, R4, RZ, PT ;  /* 0x000000ff0400720c */ /* 0x000fd60003f25270 */
[----:B-1----:R-:W-:Y:S02]  /*2650*/  @!P0 VIMNMX R7, PT, PT, R0, R7, !PT ;  /* 0x0000000700078248 */ /* 0x002fe40007fe0100 */
[----:B------:R-:W-:Y:S01]  /*2660*/  ISETP.GT.AND P0, PT, R5, R6, PT ;  /* 0x000000060500720c */ /* 0x000fe20003f04270 */
[----:B------:R-:W-:Y:S01]  /*2670*/  VIADD R5, R4, 0x4 ;  /* 0x0000000404057836 */ /* 0x000fe20000000000 */
[----:B------:R-:W0:Y:S01]  /*2680*/  @!P1 S2R R8, SR_CgaCtaId ;  /* 0x0000000000089919 */ /* 0x000e220000008800 */
[----:B------:R-:W1:Y:S10]  /*2690*/  SHFL.DOWN PT, R0, R7, 0x2, R6 ;  /* 0x0840000007007989 */ /* 0x000e7400000e0006 */
[----:B-1----:R-:W-:-:S02]  /*26a0*/  @!P0 VIMNMX R7, PT, PT, R7, R0, !PT ;  /* 0x0000000007078248 */ /* 0x002fc40007fe0100 */
[----:B------:R-:W-:Y:S01]  /*26b0*/  ISETP.GT.AND P0, PT, R5, R6, PT ;  /* 0x000000060500720c */ /* 0x000fe20003f04270 */
[----:B------:R-:W-:Y:S02]  /*26c0*/  VIADD R5, R4, 0x8 ;  /* 0x0000000804057836 */ /* 0x000fe40000000000 */
[----:B------:R-:W1:Y:S10]  /*26d0*/  SHFL.DOWN PT, R0, R7, 0x4, R6 ;  /* 0x0880000007007989 */ /* 0x000e7400000e0006 */
[----:B-1----:R-:W-:-:S02]  /*26e0*/  @!P0 VIMNMX R7, PT, PT, R7, R0, !PT ;  /* 0x0000000007078248 */ /* 0x002fc40007fe0100 */
[----:B------:R-:W-:Y:S01]  /*26f0*/  ISETP.GT.AND P0, PT, R5, R6, PT ;  /* 0x000000060500720c */ /* 0x000fe20003f04270 */
[----:B------:R-:W-:Y:S01]  /*2700*/  VIADD R5, R4, 0x10 ;  /* 0x0000001004057836 */ /* 0x000fe20000000000 */
[----:B------:R-:W-:Y:S01]  /*2710*/  @!P1 SHF.R.U32.HI R4, RZ, 0x3, R3 ;  /* 0x00000003ff049819 */ /* 0x000fe20000011603 */
[----:B------:R-:W1:Y:S03]  /*2720*/  SHFL.DOWN PT, R0, R7, 0x8, R6 ;  /* 0x0900000007007989 */ /* 0x000e6600000e0006 */
[----:B------:R-:W-:-:S07]  /*2730*/  @!P1 LOP3.LUT R4, R4, 0x7c, RZ, 0xc0, !PT ;  /* 0x0000007c04049812 */ /* 0x000fce00078ec0ff */
[----:B-1----:R-:W-:Y:S02]  /*2740*/  @!P0 VIMNMX R7, PT, PT, R7, R0, !PT ;  /* 0x0000000007078248 */ /* 0x002fe40007fe0100 */
[----:B------:R-:W-:Y:S02]  /*2750*/  ISETP.GT.AND P0, PT, R5, R6, PT ;  /* 0x000000060500720c */ /* 0x000fe40003f04270 */
[----:B------:R-:W-:Y:S01]  /*2760*/  @!P1 MOV R5, 0x400 ;  /* 0x0000040000059802 */ /* 0x000fe20000000f00 */
[----:B------:R-:W1:Y:S03]  /*2770*/  SHFL.DOWN PT, R0, R7, 0x10, R6 ;  /* 0x0a00000007007989 */ /* 0x000e6600000e0006 */
[----:B0-----:R-:W-:-:S05]  /*2780*/  @!P1 LEA R5, R8, R5, 0x18 ;  /* 0x0000000508059211 */ /* 0x001fca00078ec0ff */
[----:B------:R-:W-:Y:S02]  /*2790*/  @!P1 IMAD.IADD R4, R4, 0x1, R5 ;  /* 0x0000000104049824 */ /* 0x000fe400078e0205 */
[----:B-1----:R-:W-:Y:S02]  /*27a0*/  @!P0 VIMNMX R7, PT, PT, R7, R0, !PT ;  /* 0x0000000007078248 */ /* 0x002fe40007fe0100 */
        /* <DEDUP_REMOVED lines=12> */
[----:B------:R-:W1:Y:S04]  /*2870*/  LDS R0, [UR4+0xc] ;  /* 0x00000c04ff007984 */ /* 0x000e680008000800 */
[----:B------:R-:W0:Y:S04]  /*2880*/  LDS.128 R8, [UR4+0x10] ;  /* 0x00001004ff087984 */ /* 0x000e280008000c00 */
[----:B------:R-:W2:Y:S01]  /*2890*/  LDS.64 R6, [UR4+0x20] ;  /* 0x00002004ff067984 */ /* 0x000ea20008000a00 */
[----:B-1----:R-:W-:Y:S02]  /*28a0*/  @P2 VIMNMX R5, PT, PT, R5, R0, !PT ;  /* 0x0000000005052248 */ /* 0x002fe40007fe0100 */
[----:B------:R-:W-:-:S02]  /*28b0*/  ISETP.GT.AND P2, PT, R2, 0xa0, PT ;  /* 0x000000a00200780c */ /* 0x000fc40003f44270 */
[----:B0-----:R-:W-:Y:S02]  /*28c0*/  @P4 VIMNMX R5, PT, PT, R5, R8, !PT ;  /* 0x0000000805054248 */ /* 0x001fe40007fe0100 */
[C---:B------:R-:W-:Y:S02]  /*28d0*/  ISETP.GT.AND P4, PT, R2.reuse, 0xc0, PT ;  /* 0x000000c00200780c */ /* 0x040fe40003f84270 */
[----:B------:R-:W-:Y:S02]  /*28e0*/  @P3 VIMNMX R5, PT, PT, R5, R9, !PT ;  /* 0x0000000905053248 */ /* 0x000fe40007fe0100 */
[----:B------:R-:W-:Y:S02]  /*28f0*/  ISETP.GT.AND P3, PT, R2, 0xe0, PT ;  /* 0x000000e00200780c */ /* 0x000fe40003f64270 */
[----:B------:R-:W-:-:S04]  /*2900*/  @P1 VIMNMX R5, PT, PT, R5, R10, !PT ;  /* 0x0000000a05051248 */ /* 0x000fc80007fe0100 */
[----:B------:R-:W-:-:S04]  /*2910*/  @P2 VIMNMX R5, PT, PT, R5, R11, !PT ;  /* 0x0000000b05052248 */ /* 0x000fc80007fe0100 */
[----:B--2---:R-:W-:-:S04]  /*2920*/  @P4 VIMNMX R5, PT, PT, R5, R6, !PT ;  /* 0x0000000605054248 */ /* 0x004fc80007fe0100 */
[----:B------:R-:W-:Y:S01]  /*2930*/  @P3 VIMNMX R5, PT, PT, R5, R7, !PT ;  /* 0x0000000705053248 */ /* 0x000fe20007fe0100 */
[----:B------:R-:W-:Y:S06]  /*2940*/  BRA `(.L_x_256) ;  /* 0x0000000c00947947 */ /* 0x000fec0003800000 */
.L_x_269:
[----:B------:R-:W0:Y:S01]  /*2950*/  S2R R8, SR_TID.X ;  /* 0x0000000000087919 */ /* 0x000e220000002100 */
[----:B------:R-:W0:Y:S02]  /*2960*/  LDC.64 R4, c[0x0][0x380] ;  /* 0x0000e000ff047b82 */ /* 0x000e240000000a00 */
[----:B0-----:R-:W-:-:S05]  /*2970*/  IMAD.WIDE.U32 R4, R8, 0x4, R4 ;  /* 0x0000000408047825 */ /* 0x001fca00078e0004 */
[----:B------:R-:W2:Y:S04]  /*2980*/  LDG.E.CONSTANT R20, desc[UR6][R4.64] ;  /* 0x0000000604147981 */ /* 0x000ea8000c1e9900 */
[----:B------:R-:W2:Y:S04]  /*2990*/  LDG.E.CONSTANT R0, desc[UR6][R4.64+0x400] ;  /* 0x0004000604007981 */ /* 0x000ea8000c1e9900 */
[----:B------:R-:W2:Y:S04]  /*29a0*/  LDG.E.CONSTANT R3, desc[UR6][R4.64+0x800] ;  /* 0x0008000604037981 */ /* 0x000ea8000c1e9900 */
[----:B------:R-:W3:Y:S04]  /*29b0*/  LDG.E.CONSTANT R6, desc[UR6][R4.64+0xc00] ;  /* 0x000c000604067981 */ /* 0x000ee8000c1e9900 */
[----:B------:R-:W3:Y:S04]  /*29c0*/  LDG.E.CONSTANT R7, desc[UR6][R4.64+0x1000] ;  /* 0x0010000604077981 */ /* 0x000ee8000c1e9900 */
[----:B------:R-:W3:Y:S04]  /*29d0*/  LDG.E.CONSTANT R9, desc[UR6][R4.64+0x1400] ;  /* 0x0014000604097981 */ /* 0x000ee8000c1e9900 */
[----:B------:R-:W4:Y:S04]  /*29e0*/  LDG.E.CONSTANT R10, desc[UR6][R4.64+0x1800] ;  /* 0x00180006040a7981 */ /* 0x000f28000c1e9900 */
[----:B------:R-:W4:Y:S04]  /*29f0*/  LDG.E.CONSTANT R11, desc[UR6][R4.64+0x1c00] ;  /* 0x001c0006040b7981 */ /* 0x000f28000c1e9900 */
[----:B------:R-:W4:Y:S04]  /*2a00*/  LDG.E.CONSTANT R12, desc[UR6][R4.64+0x2000] ;  /* 0x00200006040c7981 */ /* 0x000f28000c1e9900 */
[----:B------:R-:W5:Y:S04]  /*2a10*/  LDG.E.CONSTANT R13, desc[UR6][R4.64+0x2400] ;  /* 0x00240006040d7981 */ /* 0x000f68000c1e9900 */
[----:B------:R-:W5:Y:S04]  /*2a20*/  LDG.E.CONSTANT R14, desc[UR6][R4.64+0x2800] ;  /* 0x00280006040e7981 */ /* 0x000f68000c1e9900 */
[----:B------:R-:W5:Y:S04]  /*2a30*/  LDG.E.CONSTANT R15, desc[UR6][R4.64+0x2c00] ;  /* 0x002c0006040f7981 */ /* 0x000f68000c1e9900 */
[----:B------:R-:W5:Y:S04]  /*2a40*/  LDG.E.CONSTANT R16, desc[UR6][R4.64+0x3000] ;  /* 0x0030000604107981 */ /* 0x000f68000c1e9900 */
[----:B------:R-:W5:Y:S04]  /*2a50*/  LDG.E.CONSTANT R17, desc[UR6][R4.64+0x3400] ;  /* 0x0034000604117981 */ /* 0x000f68000c1e9900 */
[----:B------:R-:W5:Y:S04]  /*2a60*/  LDG.E.CONSTANT R18, desc[UR6][R4.64+0x3800] ;  /* 0x0038000604127981 */ /* 0x000f68000c1e9900 */
[----:B------:R-:W5:Y:S01]  /*2a70*/  LDG.E.CONSTANT R19, desc[UR6][R4.64+0x3c00] ;  /* 0x003c000604137981 */ /* 0x000f62000c1e9900 */
[----:B------:R-:W-:-:S02]  /*2a80*/  ISETP.GE.U32.AND P0, PT, R2, 0x2000, PT ;  /* 0x000020000200780c */ /* 0x000fc40003f06070 */
[----:B--2---:R-:W-:Y:S02]  /*2a90*/  VIMNMX3 R0, R20, R0, R3, !PT ;  /* 0x000000001400720f */ /* 0x004fe40007800103 */
[----:B---3--:R-:W-:Y:S02]  /*2aa0*/  VIMNMX3 R7, R6, R7, R9, !PT ;  /* 0x000000070607720f */ /* 0x008fe40007800109 */
[----:B----4-:R-:W-:Y:S01]  /*2ab0*/  VIMNMX3 R10, R10, R11, R12, !PT ;  /* 0x0000000b0a0a720f */ /* 0x010fe2000780010c */
[----:B------:R-:W-:-:S03]  /*2ac0*/  IMAD.MOV.U32 R11, RZ, RZ, 0x1000 ;  /* 0x00001000ff0b7424 */ /* 0x000fc600078e00ff */
[----:B------:R-:W-:Y:S02]  /*2ad0*/  VIMNMX3 R0, R0, R7, R10, !PT ;  /* 0x000000070000720f */ /* 0x000fe4000780010a */
[----:B-----5:R-:W-:Y:S02]  /*2ae0*/  VIMNMX3 R14, R13, R14, R15, !PT ;  /* 0x0000000e0d0e720f */ /* 0x020fe4000780010f */
[----:B------:R-:W-:-:S04]  /*2af0*/  VIMNMX3 R16, R16, R17, R18, !PT ;  /* 0x000000111010720f */ /* 0x000fc80007800112 */
[----:B------:R-:W-:-:S04]  /*2b00*/  VIMNMX3 R19, R14, R16, R19, !PT ;  /* 0x000000100e13720f */ /* 0x000fc80007800113 */
[----:B------:R-:W-:Y:S01]  /*2b10*/  VIMNMX R0, PT, PT, R0, R19, !PT ;  /* 0x0000001300007248 */ /* 0x000fe20007fe0100 */
[----:B------:R-:W-:Y:S06]  /*2b20*/  @!P0 BRA `(.L_x_283) ;  /* 0x0000000000908947 */ /* 0x000fec0003800000 */
[----:B------:R-:W0:Y:S01]  /*2b30*/  LDC R3, c[0x0][0x390] ;  /* 0x0000e400ff037b82 */ /* 0x000e220000000800 */
[----:B------:R-:W-:Y:S02]  /*2b40*/  VIADD R10, R2, 0xfffff000 ;  /* 0xfffff000020a7836 */ /* 0x000fe40000000000 */
[----:B------:R-:W-:-:S07]  /*2b50*/  IMAD.MOV.U32 R11, RZ, RZ, 0x1000 ;  /* 0x00001000ff0b7424 */ /* 0x000fce00078e00ff */
.L_x_285:
[----:B------:R-:W-:-:S05]  /*2b60*/  IMAD.WIDE R6, R11, 0x4, R4 ;  /* 0x000000040b067825 */ /* 0x000fca00078e0204 */
        /* <DEDUP_REMOVED lines=14> */
[----:B------:R-:W5:Y:S04]  /*2c50*/  LDG.E.CONSTANT R12, desc[UR6][R6.64+0x3800] ;  /* 0x00380006060c7981 */ /* 0x000f68000c1e9900 */
[----:B------:R-:W5:Y:S01]  /*2c60*/  LDG.E.CONSTANT R15, desc[UR6][R6.64+0x3c00] ;  /* 0x003c0006060f7981 */ /* 0x000f62000c1e9900 */
[----:B--2---:R-:W-:Y:S01]  /*2c70*/  VIMNMX3 R17, R0, R17, R2, !PT ;  /* 0x000000110011720f */ /* 0x004fe20007800102 */
[----:B0-----:R-:W-:-:S04]  /*2c80*/  IMAD.MOV.U32 R2, RZ, RZ, R3 ;  /* 0x000000ffff027224 */ /* 0x001fc800078e0003 */
[----:B------:R-:W-:-:S05]  /*2c90*/  IMAD.IADD R0, R2, 0x1, -R11 ;  /* 0x0000000102007824 */ /* 0x000fca00078e0a0b */
[----:B------:R-:W-:Y:S02]  /*2ca0*/  ISETP.GE.AND P0, PT, R0, 0x1000, PT ;  /* 0x000010000000780c */ /* 0x000fe40003f06270 */
[----:B---3--:R-:W-:Y:S02]  /*2cb0*/  VIMNMX3 R16, R16, R19, R18, !PT ;  /* 0x000000131010720f */ /* 0x008fe40007800112 */
[----:B----4-:R-:W-:-:S04]  /*2cc0*/  VIMNMX3 R20, R20, R21, R22, !PT ;  /* 0x000000151414720f */ /* 0x010fc80007800116 */
[----:B------:R-:W-:Y:S02]  /*2cd0*/  VIMNMX3 R16, R17, R16, R20, !PT ;  /* 0x000000101110720f */ /* 0x000fe40007800114 */
[----:B-----5:R-:W-:Y:S02]  /*2ce0*/  VIMNMX3 R23, R23, R24, R25, !PT ;  /* 0x000000181717720f */ /* 0x020fe40007800119 */
[----:B------:R-:W-:Y:S02]  /*2cf0*/  VIMNMX3 R14, R14, R13, R9, !PT ;  /* 0x0000000d0e0e720f */ /* 0x000fe40007800109 */
[----:B------:R-:W-:-:S04]  /*2d00*/  VIMNMX R12, PT, PT, R12, R15, !PT ;  /* 0x0000000f0c0c7248 */ /* 0x000fc80007fe0100 */
[----:B------:R-:W-:-:S04]  /*2d10*/  VIMNMX3 R23, R23, R14, R12, !PT ;  /* 0x0000000e1717720f */ /* 0x000fc8000780010c */
[----:B------:R-:W-:Y:S01]  /*2d20*/  VIMNMX R0, PT, PT, R16, R23, !PT ;  /* 0x0000001710007248 */ /* 0x000fe20007fe0100 */
[----:B------:R-:W-:Y:S06]  /*2d30*/  @!P0 BRA `(.L_x_284) ;  /* 0x0000000400fc8947 */ /* 0x000fec0003800000 */
[----:B------:R-:W-:-:S05]  /*2d40*/  VIADD R11, R11, 0x1000 ;  /* 0x000010000b0b7836 */ /* 0x000fca0000000000 */
[----:B------:R-:W-:-:S13]  /*2d50*/  ISETP.GT.AND P0, PT, R11, R10, PT ;  /* 0x0000000a0b00720c */ /* 0x000fda0003f04270 */
[----:B------:R-:W-:Y:S05]  /*2d60*/  @!P0 BRA `(.L_x_285) ;  /* 0xfffffffc007c8947 */ /* 0x000fea000383ffff */
.L_x_283:
[----:B------:R-:W-:-:S13]  /*2d70*/  ISETP.GE.AND P0, PT, R11, R2, PT ;  /* 0x000000020b00720c */ /* 0x000fda0003f06270 */
[----:B------:R-:W-:Y:S05]  /*2d80*/  @P0 BRA `(.L_x_284) ;  /* 0x0000000400e80947 */ /* 0x000fea0003800000 */
[----:B------:R-:W-:Y:S01]  /*2d90*/  IMAD.IADD R9, R2, 0x1, -R11 ;  /* 0x0000000102097824 */ /* 0x000fe200078e0a0b */
[----:B------:R-:W-:Y:S04]  /*2da0*/  BSSY.RECONVERGENT B1, `(.L_x_284) ;  /* 0x0000078000017945 */ /* 0x000fe80003800200 */
[----:B------:R-:W-:-:S13]  /*2db0*/  ISETP.GE.AND P0, PT, R8, R9, PT ;  /* 0x000000090800720c */ /* 0x000fda0003f06270 */
[----:B------:R-:W-:Y:S05]  /*2dc0*/  @P0 BRA `(.L_x_286) ;  /* 0x0000000400d40947 */ /* 0x000fea0003800000 */
[----:B------:R-:W-:Y:S01]  /*2dd0*/  LOP3.LUT R3, RZ, R8, RZ, 0x33, !PT ;  /* 0x00000008ff037212 */ /* 0x000fe200078e33ff */
[----:B------:R-:W-:Y:S01]  /*2de0*/  BSSY.RECONVERGENT B2, `(.L_x_287) ;  /* 0x0000015000027945 */ /* 0x000fe20003800200 */
[----:B------:R-:W-:Y:S02]  /*2df0*/  IMAD.MOV.U32 R10, RZ, RZ, R8 ;  /* 0x000000ffff0a7224 */ /* 0x000fe400078e0008 */
[----:B------:R-:W-:-:S04]  /*2e00*/  IADD3 R2, PT, PT, -R11, R2, R3 ;  /* 0x000000020b027210 */ /* 0x000fc80007ffe103 */
[C---:B------:R-:W-:Y:S02]  /*2e10*/  LOP3.LUT R3, R2.reuse, 0x300, RZ, 0xc0, !PT ;  /* 0x0000030002037812 */ /* 0x040fe400078ec0ff */
[----:B------:R-:W-:Y:S02]  /*2e20*/  ISETP.GE.U32.AND P1, PT, R2, 0x300, PT ;  /* 0x000003000200780c */ /* 0x000fe40003f26070 */
[----:B------:R-:W-:-:S13]  /*2e30*/  ISETP.NE.AND P0, PT, R3, 0x300, PT ;  /* 0x000003000300780c */ /* 0x000fda0003f05270 */
[----:B------:R-:W-:Y:S05]  /*2e40*/  @!P0 BRA `(.L_x_288) ;  /* 0x0000000000388947 */ /* 0x000fea0003800000 */
[----:B------:R-:W0:Y:S01]  /*2e50*/  LDC.64 R4, c[0x0][0x380] ;  /* 0x0000e000ff047b82 */ /* 0x000e220000000a00 */
[----:B------:R-:W-:Y:S01]  /*2e60*/  LEA.HI R2, R2, 0x1, RZ, 0x18 ;  /* 0x0000000102027811 */ /* 0x000fe200078fc0ff */
[----:B------:R-:W-:Y:S02]  /*2e70*/  IMAD.IADD R7, R8, 0x1, R11 ;  /* 0x0000000108077824 */ /* 0x000fe400078e020b */
[----:B------:R-:W-:Y:S01]  /*2e80*/  IMAD.MOV.U32 R10, RZ, RZ, R8 ;  /* 0x000000ffff0a7224 */ /* 0x000fe200078e0008 */
[----:B------:R-:W-:-:S05]  /*2e90*/  LOP3.LUT R2, R2, 0x3, RZ, 0xc0, !PT ;  /* 0x0000000302027812 */ /* 0x000fca00078ec0ff */
[----:B------:R-:W-:-:S07]  /*2ea0*/  IMAD.MOV R6, RZ, RZ, -R2 ;  /* 0x000000ffff067224 */ /* 0x000fce00078e0a02 */
.L_x_289:
        /* <DEDUP_REMOVED lines=8> */
.L_x_288:
[----:B------:R-:W-:Y:S05]  /*2f30*/  BSYNC.RECONVERGENT B2 ;  /* 0x0000000000027941 */ /* 0x000fea0003800200 */
.L_x_287:
        /* <DEDUP_REMOVED lines=16> */
.L_x_292:
        /* <DEDUP_REMOVED lines=39> */
.L_x_291:
[----:B------:R-:W-:Y:S05]  /*32b0*/  BSYNC.RECONVERGENT B2 ;  /* 0x0000000000027941 */ /* 0x000fea0003800200 */
.L_x_290:
        /* <DEDUP_REMOVED lines=10> */
[----:B------:R-:W5:Y:S01]  /*3360*/  LDG.E.CONSTANT R16, desc[UR6][R2.64+0x1400] ;  /* 0x0014000602107981 */ /* 0x000f62000c1e9900 */
[----:B0-----:R-:W-:-:S04]  /*3370*/  IMAD.WIDE.U32 R4, R11, 0x4, R6 ;  /* 0x000000040b047825 */ /* 0x001fc800078e0006 */
[----:B------:R-:W-:Y:S02]  /*3380*/  IMAD.WIDE.U32 R6, R13, 0x4, R6 ;  /* 0x000000040d067825 */ /* 0x000fe400078e0006 */
[----:B------:R0:W2:Y:S04]  /*3390*/  LDG.E.CONSTANT R5, desc[UR6][R4.64] ;  /* 0x0000000604057981 */ /* 0x0000a8000c1e9900 */
[----:B------:R1:W3:Y:S04]  /*33a0*/  LDG.E.CONSTANT R13, desc[UR6][R2.64] ;  /* 0x00000006020d7981 */ /* 0x0002e8000c1e9900 */
[----:B------:R-:W4:Y:S01]  /*33b0*/  LDG.E.CONSTANT R7, desc[UR6][R6.64] ;  /* 0x0000000606077981 */ /* 0x000f22000c1e9900 */
[----:B0-----:R-:W-:Y:S01]  /*33c0*/  IADD3 R4, P1, PT, R2, 0x2000, RZ ;  /* 0x0000200002047810 */ /* 0x001fe20007f3e0ff */
[----:B------:R-:W-:Y:S01]  /*33d0*/  VIADD R10, R10, 0x800 ;  /* 0x000008000a0a7836 */ /* 0x000fe20000000000 */
[----:B------:R-:W-:Y:S01]  /*33e0*/  PLOP3.LUT P0, PT, PT, PT, PT, 0x8, 0x80 ;  /* 0x000000000080781c */ /* 0x000fe20003f0e170 */
[----:B------:R-:W-:-:S02]  /*33f0*/  VIADD R11, R11, 0x800 ;  /* 0x000008000b0b7836 */ /* 0x000fc40000000000 */
[----:B-1----:R-:W-:Y:S01]  /*3400*/  IMAD.MOV.U32 R2, RZ, RZ, R4 ;  /* 0x000000ffff027224 */ /* 0x002fe200078e0004 */
[----:B--2---:R-:W-:-:S04]  /*3410*/  VIMNMX3 R12, R0, R5, R12, !PT ;  /* 0x00000005000c720f */ /* 0x004fc8000780010c */
[----:B---3--:R-:W-:Y:S01]  /*3420*/  VIMNMX3 R12, R12, R13, R14, !PT ;  /* 0x0000000d0c0c720f */ /* 0x008fe2000780010e */
[----:B------:R-:W-:-:S03]  /*3430*/  IMAD.X R5, RZ, RZ, R3, P1 ;  /* 0x000000ffff057224 */ /* 0x000fc600008e0603 */
[----:B----4-:R-:W-:Y:S01]  /*3440*/  VIMNMX3 R12, R12, R7, R15, !PT ;  /* 0x000000070c0c720f */ /* 0x010fe2000780010f */
[----:B------:R-:W-:-:S03]  /*3450*/  IMAD.MOV.U32 R3, RZ, RZ, R5 ;  /* 0x000000ffff037224 */ /* 0x000fc600078e0005 */
[----:B-----5:R-:W-:-:S07]  /*3460*/  VIMNMX3 R0, R12, R17, R16, !PT ;  /* 0x000000110c00720f */ /* 0x020fce0007800110 */
.L_x_294:
[----:B------:R-:W-:Y:S05]  /*3470*/  BSYNC.RECONVERGENT B2 ;  /* 0x0000000000027941 */ /* 0x000fea0003800200 */
.L_x_293:
        /* <DEDUP_REMOVED lines=10> */
.L_x_286:
[----:B------:R-:W-:Y:S05]  /*3520*/  BSYNC.RECONVERGENT B1 ;  /* 0x0000000000017941 */ /* 0x000fea0003800200 */
.L_x_284:
[----:B------:R-:W0:Y:S01]  /*3530*/  S2R R6, SR_LANEID ;  /* 0x0000000000067919 */ /* 0x000e220000000000 */
[----:B------:R-:W-:-:S05]  /*3540*/  IMAD.MOV.U32 R5, RZ, RZ, R0 ;  /* 0x000000ffff057224 */ /* 0x000fca00078e0000 */
        /* <DEDUP_REMOVED lines=30> */
[----:B0-----:R-:W-:Y:S04]  /*3730*/  LDS R0, [UR4+0xc] ;  /* 0x00000c04ff007984 */ /* 0x001fe80008000800 */
[----:B------:R-:W0:Y:S04]  /*3740*/  LDS.128 R8, [UR4+0x10] ;  /* 0x00001004ff087984 */ /* 0x000e280008000c00 */
[----:B------:R-:W1:Y:S01]  /*3750*/  LDS.64 R2, [UR4+0x20] ;  /* 0x00002004ff027984 */ /* 0x000e620008000a00 */
[----:B0-----:R-:W-:-:S04]  /*3760*/  VIMNMX3 R0, R5, R0, R8, !PT ;  /* 0x000000000500720f */ /* 0x001fc80007800108 */
[----:B------:R-:W-:-:S04]  /*3770*/  VIMNMX3 R0, R0, R9, R10, !PT ;  /* 0x000000090000720f */ /* 0x000fc8000780010a */
[----:B-1----:R-:W-:-:S04]  /*3780*/  VIMNMX3 R0, R0, R11, R2, !PT ;  /* 0x0000000b0000720f */ /* 0x002fc80007800102 */
[----:B------:R-:W-:-:S07]  /*3790*/  VIMNMX R5, PT, PT, R0, R3, !PT ;  /* 0x0000000300057248 */ /* 0x000fce0007fe0100 */
.L_x_256:
[----:B------:R-:W-:Y:S05]  /*37a0*/  BSYNC.RECONVERGENT B0 ;  /* 0x0000000000007941 */ /* 0x000fea0003800200 */
.L_x_240:
[----:B------:R-:W-:Y:S05]  /*37b0*/  @P0 EXIT ;  /* 0x000000000000094d */ /* 0x000fea0003800000 */
[----:B0-23--:R-:W0:Y:S01]  /*37c0*/  LDC.64 R2, c[0x0][0x388] ;  /* 0x0000e200ff027b82 */ /* 0x00de220000000a00 */
[----:B------:R-:W1:Y:S02]  /*37d0*/  LDCU UR4, c[0x0][0x398] ;  /* 0x00007300ff0477ac */ /* 0x000e640008000800 */
[----:B-1--4-:R-:W-:-:S05]  /*37e0*/  VIMNMX R5, PT, PT, R5, UR4, !PT ;  /* 0x0000000405057c48 */ /* 0x012fca000ffe0100 */
[----:B0-----:R-:W-:Y:S01]  /*37f0*/  STG.E desc[UR6][R2.64], R5 ;  /* 0x0000000502007986 */ /* 0x001fe2000c101906 */
[----:B------:R-:W-:Y:S05]  /*3800*/  EXIT ;  /* 0x000000000000794d */ /* 0x000fea0003800000 */
.L_x_295:
        /* <DEDUP_REMOVED lines=15> */
.L_x_532:


//--------------------- .text._ZN3cub18CUB_300001_SM_10006detail6reduce18DeviceReduceKernelINS2_10policy_hubIiyN4cuda3__47maximumIiEEE10Policy1000EN6thrust24THRUST_300001_SM_1000_NS6detail15normal_iteratorINSC_10device_ptrIiEEEEyS8_iNS5_3std3__410__identityEEEvT0_PT3_T1_NS0_13GridEvenShareISO_EET2_T4_ --------------------------
	.section	.text._ZN3cub18CUB_300001_SM_10006detail6reduce18DeviceReduceKernelINS2_10policy_hubIiyN4cuda3__47maximumIiEEE10Policy1000EN6thrust24THRUST_300001_SM_1000_NS6detail15normal_iteratorINSC_10device_ptrIiEEEEyS8_iNS5_3std3__410__identityEEEvT0_PT3_T1_NS0_13GridEvenShareISO_EET2_T4_,"ax",@progbits
	.align	128
        .global         _ZN3cub18CUB_300001_SM_10006detail6reduce18DeviceReduceKernelINS2_10policy_hubIiyN4cuda3__47maximumIiEEE10Policy1000EN6thrust24THRUST_300001_SM_1000_NS6detail15normal_iteratorINSC_10device_ptrIiEEEEyS8_iNS5_3std3__410__identityEEEvT0_PT3_T1_NS0_13GridEvenShareISO_EET2_T4_
        .type           _ZN3cub18CUB_300001_SM_10006detail6reduce18DeviceReduceKernelINS2_10policy_hubIiyN4cuda3__47maximumIiEEE10Policy1000EN6thrust24THRUST_300001_SM_1000_NS6detail15normal_iteratorINSC_10device_ptrIiEEEEyS8_iNS5_3std3__410__identityEEEvT0_PT3_T1_NS0_13GridEvenShareISO_EET2_T4_,@function
        .size           _ZN3cub18CUB_300001_SM_10006detail6reduce18DeviceReduceKernelINS2_10policy_hubIiyN4cuda3__47maximumIiEEE10Policy1000EN6thrust24THRUST_300001_SM_1000_NS6detail15normal_iteratorINSC_10device_ptrIiEEEEyS8_iNS5_3std3__410__identityEEEvT0_PT3_T1_NS0_13GridEvenShareISO_EET2_T4_,(.L_x_533 - _ZN3cub18CUB_300001_SM_10006detail6reduce18DeviceReduceKernelINS2_10policy_hubIiyN4cuda3__47maximumIiEEE10Policy1000EN6thrust24THRUST_300001_SM_1000_NS6detail15normal_iteratorINSC_10device_ptrIiEEEEyS8_iNS5_3std3__410__identityEEEvT0_PT3_T1_NS0_13GridEvenShareISO_EET2_T4_)
        .other          _ZN3cub18CUB_300001_SM_10006detail6reduce18DeviceReduceKernelINS2_10policy_hubIiyN4cuda3__47maximumIiEEE10Policy1000EN6thrust24THRUST_300001_SM_1000_NS6detail15normal_iteratorINSC_10device_ptrIiEEEEyS8_iNS5_3std3__410__identityEEEvT0_PT3_T1_NS0_13GridEvenShareISO_EET2_T4_,@"STO_CUDA_ENTRY STV_DEFAULT"
_ZN3cub18CUB_300001_SM_10006detail6reduce18DeviceReduceKernelINS2_10policy_hubIiyN4cuda3__47maximumIiEEE10Policy1000EN6thrust24THRUST_300001_SM_1000_NS6detail15normal_iteratorINSC_10device_ptrIiEEEEyS8_iNS5_3std3__410__identityEEEvT0_PT3_T1_NS0_13GridEvenShareISO_EET2_T4_:
.text._ZN3cub18CUB_300001_SM_10006detail6reduce18DeviceReduceKernelINS2_10policy_hubIiyN4cuda3__47maximumIiEEE10Policy1000EN6thrust24THRUST_300001_SM_1000_NS6detail15normal_iteratorINSC_10device_ptrIiEEEEyS8_iNS5_3std3__410__identityEEEvT0_PT3_T1_NS0_13GridEvenShareISO_EET2_T4_:
[----:B------:R-:W-:Y:S08]  /*0000*/  LDC R1, c[0x0][0x37c] ;  /* 0x0000df00ff017b82 */ /* 0x000ff00000000800 */
[----:B------:R-:W0:Y:S01]  /*0010*/  S2UR UR16, SR_CTAID.X ;  /* 0x00000000001079c3 */ /* 0x000e220000002500 */
[----:B------:R-:W1:Y:S01]  /*0020*/  LDCU.64 UR8, c[0x0][0x3b8] ;  /* 0x00007700ff0877ac */ /* 0x000e620008000a00 */
[----:B------:R-:W-:Y:S01]  /*0030*/  BSSY.RECONVERGENT B0, `(.L_x_296) ;  /* 0x00001f8000007945 */ /* 0x000fe20003800200 */
[----:B------:R-:W2:Y:S01]  /*0040*/  LDCU UR5, c[0x0][0x3c0] ;  /* 0x00007800ff0577ac */ /* 0x000ea20008000800 */
[----:B------:R-:W3:Y:S01]  /*0050*/  LDCU.64 UR14, c[0x0][0x358] ;  /* 0x00006b00ff0e77ac */ /* 0x000ee20008000a00 */
[----:B-1----:R-:W-:-:S02]  /*0060*/  IMAD.U32 R2, RZ, RZ, UR8 ;  /* 0x00000008ff027e24 */ /* 0x002fc4000f8e00ff */
[----:B------:R-:W-:Y:S01]  /*0070*/  IMAD.U32 R3, RZ, RZ, UR9 ;  /* 0x00000009ff037e24 */ /* 0x000fe2000f8e00ff */
[----:B--2---:R-:W-:Y:S02]  /*0080*/  USHF.L.U32 UR5, UR5, 0xc, URZ ;  /* 0x0000000c05057899 */ /* 0x004fe400080006ff */
[----:B0-----:R-:W-:Y:S02]  /*0090*/  USHF.L.U32 UR7, UR16, 0xc, URZ ;  /* 0x0000000c10077899 */ /* 0x001fe400080006ff */
[----:B------:R-:W-:-:S04]  /*00a0*/  USHF.R.S32.HI UR4, URZ, 0x1f, UR5 ;  /* 0x0000001fff047899 */ /* 0x000fc80008011405 */
[----:B------:R-:W-:-:S04]  /*00b0*/  IADD3 R23, P1, PT, R2, -UR7, RZ ;  /* 0x8000000702177c10 */ /* 0x000fc8000ff3e0ff */
[----:B------:R-:W-:Y:S02]  /*00c0*/  ISETP.GT.U32.AND P0, PT, R23, 0xfff, PT ;  /* 0x00000fff1700780c */ /* 0x000fe40003f04070 */
[----:B------:R-:W-:-:S04]  /*00d0*/  IADD3.X R22, PT, PT, R3, -0x1, RZ, P1, !PT ;  /* 0xffffffff03167810 */ /* 0x000fc80000ffe4ff */
[----:B------:R-:W-:-:S13]  /*00e0*/  ISETP.GT.U32.AND.EX P0, PT, R22, RZ, PT, P0 ;  /* 0x000000ff1600720c */ /* 0x000fda0003f04100 */
[----:B---3--:R-:W-:Y:S05]  /*00f0*/  @P0 BRA `(.L_x_297) ;  /* 0x0000000c00840947 */ /* 0x008fea0003800000 */
[----:B------:R-:W0:Y:S01]  /*0100*/  S2R R0, SR_TID.X ;  /* 0x0000000000007919 */ /* 0x000e220000002100 */
[----:B------:R-:W-:Y:S01]  /*0110*/  VIADD R3, R2, -UR7 ;  /* 0x8000000702037c36 */ /* 0x000fe20008000000 */
[----:B------:R-:W-:Y:S01]  /*0120*/  BSSY.RECONVERGENT B1, `(.L_x_298) ;  /* 0x000000a000017945 */ /* 0x000fe20003800200 */
[----:B------:R-:W-:-:S03]  /*0130*/  IMAD.MOV.U32 R4, RZ, RZ, RZ ;  /* 0x000000ffff047224 */ /* 0x000fc600078e00ff */
[----:B0-----:R-:W-:Y:S01]  /*0140*/  ISETP.GE.AND P0, PT, R0, R3, PT ;  /* 0x000000030000720c */ /* 0x001fe20003f06270 */
[----:B------:R-:W-:-:S12]  /*0150*/  IMAD.MOV.U32 R6, RZ, RZ, R0 ;  /* 0x000000ffff067224 */ /* 0x000fd800078e0000 */
[----:B------:R-:W-:Y:S05]  /*0160*/  @P0 BRA `(.L_x_299) ;  /* 0x0000000000140947 */ /* 0x000fea0003800000 */
[----:B------:R-:W0:Y:S01]  /*0170*/  LDC.64 R4, c[0x0][0x380] ;  /* 0x0000e000ff047b82 */ /* 0x000e220000000a00 */
[----:B------:R-:W-:-:S04]  /*0180*/  VIADD R7, R0, UR7 ;  /* 0x0000000700077c36 */ /* 0x000fc80008000000 */
[----:B0-----:R-:W-:-:S06]  /*0190*/  IMAD.WIDE.U32 R4, R7, 0x4, R4 ;  /* 0x0000000407047825 */ /* 0x001fcc00078e0004 */
[----:B------:R0:W5:Y:S01]  /*01a0*/  LDG.E R4, desc[UR14][R4.64] ;  /* 0x0000000e04047981 */ /* 0x000162000c1e1900 */
[----:B------:R-:W-:-:S07]  /*01b0*/  VIADD R6, R0, 0x100 ;  /* 0x0000010000067836 */ /* 0x000fce0000000000 */
.L_x_299:
[----:B------:R-:W-:Y:S05]  /*01c0*/  BSYNC.RECONVERGENT B1 ;  /* 0x0000000000017941 */ /* 0x000fea0003800200 */
.L_x_298:
[----:B------:R-:W-:Y:S01]  /*01d0*/  ISETP.GE.AND P0, PT, R6, R3, PT ;  /* 0x000000030600720c */ /* 0x000fe20003f06270 */
[----:B------:R-:W-:-:S12]  /*01e0*/  BSSY.RECONVERGENT B1, `(.L_x_300) ;  /* 0x000006c000017945 */ /* 0x000fd80003800200 */
[----:B------:R-:W-:Y:S05]  /*01f0*/  @P0 BRA `(.L_x_301) ;  /* 0x0000000400a80947 */ /* 0x000fea0003800000 */
[----:B0-----:R-:W-:Y:S01]  /*0200*/  LOP3.LUT R5, RZ, R6, RZ, 0x33, !PT ;  /* 0x00000006ff057212 */ /* 0x001fe200078e33ff */
[----:B------:R-:W-:Y:S03]  /*0210*/  BSSY.RECONVERGENT B2, `(.L_x_302) ;  /* 0x0000030000027945 */ /* 0x000fe60003800200 */
[----:B------:R-:W-:-:S04]  /*0220*/  IADD3 R5, PT, PT, R2, -UR7, R5 ;  /* 0x8000000702057c10 */ /* 0x000fc8000fffe005 */
[C---:B------:R-:W-:Y:S02]  /*0230*/  ISETP.GE.U32.AND P1, PT, R5.reuse, 0xf00, PT ;  /* 0x00000f000500780c */ /* 0x040fe40003f26070 */
[----:B------:R-:W-:-:S04]  /*0240*/  LEA.HI R2, R5, 0x1, RZ, 0x18 ;  /* 0x0000000105027811 */ /* 0x000fc800078fc0ff */
[----:B------:R-:W-:-:S04]  /*0250*/  LOP3.LUT R21, R2, 0xf, RZ, 0xc0, !PT ;  /* 0x0000000f02157812 */ /* 0x000fc800078ec0ff */
[----:B------:R-:W-:-:S03]  /*0260*/  ISETP.NE.AND P0, PT, R21, RZ, PT ;  /* 0x000000ff1500720c */ /* 0x000fc60003f05270 */
[----:B------:R-:W-:Y:S10]  /*0270*/  @!P1 BRA `(.L_x_303) ;  /* 0x0000000000a49947 */ /* 0x000ff40003800000 */
[----:B------:R-:W0:Y:S01]  /*0280*/  LDCU.64 UR8, c[0x0][0x380] ;  /* 0x00007000ff0877ac */ /* 0x000e220008000a00 */
[----:B------:R-:W-:Y:S01]  /*0290*/  IMAD.WIDE.U32 R8, R6, 0x4, RZ ;  /* 0x0000000406087825 */ /* 0x000fe200078e00ff */
[----:B------:R-:W-:Y:S01]  /*02a0*/  LOP3.LUT R5, R2, 0x1fffff0, RZ, 0xc0, !PT ;  /* 0x01fffff002057812 */ /* 0x000fe200078ec0ff */
[----:B------:R-:W-:-:S04]  /*02b0*/  UIMAD.WIDE.U32 UR4, UR16, 0x4000, URZ ;  /* 0x00004000100478a5 */ /* 0x000fc8000f8e00ff */
[----:B------:R-:W-:Y:S02]  /*02c0*/  IMAD.MOV R5, RZ, RZ, -R5 ;  /* 0x000000ffff057224 */ /* 0x000fe400078e0a05 */
[----:B------:R-:W-:Y:S02]  /*02d0*/  LOP3.LUT R14, R8, UR4, RZ, 0xfc, !PT ;  /* 0x00000004080e7c12 */ /* 0x000fe4000f8efcff */
[----:B------:R-:W-:Y:S02]  /*02e0*/  LOP3.LUT R9, R9, UR5, RZ, 0xfc, !PT ;  /* 0x0000000509097c12 */ /* 0x000fe4000f8efcff */
[----:B0-----:R-:W-:-:S04]  /*02f0*/  IADD3 R14, P1, PT, R14, UR8, RZ ;  /* 0x000000080e0e7c10 */ /* 0x001fc8000ff3e0ff */
[----:B------:R-:W-:-:S04]  /*0300*/  IADD3 R14, P2, PT, R14, 0x2000, RZ ;  /* 0x000020000e0e7810 */ /* 0x000fc80007f5e0ff */
[----:B------:R-:W-:-:S09]  /*0310*/  IADD3.X R9, PT, PT, RZ, UR9, R9, P2, P1 ;  /* 0x00000009ff097c10 */ /* 0x000fd200097e2409 */
.L_x_304:
[----:B------:R-:W-:-:S05]  /*0320*/  IMAD.MOV.U32 R8, RZ, RZ, R14 ;  /* 0x000000ffff087224 */ /* 0x000fca00078e000e */
[----:B------:R-:W2:Y:S04]  /*0330*/  LDG.E R15, desc[UR14][R8.64+-0x2000] ;  /* 0xffe0000e080f7981 */ /* 0x000ea8000c1e1900 */
[----:B------:R-:W2:Y:S04]  /*0340*/  LDG.E R16, desc[UR14][R8.64+-0x1c00] ;  /* 0xffe4000e08107981 */ /* 0x000ea8000c1e1900 */
[----:B------:R-:W3:Y:S04]  /*0350*/  LDG.E R18, desc[UR14][R8.64+-0x1800] ;  /* 0xffe8000e08127981 */ /* 0x000ee8000c1e1900 */
[----:B------:R-:W3:Y:S04]  /*0360*/  LDG.E R17, desc[UR14][R8.64+-0x1400] ;  /* 0xffec000e08117981 */ /* 0x000ee8000c1e1900 */
[----:B------:R-:W4:Y:S04]  /*0370*/  LDG.E R20, desc[UR14][R8.64+-0x1000] ;  /* 0xfff0000e08147981 */ /* 0x000f28000c1e1900 */
        /* <DEDUP_REMOVED lines=10> */
[----:B------:R0:W4:Y:S01]  /*0420*/  LDG.E R7, desc[UR14][R8.64+0x1c00] ;  /* 0x001c000e08077981 */ /* 0x000122000c1e1900 */
[----:B------:R-:W-:-:S02]  /*0430*/  VIADD R5, R5, 0x10 ;  /* 0x0000001005057836 */ /* 0x000fc40000000000 */
[----:B------:R-:W-:-:S03]  /*0440*/  VIADD R6, R6, 0x1000 ;  /* 0x0000100006067836 */ /* 0x000fc60000000000 */
[----:B------:R-:W-:Y:S02]  /*0450*/  ISETP.NE.AND P1, PT, R5, RZ, PT ;  /* 0x000000ff0500720c */ /* 0x000fe40003f25270 */
[----:B--2--5:R-:W-:-:S04]  /*0460*/  VIMNMX3 R15, R4, R15, R16, !PT ;  /* 0x0000000f040f720f */ /* 0x024fc80007800110 */
[----:B---3--:R-:W-:-:S04]  /*0470*/  VIMNMX3 R15, R15, R18, R17, !PT ;  /* 0x000000120f0f720f */ /* 0x008fc80007800111 */
[----:B----4-:R-:W-:-:S04]  /*0480*/  VIMNMX3 R15, R15, R20, R19, !PT ;  /* 0x000000140f0f720f */ /* 0x010fc80007800113 */
[----:B------:R-:W-:-:S04]  /*0490*/  VIMNMX3 R15, R15, R22, R23, !PT ;  /* 0x000000160f0f720f */ /* 0x000fc80007800117 */
[----:B------:R-:W-:-:S04]  /*04a0*/  VIMNMX3 R15, R15, R24, R25, !PT ;  /* 0x000000180f0f720f */ /* 0x000fc80007800119 */
[----:B------:R-:W-:Y:S02]  /*04b0*/  VIMNMX3 R11, R15, R14, R11, !PT ;  /* 0x0000000e0f0b720f */ /* 0x000fe4000780010b */
[----:B------:R-:W-:-:S05]  /*04c0*/  IADD3 R14, P2, PT, R8, 0x4000, RZ ;  /* 0x00004000080e7810 */ /* 0x000fca0007f5e0ff */
[----:B0-----:R-:W-:Y:S01]  /*04d0*/  IMAD.X R9, RZ, RZ, R9, P2 ;  /* 0x000000ffff097224 */ /* 0x001fe200010e0609 */
[----:B------:R-:W-:-:S04]  /*04e0*/  VIMNMX3 R10, R11, R13, R10, !PT ;  /* 0x0000000d0b0a720f */ /* 0x000fc8000780010a */
[----:B------:R-:W-:Y:S01]  /*04f0*/  VIMNMX3 R4, R10, R12, R7, !PT ;  /* 0x0000000c0a04720f */ /* 0x000fe20007800107 */
[----:B------:R-:W-:Y:S06]  /*0500*/  @P1 BRA `(.L_x_304) ;  /* 0xfffffffc00841947 */ /* 0x000fec000383ffff */
.L_x_303:
[----:B------:R-:W-:Y:S05]  /*0510*/  BSYNC.RECONVERGENT B2 ;  /* 0x0000000000027941 */ /* 0x000fea0003800200 */
.L_x_302:
[----:B------:R-:W-:Y:S05]  /*0520*/  @!P0 BRA `(.L_x_301) ;  /* 0x0000000000dc8947 */ /* 0x000fea0003800000 */
[----:B------:R-:W-:Y:S01]  /*0530*/  ISETP.GE.U32.AND P0, PT, R21, 0x8, PT ;  /* 0x000000081500780c */ /* 0x000fe20003f06070 */
[----:B------:R-:W-:Y:S01]  /*0540*/  BSSY.RECONVERGENT B2, `(.L_x_305) ;  /* 0x0000016000027945 */ /* 0x000fe20003800200 */
[----:B------:R-:W-:-:S04]  /*0550*/  LOP3.LUT R16, R2, 0x7, RZ, 0xc0, !PT ;  /* 0x0000000702107812 */ /* 0x000fc800078ec0ff */
[----:B------:R-:W-:-:S07]  /*0560*/  ISETP.NE.AND P1, PT, R16, RZ, PT ;  /* 0x000000ff1000720c */ /* 0x000fce0003f25270 */
[----:B------:R-:W-:Y:S06]  /*0570*/  @!P0 BRA `(.L_x_306) ;  /* 0x0000000000488947 */ /* 0x000fec0003800000 */
[----:B------:R-:W0:Y:S01]  /*0580*/  LDCU.64 UR4, c[0x0][0x380] ;  /* 0x00007000ff0477ac */ /* 0x000e220008000a00 */
[----:B------:R-:W-:-:S04]  /*0590*/  IADD3 R5, P0, PT, R6, UR7, RZ ;  /* 0x0000000706057c10 */ /* 0x000fc8000ff1e0ff */
[----:B------:R-:W-:Y:S02]  /*05a0*/  LEA.HI.X.SX32 R10, R6, RZ, 0x1, P0 ;  /* 0x000000ff060a7211 */ /* 0x000fe400000f0eff */
[----:B0-----:R-:W-:-:S04]  /*05b0*/  LEA R8, P0, R5, UR4, 0x2 ;  /* 0x0000000405087c11 */ /* 0x001fc8000f8010ff */
[----:B------:R-:W-:-:S05]  /*05c0*/  LEA.HI.X R9, R5, UR5, R10, 0x2, P0 ;  /* 0x0000000505097c11 */ /* 0x000fca00080f140a */
[----:B------:R-:W2:Y:S04]  /*05d0*/  LDG.E R5, desc[UR14][R8.64] ;  /* 0x0000000e08057981 */ /* 0x000ea8000c1e1900 */
[----:B------:R-:W2:Y:S04]  /*05e0*/  LDG.E R7, desc[UR14][R8.64+0x400] ;  /* 0x0004000e08077981 */ /* 0x000ea8000c1e1900 */
[----:B------:R-:W3:Y:S04]  /*05f0*/  LDG.E R10, desc[UR14][R8.64+0x800] ;  /* 0x0008000e080a7981 */ /* 0x000ee8000c1e1900 */
[----:B------:R-:W3:Y:S04]  /*0600*/  LDG.E R11, desc[UR14][R8.64+0xc00] ;  /* 0x000c000e080b7981 */ /* 0x000ee8000c1e1900 */
[----:B------:R-:W4:Y:S04]  /*0610*/  LDG.E R12, desc[UR14][R8.64+0x1000] ;  /* 0x0010000e080c7981 */ /* 0x000f28000c1e1900 */
[----:B------:R-:W4:Y:S04]  /*0620*/  LDG.E R13, desc[UR14][R8.64+0x1400] ;  /* 0x0014000e080d7981 */ /* 0x000f28000c1e1900 */
[----:B------:R-:W4:Y:S04]  /*0630*/  LDG.E R14, desc[UR14][R8.64+0x1800] ;  /* 0x0018000e080e7981 */ /* 0x000f28000c1e1900 */
[----:B------:R-:W4:Y:S01]  /*0640*/  LDG.E R15, desc[UR14][R8.64+0x1c00] ;  /* 0x001c000e080f7981 */ /* 0x000f22000c1e1900 */
[----:B------:R-:W-:Y:S01]  /*0650*/  VIADD R6, R6, 0x800 ;  /* 0x0000080006067836 */ /* 0x000fe20000000000 */
[----:B--2--5:R-:W-:-:S04]  /*0660*/  VIMNMX3 R5, R4, R5, R7, !PT ;  /* 0x000000050405720f */ /* 0x024fc80007800107 */
[----:B---3--:R-:W-:-:S04]  /*0670*/  VIMNMX3 R5, R5, R10, R11, !PT ;  /* 0x0000000a0505720f */ /* 0x008fc8000780010b */
[----:B----4-:R-:W-:-:S04]  /*0680*/  VIMNMX3 R5, R5, R12, R13, !PT ;  /* 0x0000000c0505720f */ /* 0x010fc8000780010d */
[----:B------:R-:W-:-:S07]  /*0690*/  VIMNMX3 R4, R5, R14, R15, !PT ;  /* 0x0000000e0504720f */ /* 0x000fce000780010f */
.L_x_306:
[----:B------:R-:W-:Y:S05]  /*06a0*/  BSYNC.RECONVERGENT B2 ;  /* 0x0000000000027941 */ /* 0x000fea0003800200 */
.L_x_305:
        /* <DEDUP_REMOVED lines=14> */
[----:B------:R-:W3:Y:S01]  /*0790*/  LDG.E R10, desc[UR14][R8.64+0xc00] ;  /* 0x000c000e080a7981 */ /* 0x000ee2000c1e1900 */
[----:B------:R-:W-:Y:S01]  /*07a0*/  VIADD R6, R6, 0x400 ;  /* 0x0000040006067836 */ /* 0x000fe20000000000 */
[----:B--2--5:R-:W-:-:S04]  /*07b0*/  VIMNMX3 R4, R4, R5, R7, !PT ;  /* 0x000000050404720f */ /* 0x024fc80007800107 */
[----:B---3--:R-:W-:-:S07]  /*07c0*/  VIMNMX3 R4, R4, R11, R10, !PT ;  /* 0x0000000b0404720f */ /* 0x008fce000780010a */
.L_x_308:
[----:B------:R-:W-:Y:S05]  /*07d0*/  BSYNC.RECONVERGENT B2 ;  /* 0x0000000000027941 */ /* 0x000fea0003800200 */
.L_x_307:
[----:B------:R-:W-:Y:S05]  /*07e0*/  @!P1 BRA `(.L_x_301) ;  /* 0x00000000002c9947 */ /* 0x000fea0003800000 */
[----:B------:R-:W0:Y:S01]  /*07f0*/  LDC.64 R8, c[0x0][0x380] ;  /* 0x0000e000ff087b82 */ /* 0x000e220000000a00 */
[----:B------:R-:W-:Y:S02]  /*0800*/  IMAD.U32 R5, RZ, RZ, UR16 ;  /* 0x00000010ff057e24 */ /* 0x000fe4000f8e00ff */
[----:B------:R-:W-:Y:S02]  /*0810*/  IMAD.MOV R2, RZ, RZ, -R2 ;  /* 0x000000ffff027224 */ /* 0x000fe400078e0a02 */
[----:B0-----:R-:W-:-:S07]  /*0820*/  IMAD.WIDE.U32 R8, R5, 0x4000, R8 ;  /* 0x0000400005087825 */ /* 0x001fce00078e0008 */
.L_x_309:
[----:B------:R-:W-:-:S06]  /*0830*/  IMAD.WIDE R10, R6, 0x4, R8 ;  /* 0x00000004060a7825 */ /* 0x000fcc00078e0208 */
[----:B------:R-:W2:Y:S01]  /*0840*/  LDG.E R11, desc[UR14][R10.64] ;  /* 0x0000000e0a0b7981 */ /* 0x000ea2000c1e1900 */
[----:B------:R-:W-:Y:S02]  /*0850*/  VIADD R2, R2, 0x1 ;  /* 0x0000000102027836 */ /* 0x000fe40000000000 */
[----:B------:R-:W-:-:S03]  /*0860*/  VIADD R6, R6, 0x100 ;  /* 0x0000010006067836 */ /* 0x000fc60000000000 */
[----:B------:R-:W-:Y:S02]  /*0870*/  ISETP.NE.AND P0, PT, R2, RZ, PT ;  /* 0x000000ff0200720c */ /* 0x000fe40003f05270 */
[----:B--2--5:R-:W-:-:S11]  /*0880*/  VIMNMX R4, PT, PT, R11, R4, !PT ;  /* 0x000000040b047248 */ /* 0x024fd60007fe0100 */
[----:B------:R-:W-:Y:S05]  /*0890*/  @P0 BRA `(.L_x_309) ;  /* 0xfffffffc00e40947 */ /* 0x000fea000383ffff */
.L_x_301:
[----:B------:R-:W-:Y:S05]  /*08a0*/  BSYNC.RECONVERGENT B1 ;  /* 0x0000000000017941 */ /* 0x000fea0003800200 */
.L_x_300:
        /* <DEDUP_REMOVED lines=10> */
[----:B------:R-:W1:Y:S06]  /*0950*/  SHFL.DOWN PT, R3, R2, 0x2, 0x1f ;  /* 0x08401f0002037f89 */ /* 0x000e6c00000e0000 */
[----:B------:R-:W2:Y:S01]  /*0960*/  @!P1 S2R R6, SR_CgaCtaId ;  /* 0x0000000000069919 */ /* 0x000ea20000008800 */
[----:B0-----:R-:W-:Y:S02]  /*0970*/  @!P1 MOV R5, 0x400 ;  /* 0x0000040000059802 */ /* 0x001fe40000000f00 */
[----:B------:R-:W-:-:S04]  /*0980*/  @!P1 SHF.R.U32.HI R4, RZ, 0x3, R0 ;  /* 0x00000003ff049819 */ /* 0x000fc80000011600 */
[----:B------:R-:W-:Y:S02]  /*0990*/  @!P1 LOP3.LUT R4, R4, 0x7c, RZ, 0xc0, !PT ;  /* 0x0000007c04049812 */ /* 0x000fe400078ec0ff */
[----:B-1----:R-:W-:Y:S02]  /*09a0*/  @!P0 VIMNMX R2, PT, PT, R2, R3, !PT ;  /* 0x0000000302028248 */ /* 0x002fe40007fe0100 */
[----:B------:R-:W-:-:S03]  /*09b0*/  ISETP.GT.AND P0, PT, R8, 0x1b, PT ;  /* 0x0000001b0800780c */ /* 0x000fc60003f04270 */
[----:B------:R-:W0:Y:S01]  /*09c0*/  SHFL.DOWN PT, R3, R2, 0x4, 0x1f ;  /* 0x08801f0002037f89 */ /* 0x000e2200000e0000 */
[----:B--2---:R-:W-:-:S05]  /*09d0*/  @!P1 LEA R5, R6, R5, 0x18 ;  /* 0x0000000506059211 */ /* 0x004fca00078ec0ff */
        /* <DEDUP_REMOVED lines=24> */
.L_x_310:
[----:B------:R-:W1:Y:S01]  /*0b60*/  S2R R9, SR_LANEID ;  /* 0x0000000000097919 */ /* 0x000e620000000000 */
[----:B------:R-:W-:-:S05]  /*0b70*/  LOP3.LUT R2, R0, 0x3e0, RZ, 0xc0, !PT ;  /* 0x000003e000027812 */ /* 0x000fca00078ec0ff */
[----:B------:R-:W-:Y:S01]  /*0b80*/  VIADD R4, R2, 0x20 ;  /* 0x0000002002047836 */ /* 0x000fe20000000000 */
[----:B------:R-:W-:-:S04]  /*0b90*/  LOP3.LUT R2, RZ, R2, RZ, 0x33, !PT ;  /* 0x00000002ff027212 */ /* 0x000fc800078e33ff */
[----:B------:R-:W-:Y:S01]  /*0ba0*/  ISETP.GT.AND P0, PT, R4, R3, PT ;  /* 0x000000030400720c */ /* 0x000fe20003f04270 */
[----:B------:R-:W-:-:S05]  /*0bb0*/  IMAD.IADD R2, R3, 0x1, R2 ;  /* 0x0000000103027824 */ /* 0x000fca00078e0202 */
[----:B------:R-:W-:-:S05]  /*0bc0*/  SEL R2, R2, 0x1f, P0 ;  /* 0x0000001f02027807 */ /* 0x000fca0000000000 */
[----:B------:R-:W2:Y:S01]  /*0bd0*/  SHFL.DOWN PT, R4, R7, 0x1, R2 ;  /* 0x0820000007047989 */ /* 0x000ea200000e0002 */
[C---:B-1----:R-:W-:Y:S01]  /*0be0*/  ISETP.GE.AND P0, PT, R9.reuse, R2, PT ;  /* 0x000000020900720c */ /* 0x042fe20003f06270 */
[C---:B0-----:R-:W-:Y:S01]  /*0bf0*/  VIADD R5, R9.reuse, 0x2 ;  /* 0x0000000209057836 */ /* 0x041fe20000000000 */
[----:B------:R-:W-:-:S11]  /*0c00*/  ISETP.NE.AND P1, PT, R9, RZ, PT ;  /* 0x000000ff0900720c */ /* 0x000fd60003f25270 */
[----:B--2---:R-:W-:Y:S02]  /*0c10*/  @!P0 VIMNMX R7, PT, PT, R4, R7, !PT ;  /* 0x0000000704078248 */ /* 0x004fe40007fe0100 */
[----:B------:R-:W0:Y:S01]  /*0c20*/  @!P1 S2R R11, SR_CgaCtaId ;  /* 0x00000000000b9919 */ /* 0x000e220000008800 */
[----:B------:R-:W-:Y:S01]  /*0c30*/  ISETP.GT.AND P0, PT, R5, R2, PT ;  /* 0x000000020500720c */ /* 0x000fe20003f04270 */
[----:B------:R-:W-:Y:S01]  /*0c40*/  VIADD R5, R9, 0x4 ;  /* 0x0000000409057836 */ /* 0x000fe20000000000 */
[----:B------:R-:W-:Y:S01]  /*0c50*/  @!P1 MOV R6, 0x400 ;  /* 0x0000040000069802 */ /* 0x000fe20000000f00 */
[----:B------:R-:W1:Y:S10]  /*0c60*/  SHFL.DOWN PT, R4, R7, 0x2, R2 ;  /* 0x0840000007047989 */ /* 0x000e7400000e0002 */
        /* <DEDUP_REMOVED lines=28> */
[----:B------:R-:W0:Y:S04]  /*0e30*/  LDS R0, [UR4+0xc] ;  /* 0x00000c04ff007984 */ /* 0x000e280008000800 */
[----:B------:R-:W2:Y:S04]  /*0e40*/  LDS.128 R8, [UR4+0x10] ;  /* 0x00001004ff087984 */ /* 0x000ea80008000c00 */
[----:B-1----:R-:W1:Y:S01]  /*0e50*/  LDS.64 R6, [UR4+0x20] ;  /* 0x00002004ff067984 */ /* 0x002e620008000a00 */
[----:B0-----:R-:W-:Y:S02]  /*0e60*/  @P2 VIMNMX R5, PT, PT, R5, R0, !PT ;  /* 0x0000000005052248 */ /* 0x001fe40007fe0100 */
[----:B------:R-:W-:-:S02]  /*0e70*/  ISETP.GT.AND P2, PT, R3, 0xa0, PT ;  /* 0x000000a00300780c */ /* 0x000fc40003f44270 */
[----:B--2---:R-:W-:Y:S02]  /*0e80*/  @P4 VIMNMX R5, PT, PT, R5, R8, !PT ;  /* 0x0000000805054248 */ /* 0x004fe40007fe0100 */
[----:B------:R-:W-:Y:S02]  /*0e90*/  ISETP.GT.AND P4, PT, R3, 0xc0, PT ;  /* 0x000000c00300780c */ /* 0x000fe40003f84270 */
[----:B------:R-:W-:Y:S02]  /*0ea0*/  @P3 VIMNMX R5, PT, PT, R5, R9, !PT ;  /* 0x0000000905053248 */ /* 0x000fe40007fe0100 */
[----:B------:R-:W-:Y:S02]  /*0eb0*/  ISETP.GT.AND P3, PT, R3, 0xe0, PT ;  /* 0x000000e00300780c */ /* 0x000fe40003f64270 */
[----:B------:R-:W-:-:S04]  /*0ec0*/  @P1 VIMNMX R5, PT, PT, R5, R10, !PT ;  /* 0x0000000a05051248 */ /* 0x000fc80007fe0100 */
[----:B------:R-:W-:-:S04]  /*0ed0*/  @P2 VIMNMX R5, PT, PT, R5, R11, !PT ;  /* 0x0000000b05052248 */ /* 0x000fc80007fe0100 */
[----:B-1----:R-:W-:-:S04]  /*0ee0*/  @P4 VIMNMX R5, PT, PT, R5, R6, !PT ;  /* 0x0000000605054248 */ /* 0x002fc80007fe0100 */
[----:B------:R-:W-:Y:S01]  /*0ef0*/  @P3 VIMNMX R5, PT, PT, R5, R7, !PT ;  /* 0x0000000705053248 */ /* 0x000fe20007fe0100 */
[----:B------:R-:W-:Y:S06]  /*0f00*/  BRA `(.L_x_311) ;  /* 0x0000001000287947 */ /* 0x000fec0003800000 */
.L_x_297:
[----:B------:R-:W0:Y:S01]  /*0f10*/  S2R R0, SR_TID.X ;  /* 0x0000000000007919 */ /* 0x000e220000002100 */
[----:B------:R-:W1:Y:S01]  /*0f20*/  LDC.64 R4, c[0x0][0x380] ;  /* 0x0000e000ff047b82 */ /* 0x000e620000000a00 */
[----:B0-----:R-:W-:-:S04]  /*0f30*/  VIADD R7, R0, UR7 ;  /* 0x0000000700077c36 */ /* 0x001fc80008000000 */
[----:B-1----:R-:W-:-:S05]  /*0f40*/  IMAD.WIDE.U32 R4, R7, 0x4, R4 ;  /* 0x0000000407047825 */ /* 0x002fca00078e0004 */
[----:B------:R-:W2:Y:S04]  /*0f50*/  LDG.E R6, desc[UR14][R4.64] ;  /* 0x0000000e04067981 */ /* 0x000ea8000c1e1900 */
[----:B------:R-:W2:Y:S04]  /*0f60*/  LDG.E R7, desc[UR14][R4.64+0x400] ;  /* 0x0004000e04077981 */ /* 0x000ea8000c1e1900 */
[----:B------:R-:W2:Y:S04]  /*0f70*/  LDG.E R8, desc[UR14][R4.64+0x800] ;  /* 0x0008000e04087981 */ /* 0x000ea8000c1e1900 */
[----:B------:R-:W3:Y:S04]  /*0f80*/  LDG.E R9, desc[UR14][R4.64+0xc00] ;  /* 0x000c000e04097981 */ /* 0x000ee8000c1e1900 */
[----:B------:R-:W3:Y:S04]  /*0f90*/  LDG.E R10, desc[UR14][R4.64+0x1000] ;  /* 0x0010000e040a7981 */ /* 0x000ee8000c1e1900 */
[----:B------:R-:W3:Y:S04]  /*0fa0*/  LDG.E R11, desc[UR14][R4.64+0x1400] ;  /* 0x0014000e040b7981 */ /* 0x000ee8000c1e1900 */
[----:B------:R-:W4:Y:S04]  /*0fb0*/  LDG.E R12, desc[UR14][R4.64+0x1800] ;  /* 0x0018000e040c7981 */ /* 0x000f28000c1e1900 */
[----:B------:R-:W4:Y:S04]  /*0fc0*/  LDG.E R13, desc[UR14][R4.64+0x1c00] ;  /* 0x001c000e040d7981 */ /* 0x000f28000c1e1900 */
[----:B------:R-:W4:Y:S04]  /*0fd0*/  LDG.E R14, desc[UR14][R4.64+0x2000] ;  /* 0x0020000e040e7981 */ /* 0x000f28000c1e1900 */
[----:B------:R-:W5:Y:S04]  /*0fe0*/  LDG.E R15, desc[UR14][R4.64+0x2400] ;  /* 0x0024000e040f7981 */ /* 0x000f68000c1e1900 */
[----:B------:R-:W5:Y:S04]  /*0ff0*/  LDG.E R16, desc[UR14][R4.64+0x2800] ;  /* 0x0028000e04107981 */ /* 0x000f68000c1e1900 */
[----:B------:R-:W5:Y:S04]  /*1000*/  LDG.E R17, desc[UR14][R4.64+0x2c00] ;  /* 0x002c000e04117981 */ /* 0x000f68000c1e1900 */
[----:B------:R-:W5:Y:S04]  /*1010*/  LDG.E R18, desc[UR14][R4.64+0x3000] ;  /* 0x0030000e04127981 */ /* 0x000f68000c1e1900 */
[----:B------:R-:W5:Y:S04]  /*1020*/  LDG.E R19, desc[UR14][R4.64+0x3400] ;  /* 0x0034000e04137981 */ /* 0x000f68000c1e1900 */
[----:B------:R-:W5:Y:S04]  /*1030*/  LDG.E R20, desc[UR14][R4.64+0x3800] ;  /* 0x0038000e04147981 */ /* 0x000f68000c1e1900 */
[----:B------:R-:W5:Y:S01]  /*1040*/  LDG.E R21, desc[UR14][R4.64+0x3c00] ;  /* 0x003c000e04157981 */ /* 0x000f62000c1e1900 */
[----:B------:R-:W-:-:S04]  /*1050*/  ISETP.GE.U32.AND P0, PT, R23, UR5, PT ;  /* 0x0000000517007c0c */ /* 0x000fc8000bf06070 */
[----:B------:R-:W-:Y:S02]  /*1060*/  ISETP.GE.U32.AND.EX P0, PT, R22, UR4, PT, P0 ;  /* 0x0000000416007c0c */ /* 0x000fe4000bf06100 */
[----:B--2---:R-:W-:Y:S02]  /*1070*/  VIMNMX3 R6, R6, R7, R8, !PT ;  /* 0x000000070606720f */ /* 0x004fe40007800108 */
[----:B---3--:R-:W-:Y:S02]  /*1080*/  VIMNMX3 R9, R9, R10, R11, !PT ;  /* 0x0000000a0909720f */ /* 0x008fe4000780010b */
[----:B----4-:R-:W-:-:S04]  /*1090*/  VIMNMX3 R12, R12, R13, R14, !PT ;  /* 0x0000000d0c0c720f */ /* 0x010fc8000780010e */
[----:B------:R-:W-:Y:S02]  /*10a0*/  VIMNMX3 R6, R6, R9, R12, !PT ;  /* 0x000000090606720f */ /* 0x000fe4000780010c */
[----:B-----5:R-:W-:Y:S02]  /*10b0*/  VIMNMX3 R16, R15, R16, R17, !PT ;  /* 0x000000100f10720f */ /* 0x020fe40007800111 */
[----:B------:R-:W-:-:S04]  /*10c0*/  VIMNMX3 R18, R18, R19, R20, !PT ;  /* 0x000000131212720f */ /* 0x000fc80007800114 */
[----:B------:R-:W-:-:S04]  /*10d0*/  VIMNMX3 R21, R16, R18, R21, !PT ;  /* 0x000000121015720f */ /* 0x000fc80007800115 */
[----:B------:R-:W-:Y:S01]  /*10e0*/  VIMNMX R8, PT, PT, R6, R21, !PT ;  /* 0x0000001506087248 */ /* 0x000fe20007fe0100 */
[----:B------:R-:W-:Y:S06]  /*10f0*/  @!P0 BRA `(.L_x_312) ;  /* 0x0000000c00108947 */ /* 0x000fec0003800000 */
[----:B------:R-:W-:Y:S01]  /*1100*/  UIADD3 UR8, UP0, UPT, UR5, UR7, URZ ;  /* 0x0000000705087290 */ /* 0x000fe2000ff1e0ff */
[----:B------:R-:W-:Y:S01]  /*1110*/  IADD3 R25, P2, PT, R2, -0x1000, RZ ;  /* 0xfffff00002197810 */ /* 0x000fe20007f5e0ff */
[----:B------:R-:W0:Y:S01]  /*1120*/  LDCU.64 UR12, c[0x0][0x380] ;  /* 0x00007000ff0c77ac */ /* 0x000e220008000a00 */
[----:B------:R-:W-:Y:S02]  /*1130*/  LOP3.LUT R5, RZ, R0, RZ, 0x33, !PT ;  /* 0x00000000ff057212 */ /* 0x000fe400078e33ff */
[----:B------:R-:W-:Y:S01]  /*1140*/  IADD3.X R10, PT, PT, R3, -0x1, RZ, P2, !PT ;  /* 0xffffffff030a7810 */ /* 0x000fe200017fe4ff */
[----:B------:R-:W-:Y:S01]  /*1150*/  UIADD3.X UR9, UPT, UPT, URZ, UR4, URZ, UP0, !UPT ;  /* 0x00000004ff097290 */ /* 0x000fe200087fe4ff */
[----:B------:R-:W-:Y:S01]  /*1160*/  ISETP.LT.U32.AND P0, PT, R25, UR8, PT ;  /* 0x0000000819007c0c */ /* 0x000fe2000bf01070 */
[----:B------:R-:W-:Y:S01]  /*1170*/  UMOV UR6, UR5 ;  /* 0x0000000500067c82 */ /* 0x000fe20008000000 */
[----:B------:R-:W-:Y:S01]  /*1180*/  IADD3 R9, P1, PT, R0, UR8, RZ ;  /* 0x0000000800097c10 */ /* 0x000fe2000ff3e0ff */
[----:B------:R-:W-:Y:S01]  /*1190*/  UMOV UR4, URZ ;  /* 0x000000ff00047c82 */ /* 0x000fe20008000000 */
[----:B------:R-:W-:Y:S01]  /*11a0*/  IADD3 R5, PT, PT, R2, -UR5, R5 ;  /* 0x8000000502057c10 */ /* 0x000fe2000fffe005 */
[----:B------:R-:W-:Y:S01]  /*11b0*/  IMAD.U32 R7, RZ, RZ, UR9 ;  /* 0x00000009ff077e24 */ /* 0x000fe2000f8e00ff */
[----:B------:R-:W-:Y:S01]  /*11c0*/  UMOV UR10, UR8 ;  /* 0x00000008000a7c82 */ /* 0x000fe20008000000 */
[----:B------:R-:W-:-:S03]  /*11d0*/  IMAD.X R4, RZ, RZ, UR9, P1 ;  /* 0x00000009ff047e24 */ /* 0x000fc600088e06ff */
[----:B------:R-:W-:Y:S01]  /*11e0*/  ISETP.GT.U32.AND.EX P0, PT, R7, R10, PT, P0 ;  /* 0x0000000a0700720c */ /* 0x000fe20003f04100 */
[----:B------:R-:W-:Y:S01]  /*11f0*/  VIADD R7, R5, -UR7 ;  /* 0x8000000705077c36 */ /* 0x000fe20008000000 */
[----:B------:R-:W-:Y:S01]  /*1200*/  UMOV UR7, UR9 ;  /* 0x0000000900077c82 */ /* 0x000fe20008000000 */
[----:B0-----:R-:W-:-:S04]  /*1210*/  LEA R6, P2, R9, UR12, 0x2 ;  /* 0x0000000c09067c11 */ /* 0x001fc8000f8410ff */
[----:B------:R-:W-:Y:S02]  /*1220*/  IADD3 R6, P1, PT, R6, 0x2000, RZ ;  /* 0x0000200006067810 */ /* 0x000fe40007f3e0ff */
[----:B------:R-:W-:-:S05]  /*1230*/  LEA.HI.X R9, R9, UR13, R4, 0x2, P2 ;  /* 0x0000000d09097c11 */ /* 0x000fca00090f1404 */
[----:B------:R-:W-:Y:S01]  /*1240*/  IMAD.X R9, RZ, RZ, R9, P1 ;  /* 0x000000ffff097224 */ /* 0x000fe200008e0609 */
[----:B------:R-:W-:Y:S06]  /*1250*/  @P0 BRA `(.L_x_313) ;  /* 0x0000000000e00947 */ /* 0x000fec0003800000 */
[----:B------:R-:W0:Y:S01]  /*1260*/  LDC.64 R2, c[0x0][0x3b8] ;  /* 0x0000ee00ff027b82 */ /* 0x000e220000000a00 */
[----:B------:R-:W1:Y:S01]  /*1270*/  LDCU.64 UR12, c[0x0][0x380] ;  /* 0x00007000ff0c77ac */ /* 0x000e620008000a00 */
[----:B------:R-:W-:Y:S01]  /*1280*/  NOP ;  /* 0x0000000000007918 */ /* 0x000fe20000000000 */
.L_x_314:
[----:B------:R-:W-:-:S05]  /*1290*/  IADD3 R5, P0, PT, R0, UR8, RZ ;  /* 0x0000000800057c10 */ /* 0x000fca000ff1e0ff */
[----:B------:R-:W-:Y:S01]  /*12a0*/  IMAD.X R12, RZ, RZ, UR9, P0 ;  /* 0x00000009ff0c7e24 */ /* 0x000fe200080e06ff */
[----:B-1----:R-:W-:-:S04]  /*12b0*/  LEA R4, P0, R5, UR12, 0x2 ;  /* 0x0000000c05047c11 */ /* 0x002fc8000f8010ff */
[----:B------:R-:W-:-:S05]  /*12c0*/  LEA.HI.X R5, R5, UR13, R12, 0x2, P0 ;  /* 0x0000000d05057c11 */ /* 0x000fca00080f140c */
        /* <DEDUP_REMOVED lines=16> */
[----:B------:R-:W-:-:S02]  /*13d0*/  USHF.R.S32.HI UR11, URZ, 0x1f, UR5 ;  /* 0x0000001fff0b7899 */ /* 0x000fc40008011405 */
[----:B------:R-:W-:-:S04]  /*13e0*/  UIADD3 UR6, UP0, UPT, UR5, UR10, URZ ;  /* 0x0000000a05067290 */ /* 0x000fc8000ff1e0ff */
[----:B------:R-:W-:Y:S01]  /*13f0*/  UIADD3.X UR7, UPT, UPT, UR11, UR7, URZ, UP0, !UPT ;  /* 0x000000070b077290 */ /* 0x000fe200087fe4ff */
[----:B--2---:R-:W-:Y:S02]  /*1400*/  VIMNMX3 R8, R8, R27, R26, !PT ;  /* 0x0000001b0808720f */ /* 0x004fe4000780011a */
[----:B0-----:R-:W-:-:S04]  /*1410*/  IADD3 R26, P1, PT, R2, -UR8, RZ ;  /* 0x80000008021a7c10 */ /* 0x001fc8000ff3e0ff */
[----:B------:R-:W-:Y:S02]  /*1420*/  ISETP.GE.U32.AND P0, PT, R26, UR5, PT ;  /* 0x000000051a007c0c */ /* 0x000fe4000bf06070 */
[----:B---3--:R-:W-:Y:S02]  /*1430*/  VIMNMX3 R11, R11, R12, R13, !PT ;  /* 0x0000000c0b0b720f */ /* 0x008fe4000780010d */
[----:B------:R-:W-:-:S04]  /*1440*/  IADD3.X R12, PT, PT, R3, ~UR9, RZ, P1, !PT ;  /* 0x80000009030c7c10 */ /* 0x000fc80008ffe4ff */
[----:B------:R-:W-:Y:S02]  /*1450*/  ISETP.GE.U32.AND.EX P0, PT, R12, UR11, PT, P0 ;  /* 0x0000000b0c007c0c */ /* 0x000fe4000bf06100 */
        /* <DEDUP_REMOVED lines=8> */
[----:B------:R-:W-:Y:S02]  /*14e0*/  UIADD3 UR8, UP0, UPT, UR5, UR8, URZ ;  /* 0x0000000805087290 */ /* 0x000fe4000ff1e0ff */
[----:B------:R-:W-:Y:S01]  /*14f0*/  IMAD.U32 R11, RZ, RZ, UR5 ;  /* 0x00000005ff0b7e24 */ /* 0x000fe2000f8e00ff */
[----:B------:R-:W-:Y:S01]  /*1500*/  UIADD3 UR4, UPT, UPT, UR4, 0x1, URZ ;  /* 0x0000000104047890 */ /* 0x000fe2000fffe0ff */
[----:B------:R-:W-:Y:S01]  /*1510*/  IMAD.MOV.U32 R4, RZ, RZ, R6 ;  /* 0x000000ffff047224 */ /* 0x000fe200078e0006 */
[----:B------:R-:W-:Y:S01]  /*1520*/  UIADD3.X UR9, UPT, UPT, UR11, UR9, URZ, UP0, !UPT ;  /* 0x000000090b097290 */ /* 0x000fe200087fe4ff */
[----:B------:R-:W-:Y:S01]  /*1530*/  IMAD.MOV.U32 R5, RZ, RZ, R9 ;  /* 0x000000ffff057224 */ /* 0x000fe200078e0009 */
[----:B------:R-:W-:Y:S01]  /*1540*/  ISETP.LT.U32.AND P0, PT, R25, UR8, PT ;  /* 0x0000000819007c0c */ /* 0x000fe2000bf01070 */
[----:B------:R-:W-:Y:S01]  /*1550*/  VIADD R7, R7, -UR5 ;  /* 0x8000000507077c36 */ /* 0x000fe20008000000 */
[----:B------:R-:W-:Y:S01]  /*1560*/  UMOV UR10, UR6 ;  /* 0x00000006000a7c82 */ /* 0x000fe20008000000 */
[----:B------:R-:W-:-:S04]  /*1570*/  IMAD.WIDE R4, R11, 0x4, R4 ;  /* 0x000000040b047825 */ /* 0x000fc800078e0204 */
[----:B------:R-:W-:Y:S02]  /*1580*/  IMAD.U32 R13, RZ, RZ, UR9 ;  /* 0x00000009ff0d7e24 */ /* 0x000fe4000f8e00ff */
[----:B------:R-:W-:Y:S02]  /*1590*/  IMAD.MOV.U32 R6, RZ, RZ, R4 ;  /* 0x000000ffff067224 */ /* 0x000fe400078e0004 */
[----:B------:R-:W-:Y:S01]  /*15a0*/  IMAD.MOV.U32 R9, RZ, RZ, R5 ;  /* 0x000000ffff097224 */ /* 0x000fe200078e0005 */
[----:B------:R-:W-:-:S13]  /*15b0*/  ISETP.GT.U32.AND.EX P0, PT, R13, R10, PT, P0 ;  /* 0x0000000a0d00720c */ /* 0x000fda0003f04100 */
[----:B------:R-:W-:Y:S05]  /*15c0*/  @!P0 BRA `(.L_x_314) ;  /* 0xfffffffc00308947 */ /* 0x000fea000383ffff */
[----:B------:R-:W-:-:S05]  /*15d0*/  UMOV UR6, UR5 ;  /* 0x0000000500067c82 */ /* 0x000fca0008000000 */
.L_x_313:
[C---:B------:R-:W-:Y:S01]  /*15e0*/  VIADD R5, R2.reuse, -UR8 ;  /* 0x8000000802057c36 */ /* 0x040fe20008000000 */
[----:B------:R-:W-:Y:S01]  /*15f0*/  ISETP.LE.U32.AND P1, PT, R2, UR8, PT ;  /* 0x0000000802007c0c */ /* 0x000fe2000bf23070 */
[----:B------:R-:W-:Y:S01]  /*1600*/  IMAD.U32 R4, RZ, RZ, UR9 ;  /* 0x00000009ff047e24 */ /* 0x000fe2000f8e00ff */
[----:B------:R-:W-:Y:S02]  /*1610*/  BSSY.RECONVERGENT B1, `(.L_x_312) ;  /* 0x0000072000017945 */ /* 0x000fe40003800200 */
[----:B------:R-:W-:-:S04]  /*1620*/  ISETP.GE.AND P0, PT, R0, R5, PT ;  /* 0x000000050000720c */ /* 0x000fc80003f06270 */
[----:B------:R-:W-:-:S13]  /*1630*/  ISETP.GE.U32.OR.EX P0, PT, R4, R3, P0, P1 ;  /* 0x000000030400720c */ /* 0x000fda0000706510 */
[----:B------:R-:W-:Y:S05]  /*1640*/  @P0 BRA `(.L_x_315) ;  /* 0x0000000400b80947 */ /* 0x000fea0003800000 */
[----:B------:R-:W0:Y:S01]  /*1650*/  LDC R4, c[0x0][0x3c0] ;  /* 0x0000f000ff047b82 */ /* 0x000e220000000800 */
[----:B------:R-:W-:Y:S01]  /*1660*/  USHF.L.U32 UR5, UR16, 0xc, URZ ;  /* 0x0000000c10057899 */ /* 0x000fe200080006ff */
[----:B------:R-:W-:Y:S01]  /*1670*/  LOP3.LUT R3, RZ, R0, RZ, 0x33, !PT ;  /* 0x00000000ff037212 */ /* 0x000fe200078e33ff */
[----:B------:R-:W-:Y:S02]  /*1680*/  BSSY.RECONVERGENT B2, `(.L_x_316) ;  /* 0x000002f000027945 */ /* 0x000fe40003800200 */
[----:B------:R-:W-:-:S06]  /*1690*/  UIADD3 UR5, UPT, UPT, UR5, UR6, URZ ;  /* 0x0000000605057290 */ /* 0x000fcc000fffe0ff */
[----:B------:R-:W-:Y:S01]  /*16a0*/  IADD3 R2, PT, PT, R2, -UR5, R3 ;  /* 0x8000000502027c10 */ /* 0x000fe2000fffe003 */
[----:B0-----:R-:W-:Y:S02]  /*16b0*/  IMAD R3, R4, UR4, RZ ;  /* 0x0000000404037c24 */ /* 0x001fe4000f8e02ff */
[----:B------:R-:W-:Y:S02]  /*16c0*/  IMAD.MOV.U32 R4, RZ, RZ, R0 ;  /* 0x000000ffff047224 */ /* 0x000fe400078e0000 */
[----:B------:R-:W-:-:S05]  /*16d0*/  IMAD R2, R3, -0x1000, R2 ;  /* 0xfffff00003027824 */ /* 0x000fca00078e0202 */
[C---:B------:R-:W-:Y:S02]  /*16e0*/  ISETP.GE.U32.AND P0, PT, R2.reuse, 0xf00, PT ;  /* 0x00000f000200780c */ /* 0x040fe40003f06070 */
[----:B------:R-:W-:-:S04]  /*16f0*/  LEA.HI R20, R2, 0x1, RZ, 0x18 ;  /* 0x0000000102147811 */ /* 0x000fc800078fc0ff */
[----:B------:R-:W-:-:S04]  /*1700*/  LOP3.LUT R21, R20, 0xf, RZ, 0xc0, !PT ;  /* 0x0000000f14157812 */ /* 0x000fc800078ec0ff */
[----:B------:R-:W-:-:S03]  /*1710*/  ISETP.NE.AND P1, PT, R21, RZ, PT ;  /* 0x000000ff1500720c */ /* 0x000fc60003f25270 */
[----:B------:R-:W-:Y:S10]  /*1720*/  @!P0 BRA `(.L_x_317) ;  /* 0x0000000000908947 */ /* 0x000ff40003800000 */
[----:B------:R-:W-:Y:S01]  /*1730*/  LEA.HI R2, R7, 0x1, RZ, 0x18 ;  /* 0x0000000107027811 */ /* 0x000fe200078fc0ff */
[----:B------:R-:W-:-:S03]  /*1740*/  IMAD.MOV.U32 R4, RZ, RZ, R0 ;  /* 0x000000ffff047224 */ /* 0x000fc600078e0000 */
[----:B------:R-:W-:-:S05]  /*1750*/  LOP3.LUT R2, R2, 0x1fffff0, RZ, 0xc0, !PT ;  /* 0x01fffff002027812 */ /* 0x000fca00078ec0ff */
[----:B------:R-:W-:-:S07]  /*1760*/  IMAD.MOV R5, RZ, RZ, -R2 ;  /* 0x000000ffff057224 */ /* 0x000fce00078e0a02 */
.L_x_318:
[----:B------:R-:W-:Y:S02]  /*1770*/  IMAD.MOV.U32 R2, RZ, RZ, R6 ;  /* 0x000000ffff027224 */ /* 0x000fe400078e0006 */
[----:B------:R-:W-:-:S05]  /*1780*/  IMAD.MOV.U32 R3, RZ, RZ, R9 ;  /* 0x000000ffff037224 */ /* 0x000fca00078e0009 */
[----:B------:R-:W2:Y:S04]  /*1790*/  LDG.E R15, desc[UR14][R2.64+-0x2000] ;  /* 0xffe0000e020f7981 */ /* 0x000ea8000c1e1900 */
[----:B------:R-:W2:Y:S04]  /*17a0*/  LDG.E R14, desc[UR14][R2.64+-0x1c00] ;  /* 0xffe4000e020e7981 */ /* 0x000ea8000c1e1900 */
[----:B------:R-:W3:Y:S04]  /*17b0*/  LDG.E R17, desc[UR14][R2.64+-0x1800] ;  /* 0xffe8000e02117981 */ /* 0x000ee8000c1e1900 */
[----:B------:R-:W3:Y:S04]  /*17c0*/  LDG.E R16, desc[UR14][R2.64+-0x1400] ;  /* 0xffec000e02107981 */ /* 0x000ee8000c1e1900 */
        /* <DEDUP_REMOVED lines=12> */
[----:B------:R-:W-:-:S02]  /*1890*/  VIADD R5, R5, 0x10 ;  /* 0x0000001005057836 */ /* 0x000fc40000000000 */
[----:B------:R-:W-:-:S03]  /*18a0*/  VIADD R4, R4, 0x1000 ;  /* 0x0000100004047836 */ /* 0x000fc60000000000 */
[----:B------:R-:W-:Y:S02]  /*18b0*/  ISETP.NE.AND P0, PT, R5, RZ, PT ;  /* 0x000000ff0500720c */ /* 0x000fe40003f05270 */
[----:B--2---:R-:W-:-:S04]  /*18c0*/  VIMNMX3 R14, R8, R15, R14, !PT ;  /* 0x0000000f080e720f */ /* 0x004fc8000780010e */
[----:B---3--:R-:W-:-:S04]  /*18d0*/  VIMNMX3 R14, R14, R17, R16, !PT ;  /* 0x000000110e0e720f */ /* 0x008fc80007800110 */
[----:B----4-:R-:W-:-:S04]  /*18e0*/  VIMNMX3 R14, R14, R19, R18, !PT ;  /* 0x000000130e0e720f */ /* 0x010fc80007800112 */
[----:B-----5:R-:W-:-:S04]  /*18f0*/  VIMNMX3 R14, R14, R23, R22, !PT ;  /* 0x000000170e0e720f */ /* 0x020fc80007800116 */
[----:B------:R-:W-:-:S04]  /*1900*/  VIMNMX3 R14, R14, R25, R24, !PT ;  /* 0x000000190e0e720f */ /* 0x000fc80007800118 */
[----:B------:R-:W-:Y:S02]  /*1910*/  VIMNMX3 R13, R14, R13, R6, !PT ;  /* 0x0000000d0e0d720f */ /* 0x000fe40007800106 */
[----:B------:R-:W-:Y:S02]  /*1920*/  IADD3 R6, P2, PT, R2, 0x4000, RZ ;  /* 0x0000400002067810 */ /* 0x000fe40007f5e0ff */
[----:B------:R-:W-:-:S03]  /*1930*/  VIMNMX3 R12, R13, R9, R12, !PT ;  /* 0x000000090d0c720f */ /* 0x000fc6000780010c */
[----:B------:R-:W-:Y:S01]  /*1940*/  IMAD.X R9, RZ, RZ, R3, P2 ;  /* 0x000000ffff097224 */ /* 0x000fe200010e0603 */
[----:B------:R-:W-:Y:S01]  /*1950*/  VIMNMX3 R8, R12, R10, R11, !PT ;  /* 0x0000000a0c08720f */ /* 0x000fe2000780010b */
[----:B------:R-:W-:Y:S06]  /*1960*/  @P0 BRA `(.L_x_318) ;  /* 0xfffffffc00800947 */ /* 0x000fec000383ffff */
.L_x_317:
[----:B------:R-:W-:Y:S05]  /*1970*/  BSYNC.RECONVERGENT B2 ;  /* 0x0000000000027941 */ /* 0x000fea0003800200 */
.L_x_316:
[----:B------:R-:W-:Y:S05]  /*1980*/  @!P1 BRA `(.L_x_315) ;  /* 0x0000000000e89947 */ /* 0x000fea0003800000 */
[----:B------:R-:W-:Y:S01]  /*1990*/  ISETP.GE.U32.AND P0, PT, R21, 0x8, PT ;  /* 0x000000081500780c */ /* 0x000fe20003f06070 */
[----:B------:R-:W-:Y:S01]  /*19a0*/  BSSY.RECONVERGENT B2, `(.L_x_319) ;  /* 0x0000015000027945 */ /* 0x000fe20003800200 */
[----:B------:R-:W-:-:S04]  /*19b0*/  LOP3.LUT R15, R20, 0x7, RZ, 0xc0, !PT ;  /* 0x00000007140f7812 */ /* 0x000fc800078ec0ff */
[----:B------:R-:W-:-:S07]  /*19c0*/  ISETP.NE.AND P1, PT, R15, RZ, PT ;  /* 0x000000ff0f00720c */ /* 0x000fce0003f25270 */
[----:B------:R-:W-:Y:S06]  /*19d0*/  @!P0 BRA `(.L_x_320) ;  /* 0x0000000000448947 */ /* 0x000fec0003800000 */
[----:B------:R-:W-:-:S05]  /*19e0*/  IADD3 R3, P0, PT, R4, UR8, RZ ;  /* 0x0000000804037c10 */ /* 0x000fca000ff1e0ff */
[----:B------:R-:W-:Y:S01]  /*19f0*/  IMAD.X R6, RZ, RZ, UR9, P0 ;  /* 0x00000009ff067e24 */ /* 0x000fe200080e06ff */
[----:B------:R-:W-:-:S04]  /*1a00*/  LEA R2, P0, R3, UR12, 0x2 ;  /* 0x0000000c03027c11 */ /* 0x000fc8000f8010ff */
[----:B------:R-:W-:-:S05]  /*1a10*/  LEA.HI.X R3, R3, UR13, R6, 0x2, P0 ;  /* 0x0000000d03037c11 */ /* 0x000fca00080f1406 */
[----:B------:R-:W2:Y:S04]  /*1a20*/  LDG.E R5, desc[UR14][R2.64] ;  /* 0x0000000e02057981 */ /* 0x000ea8000c1e1900 */
[----:B------:R-:W2:Y:S04]  /*1a30*/  LDG.E R6, desc[UR14][R2.64+0x400] ;  /* 0x0004000e02067981 */ /* 0x000ea8000c1e1900 */
[----:B------:R-:W3:Y:S04]  /*1a40*/  LDG.E R10, desc[UR14][R2.64+0x800] ;  /* 0x0008000e020a7981 */ /* 0x000ee8000c1e1900 */
[----:B------:R-:W3:Y:S04]  /*1a50*/  LDG.E R9, desc[UR14][R2.64+0xc00] ;  /* 0x000c000e02097981 */ /* 0x000ee8000c1e1900 */
[----:B------:R-:W4:Y:S04]  /*1a60*/  LDG.E R12, desc[UR14][R2.64+0x1000] ;  /* 0x0010000e020c7981 */ /* 0x000f28000c1e1900 */
[----:B------:R-:W4:Y:S04]  /*1a70*/  LDG.E R11, desc[UR14][R2.64+0x1400] ;  /* 0x0014000e020b7981 */ /* 0x000f28000c1e1900 */
[----:B------:R-:W5:Y:S04]  /*1a80*/  LDG.E R14, desc[UR14][R2.64+0x1800] ;  /* 0x0018000e020e7981 */ /* 0x000f68000c1e1900 */
[----:B------:R-:W5:Y:S01]  /*1a90*/  LDG.E R13, desc[UR14][R2.64+0x1c00] ;  /* 0x001c000e020d7981 */ /* 0x000f62000c1e1900 */
[----:B------:R-:W-:Y:S01]  /*1aa0*/  VIADD R4, R4, 0x800 ;  /* 0x0000080004047836 */ /* 0x000fe20000000000 */
[----:B--2---:R-:W-:-:S04]  /*1ab0*/  VIMNMX3 R5, R8, R5, R6, !PT ;  /* 0x000000050805720f */ /* 0x004fc80007800106 */
[----:B---3--:R-:W-:-:S04]  /*1ac0*/  VIMNMX3 R5, R5, R10, R9, !PT ;  /* 0x0000000a0505720f */ /* 0x008fc80007800109 */
[----:B----4-:R-:W-:-:S04]  /*1ad0*/  VIMNMX3 R5, R5, R12, R11, !PT ;  /* 0x0000000c0505720f */ /* 0x010fc8000780010b */
[----:B-----5:R-:W-:-:S07]  /*1ae0*/  VIMNMX3 R8, R5, R14, R13, !PT ;  /* 0x0000000e0508720f */ /* 0x020fce000780010d */
.L_x_320:
[----:B------:R-:W-:Y:S05]  /*1af0*/  BSYNC.RECONVERGENT B2 ;  /* 0x0000000000027941 */ /* 0x000fea0003800200 */
.L_x_319:
[----:B------:R-:W-:Y:S05]  /*1b00*/  @!P1 BRA `(.L_x_315) ;  /* 0x0000000000889947 */ /* 0x000fea0003800000 */
[----:B------:R-:W-:Y:S01]  /*1b10*/  ISETP.GE.U32.AND P0, PT, R15, 0x4, PT ;  /* 0x000000040f00780c */ /* 0x000fe20003f06070 */
[----:B------:R-:W-:Y:S01]  /*1b20*/  BSSY.RECONVERGENT B2, `(.L_x_321) ;  /* 0x000000e000027945 */ /* 0x000fe20003800200 */
[----:B------:R-:W-:-:S11]  /*1b30*/  LOP3.LUT P1, RZ, R20, 0x3, RZ, 0xc0, !PT ;  /* 0x0000000314ff7812 */ /* 0x000fd6000782c0ff */
[----:B------:R-:W-:Y:S05]  /*1b40*/  @!P0 BRA `(.L_x_322) ;  /* 0x00000000002c8947 */ /* 0x000fea0003800000 */
[----:B------:R-:W-:-:S05]  /*1b50*/  IADD3 R3, P0, PT, R4, UR8, RZ ;  /* 0x0000000804037c10 */ /* 0x000fca000ff1e0ff */
[----:B------:R-:W-:Y:S01]  /*1b60*/  IMAD.X R6, RZ, RZ, UR9, P0 ;  /* 0x00000009ff067e24 */ /* 0x000fe200080e06ff */
[----:B------:R-:W-:-:S04]  /*1b70*/  LEA R2, P0, R3, UR12, 0x2 ;  /* 0x0000000c03027c11 */ /* 0x000fc8000f8010ff */
[----:B------:R-:W-:-:S05]  /*1b80*/  LEA.HI.X R3, R3, UR13, R6, 0x2, P0 ;  /* 0x0000000d03037c11 */ /* 0x000fca00080f1406 */
[----:B------:R-:W2:Y:S04]  /*1b90*/  LDG.E R5, desc[UR14][R2.64] ;  /* 0x0000000e02057981 */ /* 0x000ea8000c1e1900 */
[----:B------:R-:W2:Y:S04]  /*1ba0*/  LDG.E R6, desc[UR14][R2.64+0x400] ;  /* 0x0004000e02067981 */ /* 0x000ea8000c1e1900 */
[----:B------:R-:W3:Y:S04]  /*1bb0*/  LDG.E R10, desc[UR14][R2.64+0x800] ;  /* 0x0008000e020a7981 */ /* 0x000ee8000c1e1900 */
[----:B------:R-:W3:Y:S01]  /*1bc0*/  LDG.E R9, desc[UR14][R2.64+0xc00] ;  /* 0x000c000e02097981 */ /* 0x000ee2000c1e1900 */
[----:B------:R-:W-:Y:S01]  /*1bd0*/  VIADD R4, R4, 0x400 ;  /* 0x0000040004047836 */ /* 0x000fe20000000000 */
[----:B--2---:R-:W-:-:S04]  /*1be0*/  VIMNMX3 R5, R8, R5, R6, !PT ;  /* 0x000000050805720f */ /* 0x004fc80007800106 */
[----:B---3--:R-:W-:-:S07]  /*1bf0*/  VIMNMX3 R8, R5, R10, R9, !PT ;  /* 0x0000000a0508720f */ /* 0x008fce0007800109 */
.L_x_322:
[----:B------:R-:W-:Y:S05]  /*1c00*/  BSYNC.RECONVERGENT B2 ;  /* 0x0000000000027941 */ /* 0x000fea0003800200 */
.L_x_321:
[----:B------:R-:W-:Y:S05]  /*1c10*/  @!P1 BRA `(.L_x_315) ;  /* 0x0000000000449947 */ /* 0x000fea0003800000 */
[----:B------:R-:W-:Y:S02]  /*1c20*/  LOP3.LUT R2, R7, 0xffff, RZ, 0xc0, !PT ;  /* 0x0000ffff07027812 */ /* 0x000fe400078ec0ff */
[----:B------:R-:W-:Y:S02]  /*1c30*/  IADD3 R6, P0, PT, R4, UR10, RZ ;  /* 0x0000000a04067c10 */ /* 0x000fe4000ff1e0ff */
[----:B------:R-:W-:Y:S02]  /*1c40*/  LEA.HI R2, R2, 0x1, RZ, 0x18 ;  /* 0x0000000102027811 */ /* 0x000fe400078fc0ff */
[----:B------:R-:W-:Y:S01]  /*1c50*/  LEA R5, P1, R6, UR12, 0x2 ;  /* 0x0000000c06057c11 */ /* 0x000fe2000f8210ff */
[----:B------:R-:W-:Y:S01]  /*1c60*/  IMAD.X R3, RZ, RZ, UR7, P0 ;  /* 0x00000007ff037e24 */ /* 0x000fe200080e06ff */
[----:B------:R-:W-:-:S04]  /*1c70*/  LOP3.LUT R2, R2, 0x3, RZ, 0xc0, !PT ;  /* 0x0000000302027812 */ /* 0x000fc800078ec0ff */
[----:B------:R-:W-:Y:S01]  /*1c80*/  LEA.HI.X R6, R6, UR13, R3, 0x2, P1 ;  /* 0x0000000d06067c11 */ /* 0x000fe200088f1403 */
[----:B------:R-:W-:-:S07]  /*1c90*/  IMAD.MOV R4, RZ, RZ, -R2 ;  /* 0x000000ffff047224 */ /* 0x000fce00078e0a02 */
.L_x_323:
[----:B------:R-:W-:Y:S02]  /*1ca0*/  IMAD.MOV.U32 R3, RZ, RZ, R6 ;  /* 0x000000ffff037224 */ /* 0x000fe400078e0006 */
[----:B------:R-:W-:-:S05]  /*1cb0*/  IMAD.MOV.U32 R2, RZ, RZ, R5 ;  /* 0x000000ffff027224 */ /* 0x000fca00078e0005 */
[----:B------:R-:W2:Y:S01]  /*1cc0*/  LDG.E R3, desc[UR14][R2.64] ;  /* 0x0000000e02037981 */ /* 0x000ea2000c1e1900 */
[----:B------:R-:W-:Y:S01]  /*1cd0*/  VIADD R4, R4, 0x1 ;  /* 0x0000000104047836 */ /* 0x000fe20000000000 */
[----:B------:R-:W-:-:S04]  /*1ce0*/  IADD3 R5, P1, PT, R5, 0x400, RZ ;  /* 0x0000040005057810 */ /* 0x000fc80007f3e0ff */
[----:B------:R-:W-:Y:S01]  /*1cf0*/  ISETP.NE.AND P0, PT, R4, RZ, PT ;  /* 0x000000ff0400720c */ /* 0x000fe20003f05270 */
[----:B------:R-:W-:Y:S01]  /*1d00*/  IMAD.X R6, RZ, RZ, R6, P1 ;  /* 0x000000ffff067224 */ /* 0x000fe200008e0606 */
[----:B--2---:R-:W-:-:S11]  /*1d10*/  VIMNMX R8, PT, PT, R3, R8, !PT ;  /* 0x0000000803087248 */ /* 0x004fd60007fe0100 */
[----:B------:R-:W-:Y:S05]  /*1d20*/  @P0 BRA `(.L_x_323) ;  /* 0xfffffffc00dc0947 */ /* 0x000fea000383ffff */
.L_x_315:
[----:B------:R-:W-:Y:S05]  /*1d30*/  BSYNC.RECONVERGENT B1 ;  /* 0x0000000000017941 */ /* 0x000fea0003800200 */
.L_x_312:
        /* <DEDUP_REMOVED lines=38> */
[----:B------:R-:W-:-:S07]  /*1fa0*/  VIMNMX R5, PT, PT, R0, R3, !PT ;  /* 0x0000000300057248 */ /* 0x000fce0007fe0100 */
.L_x_311:
[----:B------:R-:W-:Y:S05]  /*1fb0*/  BSYNC.RECONVERGENT B0 ;  /* 0x0000000000007941 */ /* 0x000fea0003800200 */
.L_x_296:
[----:B------:R-:W-:Y:S05]  /*1fc0*/  @P0 EXIT ;  /* 0x000000000000094d */ /* 0x000fea0003800000 */
[----:B------:R-:W3:Y:S02]  /*1fd0*/  LDCU.64 UR4, c[0x0][0x388] ;  /* 0x00007100ff0477ac */ /* 0x000ee40008000a00 */
[----:B---3--:R-:W-:-:S06]  /*1fe0*/  UIMAD.WIDE.U32 UR4, UR16, 0x4, UR4 ;  /* 0x00000004100478a5 */ /* 0x008fcc000f8e0004 */
[----:B0-----:R-:W-:Y:S02]  /*1ff0*/  IMAD.U32 R2, RZ, RZ, UR4 ;  /* 0x00000004ff027e24 */ /* 0x001fe4000f8e00ff */
[----:B--2---:R-:W-:-:S05]  /*2000*/  IMAD.U32 R3, RZ, RZ, UR5 ;  /* 0x00000005ff037e24 */ /* 0x004fca000f8e00ff */
[----:B------:R-:W-:Y:S01]  /*2010*/  STG.E desc[UR14][R2.64], R5 ;  /* 0x0000000502007986 */ /* 0x000fe2000c10190e */
[----:B------:R-:W-:Y:S05]  /*2020*/  EXIT ;  /* 0x000000000000794d */ /* 0x000fea0003800000 */
.L_x_324:
        /* <DEDUP_REMOVED lines=13> */
.L_x_533:


//--------------------- .text._ZN3cub18CUB_300001_SM_10006detail6reduce28DeviceReduceSingleTileKernelINS2_10policy_hubIiyN4cuda3__47maximumIiEEE10Policy1000EN6thrust24THRUST_300001_SM_1000_NS6detail15normal_iteratorINSC_10device_ptrIiEEEEPiyS8_iiNS5_3std3__410__identityEEEvT0_T1_T2_T3_T4_T6_ --------------------------
	.section	.text._ZN3cub18CUB_300001_SM_10006detail6reduce28DeviceReduceSingleTileKernelINS2_10policy_hubIiyN4cuda3__47maximumIiEEE10Policy1000EN6thrust24THRUST_300001_SM_1000_NS6detail15normal_iteratorINSC_10device_ptrIiEEEEPiyS8_iiNS5_3std3__410__identityEEEvT0_T1_T2_T3_T4_T6_,"ax",@progbits
	.align	128
        .global         _ZN3cub18CUB_300001_SM_10006detail6reduce28DeviceReduceSingleTileKernelINS2_10policy_hubIiyN4cuda3__47maximumIiEEE10Policy1000EN6thrust24THRUST_300001_SM_1000_NS6detail15normal_iteratorINSC_10device_ptrIiEEEEPiyS8_iiNS5_3std3__410__identityEEEvT0_T1_T2_T3_T4_T6_
        .type           _ZN3cub18CUB_300001_SM_10006detail6reduce28DeviceReduceSingleTileKernelINS2_10policy_hubIiyN4cuda3__47maximumIiEEE10Policy1000EN6thrust24THRUST_300001_SM_1000_NS6detail15normal_iteratorINSC_10device_ptrIiEEEEPiyS8_iiNS5_3std3__410__identityEEEvT0_T1_T2_T3_T4_T6_,@function
        .size           _ZN3cub18CUB_300001_SM_10006detail6reduce28DeviceReduceSingleTileKernelINS2_10policy_hubIiyN4cuda3__47maximumIiEEE10Policy1000EN6thrust24THRUST_300001_SM_1000_NS6detail15normal_iteratorINSC_10device_ptrIiEEEEPiyS8_iiNS5_3std3__410__identityEEEvT0_T1_T2_T3_T4_T6_,(.L_x_534 - _ZN3cub18CUB_300001_SM_10006detail6reduce28DeviceReduceSingleTileKernelINS2_10policy_hubIiyN4cuda3__47maximumIiEEE10Policy1000EN6thrust24THRUST_300001_SM_1000_NS6detail15normal_iteratorINSC_10device_ptrIiEEEEPiyS8_iiNS5_3std3__410__identityEEEvT0_T1_T2_T3_T4_T6_)
        .other          _ZN3cub18CUB_300001_SM_10006detail6reduce28DeviceReduceSingleTileKernelINS2_10policy_hubIiyN4cuda3__47maximumIiEEE10Policy1000EN6thrust24THRUST_300001_SM_1000_NS6detail15normal_iteratorINSC_10device_ptrIiEEEEPiyS8_iiNS5_3std3__410__identityEEEvT0_T1_T2_T3_T4_T6_,@"STO_CUDA_ENTRY STV_DEFAULT"
_ZN3cub18CUB_300001_SM_10006detail6reduce28DeviceReduceSingleTileKernelINS2_10policy_hubIiyN4cuda3__47maximumIiEEE10Policy1000EN6thrust24THRUST_300001_SM_1000_NS6detail15normal_iteratorINSC_10device_ptrIiEEEEPiyS8_iiNS5_3std3__410__identityEEEvT0_T1_T2_T3_T4_T6_:
.text._ZN3cub18CUB_300001_SM_10006detail6reduce28DeviceReduceSingleTileKernelINS2_10policy_hubIiyN4cuda3__47maximumIiEEE10Policy1000EN6thrust24THRUST_300001_SM_1000_NS6detail15normal_iteratorINSC_10device_ptrIiEEEEPiyS8_iiNS5_3std3__410__identityEEEvT0_T1_T2_T3_T4_T6_:
[----:B------:R-:W-:Y:S01]  /*0000*/  LDC R1, c[0x0][0x37c] ;  /* 0x0000df00ff017b82 */ /* 0x000fe20000000800 */
[----:B------:R-:W0:Y:S01]  /*0010*/  LDCU.64 UR4, c[0x0][0x390] ;  /* 0x00007200ff0477ac */ /* 0x000e220008000a00 */
[----:B------:R-:W1:Y:S01]  /*0020*/  LDCU.64 UR6, c[0x0][0x358] ;  /* 0x00006b00ff0677ac */ /* 0x000e620008000a00 */
[----:B0-----:R-:W-:Y:S02]  /*0030*/  IMAD.U32 R4, RZ, RZ, UR4 ;  /* 0x00000004ff047e24 */ /* 0x001fe4000f8e00ff */
[----:B------:R-:W-:-:S03]  /*0040*/  IMAD.U32 R5, RZ, RZ, UR5 ;  /* 0x00000005ff057e24 */ /* 0x000fc6000f8e00ff */
[----:B------:R-:W-:-:S04]  /*0050*/  ISETP.NE.U32.AND P0, PT, R4, RZ, PT ;  /* 0x000000ff0400720c */ /* 0x000fc80003f05070 */
[----:B------:R-:W-:-:S13]  /*0060*/  ISETP.NE.AND.EX P0, PT, R5, RZ, PT, P0 ;  /* 0x000000ff0500720c */ /* 0x000fda0003f05300 */
        /* <DEDUP_REMOVED lines=8> */
.L_x_325:
[----:B------:R-:W-:Y:S01]  /*00f0*/  ISETP.GT.U32.AND P0, PT, R4, 0xfff, PT ;  /* 0x00000fff0400780c */ /* 0x000fe20003f04070 */
[----:B------:R-:W-:Y:S03]  /*0100*/  BSSY.RECONVERGENT B0, `(.L_x_326) ;  /* 0x00001c4000007945 */ /* 0x000fe60003800200 */
[----:B------:R-:W-:-:S13]  /*0110*/  ISETP.GT.U32.AND.EX P0, PT, R5, RZ, PT, P0 ;  /* 0x000000ff0500720c */ /* 0x000fda0003f04100 */
[----:B------:R-:W-:Y:S05]  /*0120*/  @P0 BRA `(.L_x_327) ;  /* 0x0000000c006c0947 */ /* 0x000fea0003800000 */
[----:B------:R-:W0:Y:S01]  /*0130*/  S2R R7, SR_TID.X ;  /* 0x0000000000077919 */ /* 0x000e220000002100 */
[----:B------:R-:W-:Y:S01]  /*0140*/  BSSY.RECONVERGENT B1, `(.L_x_328) ;  /* 0x0000009000017945 */ /* 0x000fe20003800200 */
[----:B------:R-:W-:Y:S01]  /*0150*/  IMAD.MOV.U32 R0, RZ, RZ, RZ ;  /* 0x000000ffff007224 */ /* 0x000fe200078e00ff */
[----:B0-----:R-:W-:Y:S01]  /*0160*/  ISETP.GE.U32.AND P0, PT, R7, R4, PT ;  /* 0x000000040700720c */ /* 0x001fe20003f06070 */
[----:B------:R-:W-:-:S12]  /*0170*/  IMAD.MOV.U32 R9, RZ, RZ, R7 ;  /* 0x000000ffff097224 */ /* 0x000fd800078e0007 */
[----:B------:R-:W-:Y:S05]  /*0180*/  @P0 BRA `(.L_x_329) ;  /* 0x0000000000100947 */ /* 0x000fea0003800000 */
[----:B------:R-:W0:Y:S02]  /*0190*/  LDC.64 R2, c[0x0][0x380] ;  /* 0x0000e000ff027b82 */ /* 0x000e240000000a00 */
[----:B0-----:R-:W-:-:S05]  /*01a0*/  IMAD.WIDE.U32 R2, R7, 0x4, R2 ;  /* 0x0000000407027825 */ /* 0x001fca00078e0002 */
[----:B------:R0:W5:Y:S01]  /*01b0*/  LDG.E R0, desc[UR6][R2.64] ;  /* 0x0000000602007981 */ /* 0x000162000c1e1900 */
[----:B------:R-:W-:-:S07]  /*01c0*/  VIADD R9, R7, 0x100 ;  /* 0x0000010007097836 */ /* 0x000fce0000000000 */
.L_x_329:
[----:B------:R-:W-:Y:S05]  /*01d0*/  BSYNC.RECONVERGENT B1 ;  /* 0x0000000000017941 */ /* 0x000fea0003800200 */
.L_x_328:
[----:B------:R-:W-:Y:S01]  /*01e0*/  ISETP.GE.U32.AND P0, PT, R9, R4, PT ;  /* 0x000000040900720c */ /* 0x000fe20003f06070 */
[----:B------:R-:W-:-:S12]  /*01f0*/  BSSY.RECONVERGENT B1, `(.L_x_330) ;  /* 0x0000060000017945 */ /* 0x000fd80003800200 */
[----:B------:R-:W-:Y:S05]  /*0200*/  @P0 BRA `(.L_x_331) ;  /* 0x0000000400780947 */ /* 0x000fea0003800000 */
[----:B0-----:R-:W-:Y:S01]  /*0210*/  LOP3.LUT R3, RZ, R9, RZ, 0x33, !PT ;  /* 0x00000009ff037212 */ /* 0x001fe200078e33ff */
[----:B------:R-:W-:Y:S04]  /*0220*/  BSSY.RECONVERGENT B2, `(.L_x_332) ;  /* 0x000002c000027945 */ /* 0x000fe80003800200 */
[----:B------:R-:W-:-:S05]  /*0230*/  IMAD.IADD R3, R3, 0x1, R4 ;  /* 0x0000000103037824 */ /* 0x000fca00078e0204 */
[C---:B------:R-:W-:Y:S02]  /*0240*/  ISETP.GE.U32.AND P0, PT, R3.reuse, 0xf00, PT ;  /* 0x00000f000300780c */ /* 0x040fe40003f06070 */
[----:B------:R-:W-:-:S04]  /*0250*/  LEA.HI R6, R3, 0x1, RZ, 0x18 ;  /* 0x0000000103067811 */ /* 0x000fc800078fc0ff */
[----:B------:R-:W-:-:S04]  /*0260*/  LOP3.LUT R22, R6, 0xf, RZ, 0xc0, !PT ;  /* 0x0000000f06167812 */ /* 0x000fc800078ec0ff */
[----:B------:R-:W-:-:S03]  /*0270*/  ISETP.NE.AND P1, PT, R22, RZ, PT ;  /* 0x000000ff1600720c */ /* 0x000fc60003f25270 */
[----:B------:R-:W-:Y:S10]  /*0280*/  @!P0 BRA `(.L_x_333) ;  /* 0x0000000000948947 */ /* 0x000ff40003800000 */
[----:B------:R-:W0:Y:S01]  /*0290*/  LDC.64 R2, c[0x0][0x380] ;  /* 0x0000e000ff027b82 */ /* 0x000e220000000a00 */
[----:B------:R-:W-:-:S05]  /*02a0*/  LOP3.LUT R8, R6, 0x1fffff0, RZ, 0xc0, !PT ;  /* 0x01fffff006087812 */ /* 0x000fca00078ec0ff */
[----:B------:R-:W-:Y:S02]  /*02b0*/  IMAD.MOV R8, RZ, RZ, -R8 ;  /* 0x000000ffff087224 */ /* 0x000fe400078e0a08 */
[----:B0-----:R-:W-:-:S03]  /*02c0*/  IMAD.WIDE.U32 R2, R9, 0x4, R2 ;  /* 0x0000000409027825 */ /* 0x001fc600078e0002 */
[----:B------:R-:W-:-:S05]  /*02d0*/  IADD3 R15, P0, PT, R2, 0x2000, RZ ;  /* 0x00002000020f7810 */ /* 0x000fca0007f1e0ff */
[----:B------:R-:W-:-:S08]  /*02e0*/  IMAD.X R3, RZ, RZ, R3, P0 ;  /* 0x000000ffff037224 */ /* 0x000fd000000e0603 */
.L_x_334:
        /* <DEDUP_REMOVED lines=31> */
.L_x_333:
[----:B------:R-:W-:Y:S05]  /*04e0*/  BSYNC.RECONVERGENT B2 ;  /* 0x0000000000027941 */ /* 0x000fea0003800200 */
.L_x_332:
[----:B------:R-:W-:Y:S05]  /*04f0*/  @!P1 BRA `(.L_x_331) ;  /* 0x0000000000bc9947 */ /* 0x000fea0003800000 */
[----:B------:R-:W-:Y:S01]  /*0500*/  ISETP.GE.U32.AND P0, PT, R22, 0x8, PT ;  /* 0x000000081600780c */ /* 0x000fe20003f06070 */
[----:B------:R-:W-:Y:S01]  /*0510*/  BSSY.RECONVERGENT B2, `(.L_x_335) ;  /* 0x0000013000027945 */ /* 0x000fe20003800200 */
[----:B------:R-:W-:-:S04]  /*0520*/  LOP3.LUT R16, R6, 0x7, RZ, 0xc0, !PT ;  /* 0x0000000706107812 */ /* 0x000fc800078ec0ff */
[----:B------:R-:W-:-:S07]  /*0530*/  ISETP.NE.AND P1, PT, R16, RZ, PT ;  /* 0x000000ff1000720c */ /* 0x000fce0003f25270 */
[----:B------:R-:W-:Y:S06]  /*0540*/  @!P0 BRA `(.L_x_336) ;  /* 0x00000000003c8947 */ /* 0x000fec0003800000 */
[----:B------:R-:W0:Y:S02]  /*0550*/  LDC.64 R2, c[0x0][0x380] ;  /* 0x0000e000ff027b82 */ /* 0x000e240000000a00 */
[----:B0-----:R-:W-:-:S05]  /*0560*/  IMAD.WIDE R2, R9, 0x4, R2 ;  /* 0x0000000409027825 */ /* 0x001fca00078e0202 */
        /* <DEDUP_REMOVED lines=13> */
.L_x_336:
[----:B------:R-:W-:Y:S05]  /*0640*/  BSYNC.RECONVERGENT B2 ;  /* 0x0000000000027941 */ /* 0x000fea0003800200 */
.L_x_335:
        /* <DEDUP_REMOVED lines=11> */
[----:B------:R-:W3:Y:S01]  /*0700*/  LDG.E R10, desc[UR6][R2.64+0xc00] ;  /* 0x000c0006020a7981 */ /* 0x000ee2000c1e1900 */
[----:B------:R-:W-:Y:S01]  /*0710*/  VIADD R9, R9, 0x400 ;  /* 0x0000040009097836 */ /* 0x000fe20000000000 */
[----:B--2--5:R-:W-:-:S04]  /*0720*/  VIMNMX3 R0, R0, R11, R8, !PT ;  /* 0x0000000b0000720f */ /* 0x024fc80007800108 */
[----:B---3--:R-:W-:-:S07]  /*0730*/  VIMNMX3 R0, R0, R13, R10, !PT ;  /* 0x0000000d0000720f */ /* 0x008fce000780010a */
.L_x_338:
[----:B------:R-:W-:Y:S05]  /*0740*/  BSYNC.RECONVERGENT B2 ;  /* 0x0000000000027941 */ /* 0x000fea0003800200 */
.L_x_337:
[----:B------:R-:W-:Y:S05]  /*0750*/  @!P1 BRA `(.L_x_331) ;  /* 0x0000000000249947 */ /* 0x000fea0003800000 */
[----:B------:R-:W0:Y:S01]  /*0760*/  LDC.64 R10, c[0x0][0x380] ;  /* 0x0000e000ff0a7b82 */ /* 0x000e220000000a00 */
[----:B------:R-:W-:-:S07]  /*0770*/  IMAD.MOV R6, RZ, RZ, -R6 ;  /* 0x000000ffff067224 */ /* 0x000fce00078e0a06 */
.L_x_339:
[----:B0-----:R-:W-:-:S06]  /*0780*/  IMAD.WIDE R2, R9, 0x4, R10 ;  /* 0x0000000409027825 */ /* 0x001fcc00078e020a */
[----:B------:R-:W2:Y:S01]  /*0790*/  LDG.E R3, desc[UR6][R2.64] ;  /* 0x0000000602037981 */ /* 0x000ea2000c1e1900 */
[----:B------:R-:W-:Y:S02]  /*07a0*/  VIADD R6, R6, 0x1 ;  /* 0x0000000106067836 */ /* 0x000fe40000000000 */
[----:B------:R-:W-:-:S03]  /*07b0*/  VIADD R9, R9, 0x100 ;  /* 0x0000010009097836 */ /* 0x000fc60000000000 */
[----:B------:R-:W-:Y:S02]  /*07c0*/  ISETP.NE.AND P0, PT, R6, RZ, PT ;  /* 0x000000ff0600720c */ /* 0x000fe40003f05270 */
[----:B--2--5:R-:W-:-:S11]  /*07d0*/  VIMNMX R0, PT, PT, R3, R0, !PT ;  /* 0x0000000003007248 */ /* 0x024fd60007fe0100 */
[----:B------:R-:W-:Y:S05]  /*07e0*/  @P0 BRA `(.L_x_339) ;  /* 0xfffffffc00e40947 */ /* 0x000fea000383ffff */
.L_x_331:
[----:B------:R-:W-:Y:S05]  /*07f0*/  BSYNC.RECONVERGENT B1 ;  /* 0x0000000000017941 */ /* 0x000fea0003800200 */
.L_x_330:
[----:B------:R-:W-:Y:S01]  /*0800*/  ISETP.GE.U32.AND P0, PT, R4, 0x100, PT ;  /* 0x000001000400780c */ /* 0x000fe20003f06070 */
[----:B-----5:R-:W-:-:S03]  /*0810*/  IMAD.MOV.U32 R11, RZ, RZ, R0 ;  /* 0x000000ffff0b7224 */ /* 0x020fc600078e0000 */
[----:B------:R-:W-:-:S13]  /*0820*/  ISETP.GE.U32.AND.EX P0, PT, R5, RZ, PT, P0 ;  /* 0x000000ff0500720c */ /* 0x000fda0003f06100 */
[----:B------:R-:W-:Y:S05]  /*0830*/  @!P0 BRA `(.L_x_340) ;  /* 0x0000000000a08947 */ /* 0x000fea0003800000 */
[----:B------:R-:W1:Y:S01]  /*0840*/  S2R R6, SR_LANEID ;  /* 0x0000000000067919 */ /* 0x000e620000000000 */
[----:B------:R-:W-:Y:S01]  /*0850*/  ISETP.NE.AND P5, PT, R7, RZ, PT ;  /* 0x000000ff0700720c */ /* 0x000fe20003fa5270 */
[----:B------:R-:W2:Y:S02]  /*0860*/  SHFL.DOWN PT, R0, R11, 0x1, 0x1f ;  /* 0x08201f000b007f89 */ /* 0x000ea400000e0000 */
[----:B--2---:R-:W-:Y:S02]  /*0870*/  VIMNMX R0, PT, PT, R0, R11, !PT ;  /* 0x0000000b00007248 */ /* 0x004fe40007fe0100 */
[C---:B-1----:R-:W-:Y:S02]  /*0880*/  ISETP.GT.AND P0, PT, R6.reuse, 0x1e, PT ;  /* 0x0000001e0600780c */ /* 0x042fe40003f04270 */
[----:B------:R-:W-:Y:S02]  /*0890*/  ISETP.NE.AND P1, PT, R6, RZ, PT ;  /* 0x000000ff0600720c */ /* 0x000fe40003f25270 */
[----:B------:R-:W-:-:S02]  /*08a0*/  SEL R0, R11, R0, P0 ;  /* 0x000000000b007207 */ /* 0x000fc40000000000 */
        /* <DEDUP_REMOVED lines=15> */
[----:B------:R-:W-:-:S03]  /*09a0*/  ISETP.GT.AND P0, PT, R6, 0xf, PT ;  /* 0x0000000f0600780c */ /* 0x000fc60003f04270 */
[----:B------:R-:W0:Y:S02]  /*09b0*/  SHFL.DOWN PT, R3, R0, 0x10, 0x1f ;  /* 0x0a001f0000037f89 */ /* 0x000e2400000e0000 */
[----:B0-----:R-:W-:-:S04]  /*09c0*/  VIMNMX R3, PT, PT, R0, R3, !PT ;  /* 0x0000000300037248 */ /* 0x001fc80007fe0100 */
[----:B------:R-:W-:Y:S01]  /*09d0*/  SEL R9, R0, R3, P0 ;  /* 0x0000000300097207 */ /* 0x000fe20000000000 */
[----:B------:R1:W-:Y:S01]  /*09e0*/  @!P1 STS [R2+0x8], R3 ;  /* 0x0000080302009388 */ /* 0x0003e20000000800 */
[----:B------:R-:W-:Y:S06]  /*09f0*/  BAR.SYNC.DEFER_BLOCKING 0x0 ;  /* 0x0000000000007b1d */ /* 0x000fec0000010000 */
[----:B------:R-:W-:Y:S05]  /*0a00*/  @P5 BRA `(.L_x_341) ;  /* 0x0000001000cc5947 */ /* 0x000fea0003800000 */
[----:B------:R-:W0:Y:S01]  /*0a10*/  S2UR UR5, SR_CgaCtaId ;  /* 0x00000000000579c3 */ /* 0x000e220000008800 */
[----:B------:R-:W-:Y:S02]  /*0a20*/  UMOV UR4, 0x400 ;  /* 0x0000040000047882 */ /* 0x000fe40000000000 */
[----:B0-----:R-:W-:-:S09]  /*0a30*/  ULEA UR4, UR5, UR4, 0x18 ;  /* 0x0000000405047291 */ /* 0x001fd2000f8ec0ff */
[----:B------:R-:W-:Y:S04]  /*0a40*/  LDS R0, [UR4+0xc] ;  /* 0x00000c04ff007984 */ /* 0x000fe80008000800 */
[----:B------:R-:W0:Y:S04]  /*0a50*/  LDS.128 R4, [UR4+0x10] ;  /* 0x00001004ff047984 */ /* 0x000e280008000c00 */
[----:B-1----:R-:W1:Y:S01]  /*0a60*/  LDS.64 R2, [UR4+0x20] ;  /* 0x00002004ff027984 */ /* 0x002e620008000a00 */
[----:B0-----:R-:W-:-:S04]  /*0a70*/  VIMNMX3 R0, R9, R0, R4, !PT ;  /* 0x000000000900720f */ /* 0x001fc80007800104 */
[----:B------:R-:W-:-:S04]  /*0a80*/  VIMNMX3 R0, R0, R5, R6, !PT ;  /* 0x000000050000720f */ /* 0x000fc80007800106 */
[----:B-1----:R-:W-:-:S04]  /*0a90*/  VIMNMX3 R0, R0, R7, R2, !PT ;  /* 0x000000070000720f */ /* 0x002fc80007800102 */
[----:B------:R-:W-:Y:S01]  /*0aa0*/  VIMNMX R9, PT, PT, R0, R3, !PT ;  /* 0x0000000300097248 */ /* 0x000fe20007fe0100 */
[----:B------:R-:W-:Y:S06]  /*0ab0*/  BRA `(.L_x_341) ;  /* 0x0000001000a07947 */ /* 0x000fec0003800000 */
.L_x_340:
[----:B------:R-:W1:Y:S01]  /*0ac0*/  S2R R13, SR_LANEID ;  /* 0x00000000000d7919 */ /* 0x000e620000000000 */
[C---:B------:R-:W-:Y:S02]  /*0ad0*/  LOP3.LUT R0, R7.reuse, 0x3e0, RZ, 0xc0, !PT ;  /* 0x000003e007007812 */ /* 0x040fe400078ec0ff */
[----:B------:R-:W-:Y:S02]  /*0ae0*/  ISETP.NE.AND P5, PT, R7, RZ, PT ;  /* 0x000000ff0700720c */ /* 0x000fe40003fa5270 */
[----:B------:R-:W-:Y:S01]  /*0af0*/  LOP3.LUT R9, RZ, R0, RZ, 0x33, !PT ;  /* 0x00000000ff097212 */ /* 0x000fe200078e33ff */
[----:B0-----:R-:W-:-:S04]  /*0b00*/  VIADD R3, R0, 0x20 ;  /* 0x0000002000037836 */ /* 0x001fc80000000000 */
[----:B------:R-:W-:Y:S01]  /*0b10*/  IMAD.IADD R9, R9, 0x1, R4 ;  /* 0x0000000109097824 */ /* 0x000fe200078e0204 */
[----:B------:R-:W-:-:S04]  /*0b20*/  ISETP.GT.U32.AND P0, PT, R3, R4, PT ;  /* 0x000000040300720c */ /* 0x000fc80003f04070 */
        /* <DEDUP_REMOVED lines=26> */
[----:B0-----:R-:W-:-:S05]  /*0cd0*/  @!P0 VIMNMX R11, PT, PT, R11, R2, !PT ;  /* 0x000000020b0b8248 */ /* 0x001fca0007fe0100 */
[----:B------:R-:W-:-:S05]  /*0ce0*/  IMAD.MOV.U32 R9, RZ, RZ, R11 ;  /* 0x000000ffff097224 */ /* 0x000fca00078e000b */
[----:B------:R0:W-:Y:S01]  /*0cf0*/  @!P1 STS [R6+0x8], R9 ;  /* 0x0000080906009388 */ /* 0x0001e20000000800 */
[----:B------:R-:W-:Y:S06]  /*0d00*/  BAR.SYNC.DEFER_BLOCKING 0x0 ;  /* 0x0000000000007b1d */ /* 0x000fec0000010000 */
[----:B------:R-:W-:Y:S05]  /*0d10*/  @P5 BRA `(.L_x_341) ;  /* 0x0000001000085947 */ /* 0x000fea0003800000 */
[----:B------:R-:W1:Y:S01]  /*0d20*/  S2UR UR5, SR_CgaCtaId ;  /* 0x00000000000579c3 */ /* 0x000e620000008800 */
[----:B------:R-:W-:Y:S01]  /*0d30*/  UMOV UR4, 0x400 ;  /* 0x0000040000047882 */ /* 0x000fe20000000000 */
[C---:B------:R-:W-:Y:S02]  /*0d40*/  ISETP.GT.U32.AND P3, PT, R4.reuse, 0x20, PT ;  /* 0x000000200400780c */ /* 0x040fe40003f64070 */
[C---:B------:R-:W-:Y:S02]  /*0d50*/  ISETP.GT.U32.AND P1, PT, R4.reuse, 0x40, PT ;  /* 0x000000400400780c */ /* 0x040fe40003f24070 */
[C---:B------:R-:W-:Y:S02]  /*0d60*/  ISETP.GT.U32.AND.EX P3, PT, R5.reuse, RZ, PT, P3 ;  /* 0x000000ff0500720c */ /* 0x040fe40003f64130 */
[----:B------:R-:W-:Y:S02]  /*0d70*/  ISETP.GT.U32.AND P0, PT, R4, 0x60, PT ;  /* 0x000000600400780c */ /* 0x000fe40003f04070 */
[----:B------:R-:W-:-:S02]  /*0d80*/  ISETP.GT.U32.AND.EX P1, PT, R5, RZ, PT, P1 ;  /* 0x000000ff0500720c */ /* 0x000fc40003f24110 */
[C---:B------:R-:W-:Y:S02]  /*0d90*/  ISETP.GT.U32.AND P2, PT, R4.reuse, 0x80, PT ;  /* 0x000000800400780c */ /* 0x040fe40003f44070 */
[C---:B------:R-:W-:Y:S02]  /*0da0*/  ISETP.GT.U32.AND.EX P0, PT, R5.reuse, RZ, PT, P0 ;  /* 0x000000ff0500720c */ /* 0x040fe40003f04100 */
[----:B------:R-:W-:Y:S02]  /*0db0*/  ISETP.GT.U32.AND P4, PT, R4, 0xa0, PT ;  /* 0x000000a00400780c */ /* 0x000fe40003f84070 */
[C---:B------:R-:W-:Y:S02]  /*0dc0*/  ISETP.GT.U32.AND.EX P2, PT, R5.reuse, RZ, PT, P2 ;  /* 0x000000ff0500720c */ /* 0x040fe40003f44120 */
[----:B------:R-:W-:Y:S01]  /*0dd0*/  ISETP.GT.U32.AND.EX P4, PT, R5, RZ, PT, P4 ;  /* 0x000000ff0500720c */ /* 0x000fe20003f84140 */
[----:B-1----:R-:W-:-:S09]  /*0de0*/  ULEA UR4, UR5, UR4, 0x18 ;  /* 0x0000000405047291 */ /* 0x002fd2000f8ec0ff */
[----:B------:R-:W0:Y:S04]  /*0df0*/  LDS R0, [UR4+0xc] ;  /* 0x00000c04ff007984 */ /* 0x000e280008000800 */
[----:B------:R-:W1:Y:S04]  /*0e00*/  LDS.128 R12, [UR4+0x10] ;  /* 0x00001004ff0c7984 */ /* 0x000e680008000c00 */
[----:B------:R-:W2:Y:S01]  /*0e10*/  LDS.64 R2, [UR4+0x20] ;  /* 0x00002004ff027984 */ /* 0x000ea20008000a00 */
[----:B0-----:R-:W-:Y:S02]  /*0e20*/  @P3 VIMNMX R9, PT, PT, R9, R0, !PT ;  /* 0x0000000009093248 */ /* 0x001fe40007fe0100 */
[----:B------:R-:W-:-:S02]  /*0e30*/  ISETP.GT.U32.AND P3, PT, R4, 0xc0, PT ;  /* 0x000000c00400780c */ /* 0x000fc40003f64070 */
[----:B-1----:R-:W-:Y:S02]  /*0e40*/  @P1 VIMNMX R9, PT, PT, R9, R12, !PT ;  /* 0x0000000c09091248 */ /* 0x002fe40007fe0100 */
[----:B------:R-:W-:Y:S02]  /*0e50*/  ISETP.GT.U32.AND P1, PT, R4, 0xe0, PT ;  /* 0x000000e00400780c */ /* 0x000fe40003f24070 */
[----:B------:R-:W-:Y:S02]  /*0e60*/  ISETP.GT.U32.AND.EX P3, PT, R5, RZ, PT, P3 ;  /* 0x000000ff0500720c */ /* 0x000fe40003f64130 */
[----:B------:R-:W-:Y:S02]  /*0e70*/  @P0 VIMNMX R9, PT, PT, R9, R13, !PT ;  /* 0x0000000d09090248 */ /* 0x000fe40007fe0100 */
[----:B------:R-:W-:Y:S02]  /*0e80*/  ISETP.GT.U32.AND.EX P1, PT, R5, RZ, PT, P1 ;  /* 0x000000ff0500720c */ /* 0x000fe40003f24110 */
[----:B------:R-:W-:-:S04]  /*0e90*/  @P2 VIMNMX R9, PT, PT, R9, R14, !PT ;  /* 0x0000000e09092248 */ /* 0x000fc80007fe0100 */
[----:B------:R-:W-:-:S04]  /*0ea0*/  @P4 VIMNMX R9, PT, PT, R9, R15, !PT ;  /* 0x0000000f09094248 */ /* 0x000fc80007fe0100 */
[----:B--2---:R-:W-:-:S04]  /*0eb0*/  @P3 VIMNMX R9, PT, PT, R9, R2, !PT ;  /* 0x0000000209093248 */ /* 0x004fc80007fe0100 */
[----:B------:R-:W-:Y:S01]  /*0ec0*/  @P1 VIMNMX R9, PT, PT, R9, R3, !PT ;  /* 0x0000000309091248 */ /* 0x000fe20007fe0100 */
[----:B------:R-:W-:Y:S06]  /*0ed0*/  BRA `(.L_x_341) ;  /* 0x0000000c00987947 */ /* 0x000fec0003800000 */
.L_x_327:
[----:B------:R-:W0:Y:S01]  /*0ee0*/  S2R R0, SR_TID.X ;  /* 0x0000000000007919 */ /* 0x000e220000002100 */
[----:B------:R-:W0:Y:S02]  /*0ef0*/  LDC.64 R2, c[0x0][0x380] ;  /* 0x0000e000ff027b82 */ /* 0x000e240000000a00 */
[----:B0-----:R-:W-:-:S05]  /*0f00*/  IMAD.WIDE.U32 R2, R0, 0x4, R2 ;  /* 0x0000000400027825 */ /* 0x001fca00078e0002 */
        /* <DEDUP_REMOVED lines=16> */
[----:B------:R-:W-:-:S04]  /*1010*/  IADD3 R12, P1, PT, R4, -0x1000, RZ ;  /* 0xfffff000040c7810 */ /* 0x000fc80007f3e0ff */
[----:B------:R-:W-:Y:S02]  /*1020*/  ISETP.GE.U32.AND P0, PT, R12, 0x1000, PT ;  /* 0x000010000c00780c */ /* 0x000fe40003f06070 */
[----:B--2---:R-:W-:Y:S02]  /*1030*/  VIMNMX3 R9, R9, R10, R11, !PT ;  /* 0x0000000a0909720f */ /* 0x004fe4000780010b */
[----:B------:R-:W-:-:S04]  /*1040*/  IADD3.X R11, PT, PT, R5, -0x1, RZ, P1, !PT ;  /* 0xffffffff050b7810 */ /* 0x000fc80000ffe4ff */
[----:B------:R-:W-:Y:S02]  /*1050*/  ISETP.GE.U32.AND.EX P0, PT, R11, RZ, PT, P0 ;  /* 0x000000ff0b00720c */ /* 0x000fe40003f06100 */
[----:B---3--:R-:W-:Y:S01]  /*1060*/  VIMNMX3 R6, R6, R7, R8, !PT ;  /* 0x000000070606720f */ /* 0x008fe20007800108 */
[----:B------:R-:W-:Y:S01]  /*1070*/  IMAD.MOV.U32 R8, RZ, RZ, RZ ;  /* 0x000000ffff087224 */ /* 0x000fe200078e00ff */
[----:B----4-:R-:W-:-:S04]  /*1080*/  VIMNMX3 R13, R13, R14, R15, !PT ;  /* 0x0000000e0d0d720f */ /* 0x010fc8000780010f */
[----:B------:R-:W-:Y:S02]  /*1090*/  VIMNMX3 R6, R6, R9, R13, !PT ;  /* 0x000000090606720f */ /* 0x000fe4000780010d */
[----:B-----5:R-:W-:Y:S01]  /*10a0*/  VIMNMX3 R17, R16, R17, R18, !PT ;  /* 0x000000111011720f */ /* 0x020fe20007800112 */
[----:B------:R-:W-:Y:S01]  /*10b0*/  IMAD.MOV.U32 R9, RZ, RZ, 0x1000 ;  /* 0x00001000ff097424 */ /* 0x000fe200078e00ff */
[----:B------:R-:W-:-:S04]  /*10c0*/  VIMNMX3 R19, R19, R20, R21, !PT ;  /* 0x000000141313720f */ /* 0x000fc80007800115 */
[----:B------:R-:W-:-:S04]  /*10d0*/  VIMNMX3 R17, R17, R19, R22, !PT ;  /* 0x000000131111720f */ /* 0x000fc80007800116 */
[----:B------:R-:W-:Y:S01]  /*10e0*/  VIMNMX R10, PT, PT, R6, R17, !PT ;  /* 0x00000011060a7248 */ /* 0x000fe20007fe0100 */
[----:B------:R-:W-:Y:S06]  /*10f0*/  @!P0 BRA `(.L_x_342) ;  /* 0x0000000000a08947 */ /* 0x000fec0003800000 */
[----:B------:R-:W0:Y:S01]  /*1100*/  LDC.64 R4, c[0x0][0x390] ;  /* 0x0000e400ff047b82 */ /* 0x000e220000000a00 */
[----:B------:R-:W-:Y:S02]  /*1110*/  IMAD.MOV.U32 R9, RZ, RZ, 0x1000 ;  /* 0x00001000ff097424 */ /* 0x000fe400078e00ff */
[----:B------:R-:W-:-:S07]  /*1120*/  IMAD.MOV.U32 R8, RZ, RZ, RZ ;  /* 0x000000ffff087224 */ /* 0x000fce00078e00ff */
.L_x_344:
[----:B------:R-:W-:-:S04]  /*1130*/  LEA R6, P0, R9, R2, 0x2 ;  /* 0x0000000209067211 */ /* 0x000fc800078010ff */
[----:B------:R-:W-:-:S05]  /*1140*/  LEA.HI.X R7, R9, R3, R8, 0x2, P0 ;  /* 0x0000000309077211 */ /* 0x000fca00000f1408 */
[----:B------:R-:W2:Y:S04]  /*1150*/  LDG.E R13, desc[UR6][R6.64+0x800] ;  /* 0x00080006060d7981 */ /* 0x000ea8000c1e1900 */
[----:B------:R-:W2:Y:S04]  /*1160*/  LDG.E R14, desc[UR6][R6.64+0xc00] ;  /* 0x000c0006060e7981 */ /* 0x000ea8000c1e1900 */
[----:B------:R-:W2:Y:S04]  /*1170*/  LDG.E R15, desc[UR6][R6.64+0x1000] ;  /* 0x00100006060f7981 */ /* 0x000ea8000c1e1900 */
        /* <DEDUP_REMOVED lines=13> */
[----:B0-----:R-:W-:-:S04]  /*1250*/  IADD3 R29, P1, PT, -R9, R4, RZ ;  /* 0x00000004091d7210 */ /* 0x001fc80007f3e1ff */
[----:B------:R-:W-:Y:S02]  /*1260*/  ISETP.GE.U32.AND P0, PT, R29, 0x1000, PT ;  /* 0x000010001d00780c */ /* 0x000fe40003f06070 */
[----:B--2---:R-:W-:Y:S01]  /*1270*/  VIMNMX3 R13, R13, R14, R15, !PT ;  /* 0x0000000e0d0d720f */ /* 0x004fe2000780010f */
[----:B------:R-:W-:-:S05]  /*1280*/  IMAD.X R14, R5, 0x1, ~R8, P1 ;  /* 0x00000001050e7824 */ /* 0x000fca00008e0e08 */
[----:B------:R-:W-:Y:S02]  /*1290*/  ISETP.GE.U32.AND.EX P0, PT, R14, RZ, PT, P0 ;  /* 0x000000ff0e00720c */ /* 0x000fe40003f06100 */
        /* <DEDUP_REMOVED lines=9> */
[----:B------:R-:W-:-:S05]  /*1330*/  IADD3 R9, P0, PT, R9, 0x1000, RZ ;  /* 0x0000100009097810 */ /* 0x000fca0007f1e0ff */
[----:B------:R-:W-:Y:S01]  /*1340*/  IMAD.X R8, RZ, RZ, R8, P0 ;  /* 0x000000ffff087224 */ /* 0x000fe200000e0608 */
[----:B------:R-:W-:-:S04]  /*1350*/  ISETP.GT.U32.AND P0, PT, R9, R12, PT ;  /* 0x0000000c0900720c */ /* 0x000fc80003f04070 */
[----:B------:R-:W-:-:S13]  /*1360*/  ISETP.GT.U32.AND.EX P0, PT, R8, R11, PT, P0 ;  /* 0x0000000b0800720c */ /* 0x000fda0003f04100 */
[----:B------:R-:W-:Y:S05]  /*1370*/  @!P0 BRA `(.L_x_344) ;  /* 0xfffffffc006c8947 */ /* 0x000fea000383ffff */
.L_x_342:
[----:B------:R-:W-:Y:S01]  /*1380*/  IMAD.IADD R3, R4, 0x1, -R9 ;  /* 0x0000000104037824 */ /* 0x000fe200078e0a09 */
[----:B------:R-:W-:Y:S01]  /*1390*/  ISETP.GE.U32.AND P1, PT, R9, R4, PT ;  /* 0x000000040900720c */ /* 0x000fe20003f26070 */
[----:B------:R-:W-:Y:S03]  /*13a0*/  BSSY.RECONVERGENT B1, `(.L_x_343) ;  /* 0x0000072000017945 */ /* 0x000fe60003800200 */
[----:B------:R-:W-:-:S04]  /*13b0*/  ISETP.GE.AND P0, PT, R0, R3, PT ;  /* 0x000000030000720c */ /* 0x000fc80003f06270 */
[----:B------:R-:W-:-:S13]  /*13c0*/  ISETP.GE.U32.OR.EX P0, PT, R8, R5, P0, P1 ;  /* 0x000000050800720c */ /* 0x000fda0000706510 */
[----:B------:R-:W-:Y:S05]  /*13d0*/  @P0 BRA `(.L_x_345) ;  /* 0x0000000400b80947 */ /* 0x000fea0003800000 */
[----:B------:R-:W-:Y:S01]  /*13e0*/  LOP3.LUT R2, RZ, R0, RZ, 0x33, !PT ;  /* 0x00000000ff027212 */ /* 0x000fe200078e33ff */
[----:B------:R-:W-:Y:S03]  /*13f0*/  BSSY.RECONVERGENT B2, `(.L_x_346) ;  /* 0x0000031000027945 */ /* 0x000fe60003800200 */
[----:B------:R-:W-:Y:S01]  /*1400*/  IADD3 R2, PT, PT, -R9, R4, R2 ;  /* 0x0000000409027210 */ /* 0x000fe20007ffe102 */
[----:B------:R-:W-:-:S03]  /*1410*/  IMAD.MOV.U32 R4, RZ, RZ, R0 ;  /* 0x000000ffff047224 */ /* 0x000fc600078e0000 */
[C---:B------:R-:W-:Y:S02]  /*1420*/  ISETP.GE.U32.AND P1, PT, R2.reuse, 0xf00, PT ;  /* 0x00000f000200780c */ /* 0x040fe40003f26070 */
[----:B------:R-:W-:-:S04]  /*1430*/  LEA.HI R5, R2, 0x1, RZ, 0x18 ;  /* 0x0000000102057811 */ /* 0x000fc800078fc0ff */
[----:B------:R-:W-:-:S04]  /*1440*/  LOP3.LUT R24, R5, 0xf, RZ, 0xc0, !PT ;  /* 0x0000000f05187812 */ /* 0x000fc800078ec0ff */
[----:B------:R-:W-:-:S03]  /*1450*/  ISETP.NE.AND P0, PT, R24, RZ, PT ;  /* 0x000000ff1800720c */ /* 0x000fc60003f05270 */
[----:B------:R-:W-:Y:S10]  /*1460*/  @!P1 BRA `(.L_x_347) ;  /* 0x0000000000a49947 */ /* 0x000ff40003800000 */
[----:B------:R-:W0:Y:S01]  /*1470*/  LDCU.64 UR4, c[0x0][0x380] ;  /* 0x00007000ff0477ac */ /* 0x000e220008000a00 */
[----:B------:R-:W-:Y:S01]  /*1480*/  IADD3 R3, P1, PT, R0, R9, RZ ;  /* 0x0000000900037210 */ /* 0x000fe20007f3e0ff */
[----:B------:R-:W-:Y:S01]  /*1490*/  IMAD.MOV.U32 R4, RZ, RZ, R0 ;  /* 0x000000ffff047224 */ /* 0x000fe200078e0000 */
[----:B------:R-:W-:-:S03]  /*14a0*/  LOP3.LUT R14, R5, 0x1fffff0, RZ, 0xc0, !PT ;  /* 0x01fffff0050e7812 */ /* 0x000fc600078ec0ff */
[----:B------:R-:W-:Y:S02]  /*14b0*/  IMAD.X R2, RZ, RZ, R8, P1 ;  /* 0x000000ffff027224 */ /* 0x000fe400008e0608 */
[----:B------:R-:W-:Y:S01]  /*14c0*/  IMAD.MOV R14, RZ, RZ, -R14 ;  /* 0x000000ffff0e7224 */ /* 0x000fe200078e0a0e */
[----:B0-----:R-:W-:-:S04]  /*14d0*/  LEA R15, P2, R3, UR4, 0x2 ;  /* 0x00000004030f7c11 */ /* 0x001fc8000f8410ff */
[----:B------:R-:W-:Y:S02]  /*14e0*/  IADD3 R15, P1, PT, R15, 0x2000, RZ ;  /* 0x000020000f0f7810 */ /* 0x000fe40007f3e0ff */
[----:B------:R-:W-:-:S05]  /*14f0*/  LEA.HI.X R3, R3, UR5, R2, 0x2, P2 ;  /* 0x0000000503037c11 */ /* 0x000fca00090f1402 */
[----:B------:R-:W-:-:S07]  /*1500*/  IMAD.X R3, RZ, RZ, R3, P1 ;  /* 0x000000ffff037224 */ /* 0x000fce00008e0603 */
.L_x_348:
        /* <DEDUP_REMOVED lines=16> */
[----:B------:R0:W5:Y:S01]  /*1610*/  LDG.E R6, desc[UR6][R2.64+0x1c00] ;  /* 0x001c000602067981 */ /* 0x000162000c1e1900 */
        /* <DEDUP_REMOVED lines=9> */
[----:B------:R-:W-:-:S05]  /*16b0*/  IADD3 R15, P2, PT, R2, 0x4000, RZ ;  /* 0x00004000020f7810 */ /* 0x000fca0007f5e0ff */
[----:B0-----:R-:W-:Y:S01]  /*16c0*/  IMAD.X R3, RZ, RZ, R3, P2 ;  /* 0x000000ffff037224 */ /* 0x001fe200010e0603 */
[----:B------:R-:W-:-:S04]  /*16d0*/  VIMNMX3 R7, R11, R12, R7, !PT ;  /* 0x0000000c0b07720f */ /* 0x000fc80007800107 */
[----:B------:R-:W-:Y:S01]  /*16e0*/  VIMNMX3 R10, R7, R13, R6, !PT ;  /* 0x0000000d070a720f */ /* 0x000fe20007800106 */
[----:B------:R-:W-:Y:S06]  /*16f0*/  @P1 BRA `(.L_x_348) ;  /* 0xfffffffc00841947 */ /* 0x000fec000383ffff */
.L_x_347:
[----:B------:R-:W-:Y:S05]  /*1700*/  BSYNC.RECONVERGENT B2 ;  /* 0x0000000000027941 */ /* 0x000fea0003800200 */
.L_x_346:
[----:B------:R-:W-:Y:S05]  /*1710*/  @!P0 BRA `(.L_x_345) ;  /* 0x0000000000e88947 */ /* 0x000fea0003800000 */
[----:B------:R-:W-:Y:S01]  /*1720*/  ISETP.GE.U32.AND P0, PT, R24, 0x8, PT ;  /* 0x000000081800780c */ /* 0x000fe20003f06070 */
[----:B------:R-:W-:Y:S01]  /*1730*/  BSSY.RECONVERGENT B2, `(.L_x_349) ;  /* 0x0000016000027945 */ /* 0x000fe20003800200 */
[----:B------:R-:W-:-:S04]  /*1740*/  LOP3.LUT R17, R5, 0x7, RZ, 0xc0, !PT ;  /* 0x0000000705117812 */ /* 0x000fc800078ec0ff */
[----:B------:R-:W-:-:S07]  /*1750*/  ISETP.NE.AND P1, PT, R17, RZ, PT ;  /* 0x000000ff1100720c */ /* 0x000fce0003f25270 */
[----:B------:R-:W-:Y:S06]  /*1760*/  @!P0 BRA `(.L_x_350) ;  /* 0x0000000000488947 */ /* 0x000fec0003800000 */
[----:B------:R-:W0:Y:S01]  /*1770*/  LDCU.64 UR4, c[0x0][0x380] ;  /* 0x00007000ff0477ac */ /* 0x000e220008000a00 */
[----:B------:R-:W-:-:S05]  /*1780*/  IADD3 R3, P0, PT, R4, R9, RZ ;  /* 0x0000000904037210 */ /* 0x000fca0007f1e0ff */
[----:B------:R-:W-:Y:S01]  /*1790*/  IMAD.X R6, RZ, RZ, R8, P0 ;  /* 0x000000ffff067224 */ /* 0x000fe200000e0608 */
        /* <DEDUP_REMOVED lines=15> */
.L_x_350:
[----:B------:R-:W-:Y:S05]  /*1890*/  BSYNC.RECONVERGENT B2 ;  /* 0x0000000000027941 */ /* 0x000fea0003800200 */
.L_x_349:
        /* <DEDUP_REMOVED lines=18> */
.L_x_352:
[----:B------:R-:W-:Y:S05]  /*19c0*/  BSYNC.RECONVERGENT B2 ;  /* 0x0000000000027941 */ /* 0x000fea0003800200 */
.L_x_351:
[----:B------:R-:W-:Y:S05]  /*19d0*/  @!P1 BRA `(.L_x_345) ;  /* 0x0000000000389947 */ /* 0x000fea0003800000 */
[----:B------:R-:W0:Y:S01]  /*19e0*/  LDCU.64 UR4, c[0x0][0x380] ;  /* 0x00007000ff0477ac */ /* 0x000e220008000a00 */
[----:B------:R-:W-:Y:S01]  /*19f0*/  IADD3 R5, P0, PT, R4, R9, RZ ;  /* 0x0000000904057210 */ /* 0x000fe20007f1e0ff */
[----:B------:R-:W-:-:S04]  /*1a00*/  IMAD.MOV R4, RZ, RZ, -R6 ;  /* 0x000000ffff047224 */ /* 0x000fc800078e0a06 */
[----:B------:R-:W-:Y:S01]  /*1a10*/  IMAD.X R8, RZ, RZ, R8, P0 ;  /* 0x000000ffff087224 */ /* 0x000fe200000e0608 */
[----:B0-----:R-:W-:-:S04]  /*1a20*/  LEA R2, P1, R5, UR4, 0x2 ;  /* 0x0000000405027c11 */ /* 0x001fc8000f8210ff */
[----:B------:R-:W-:-:S09]  /*1a30*/  LEA.HI.X R5, R5, UR5, R8, 0x2, P1 ;  /* 0x0000000505057c11 */ /* 0x000fd200088f1408 */
.L_x_353:
[----:B------:R-:W-:-:S06]  /*1a40*/  IMAD.MOV.U32 R3, RZ, RZ, R5 ;  /* 0x000000ffff037224 */ /* 0x000fcc00078e0005 */
[----:B------:R0:W2:Y:S01]  /*1a50*/  LDG.E R3, desc[UR6][R2.64] ;  /* 0x0000000602037981 */ /* 0x0000a2000c1e1900 */
[----:B------:R-:W-:-:S05]  /*1a60*/  VIADD R4, R4, 0x1 ;  /* 0x0000000104047836 */ /* 0x000fca0000000000 */
[----:B------:R-:W-:Y:S02]  /*1a70*/  ISETP.NE.AND P0, PT, R4, RZ, PT ;  /* 0x000000ff0400720c */ /* 0x000fe40003f05270 */
[----:B0-----:R-:W-:-:S05]  /*1a80*/  IADD3 R2, P1, PT, R2, 0x400, RZ ;  /* 0x0000040002027810 */ /* 0x001fca0007f3e0ff */
[----:B------:R-:W-:Y:S01]  /*1a90*/  IMAD.X R5, RZ, RZ, R5, P1 ;  /* 0x000000ffff057224 */ /* 0x000fe200008e0605 */
[----:B--2---:R-:W-:-:S05]  /*1aa0*/  VIMNMX R10, PT, PT, R3, R10, !PT ;  /* 0x0000000a030a7248 */ /* 0x004fca0007fe0100 */
[----:B------:R-:W-:Y:S05]  /*1ab0*/  @P0 BRA `(.L_x_353) ;  /* 0xfffffffc00e00947 */ /* 0x000fea000383ffff */
.L_x_345:
[----:B------:R-:W-:Y:S05]  /*1ac0*/  BSYNC.RECONVERGENT B1 ;  /* 0x0000000000017941 */ /* 0x000fea0003800200 */
.L_x_343:
[----:B------:R-:W0:Y:S01]  /*1ad0*/  S2R R6, SR_LANEID ;  /* 0x0000000000067919 */ /* 0x000e220000000000 */
[----:B------:R-:W-:Y:S01]  /*1ae0*/  IMAD.MOV.U32 R9, RZ, RZ, R10 ;  /* 0x000000ffff097224 */ /* 0x000fe200078e000a */
[----:B------:R-:W-:-:S04]  /*1af0*/  ISETP.NE.AND P5, PT, R0, RZ, PT ;  /* 0x000000ff0000720c */ /* 0x000fc80003fa5270 */
        /* <DEDUP_REMOVED lines=35> */
[----:B------:R-:W-:-:S07]  /*1d30*/  VIMNMX R9, PT, PT, R0, R3, !PT ;  /* 0x0000000300097248 */ /* 0x000fce0007fe0100 */
.L_x_341:
[----:B------:R-:W-:Y:S05]  /*1d40*/  BSYNC.RECONVERGENT B0 ;  /* 0x0000000000007941 */ /* 0x000fea0003800200 */
.L_x_326:
[----:B------:R-:W-:Y:S05]  /*1d50*/  @P5 EXIT ;  /* 0x000000000000594d */ /* 0x000fea0003800000 */
[----:B-12---:R-:W1:Y:S01]  /*1d60*/  LDC.64 R2, c[0x0][0x388] ;  /* 0x0000e200ff027b82 */ /* 0x006e620000000a00 */
[----:B------:R-:W0:Y:S02]  /*1d70*/  LDCU UR4, c[0x0][0x39c] ;  /* 0x00007380ff0477ac */ /* 0x000e240008000800 */
[----:B0-----:R-:W-:-:S05]  /*1d80*/  VIMNMX R9, PT, PT, R9, UR4, !PT ;  /* 0x0000000409097c48 */ /* 0x001fca000ffe0100 */
[----:B-1----:R-:W-:Y:S01]  /*1d90*/  STG.E desc[UR6][R2.64], R9 ;  /* 0x0000000902007986 */ /* 0x002fe2000c101906 */
[----:B------:R-:W-:Y:S05]  /*1da0*/  EXIT ;  /* 0x000000000000794d */ /* 0x000fea0003800000 */
.L_x_354:
        /* <DEDUP_REMOVED lines=13> */
.L_x_534:


//--------------------- .text._ZN3cub18CUB_300001_SM_10006detail6reduce28DeviceReduceSingleTileKernelINS2_10policy_hubIijN4cuda3__47maximumIiEEE10Policy1000EPiSB_iS8_iiNS5_3std3__410__identityEEEvT0_T1_T2_T3_T4_T6_ --------------------------
	.section	.text._ZN3cub18CUB_300001_SM_10006detail6reduce28DeviceReduceSingleTileKernelINS2_10policy_hubIijN4cuda3__47maximumIiEEE10Policy1000EPiSB_iS8_iiNS5_3std3__410__identityEEEvT0_T1_T2_T3_T4_T6_,"ax",@progbits
	.align	128
        .global         _ZN3cub18CUB_300001_SM_10006detail6reduce28DeviceReduceSingleTileKernelINS2_10policy_hubIijN4cuda3__47maximumIiEEE10Policy1000EPiSB_iS8_iiNS5_3std3__410__identityEEEvT0_T1_T2_T3_T4_T6_
        .type           _ZN3cub18CUB_300001_SM_10006detail6reduce28DeviceReduceSingleTileKernelINS2_10policy_hubIijN4cuda3__47maximumIiEEE10Policy1000EPiSB_iS8_iiNS5_3std3__410__identityEEEvT0_T1_T2_T3_T4_T6_,@function
        .size           _ZN3cub18CUB_300001_SM_10006detail6reduce28DeviceReduceSingleTileKernelINS2_10policy_hubIijN4cuda3__47maximumIiEEE10Policy1000EPiSB_iS8_iiNS5_3std3__410__identityEEEvT0_T1_T2_T3_T4_T6_,(.L_x_535 - _ZN3cub18CUB_300001_SM_10006detail6reduce28DeviceReduceSingleTileKernelINS2_10policy_hubIijN4cuda3__47maximumIiEEE10Policy1000EPiSB_iS8_iiNS5_3std3__410__identityEEEvT0_T1_T2_T3_T4_T6_)
        .other          _ZN3cub18CUB_300001_SM_10006detail6reduce28DeviceReduceSingleTileKernelINS2_10policy_hubIijN4cuda3__47maximumIiEEE10Policy1000EPiSB_iS8_iiNS5_3std3__410__identityEEEvT0_T1_T2_T3_T4_T6_,@"STO_CUDA_ENTRY STV_DEFAULT"
_ZN3cub18CUB_300001_SM_10006detail6reduce28DeviceReduceSingleTileKernelINS2_10policy_hubIijN4cuda3__47maximumIiEEE10Policy1000EPiSB_iS8_iiNS5_3std3__410__identityEEEvT0_T1_T2_T3_T4_T6_:
.text._ZN3cub18CUB_300001_SM_10006detail6reduce28DeviceReduceSingleTileKernelINS2_10policy_hubIijN4cuda3__47maximumIiEEE10Policy1000EPiSB_iS8_iiNS5_3std3__410__identityEEEvT0_T1_T2_T3_T4_T6_:
        /* <DEDUP_REMOVED lines=13> */
.L_x_355:
        /* <DEDUP_REMOVED lines=16> */
.L_x_360:
[----:B------:R-:W-:Y:S05]  /*01d0*/  BSYNC.RECONVERGENT B1 ;  /* 0x0000000000017941 */ /* 0x000fea0003800200 */
.L_x_359:
        /* <DEDUP_REMOVED lines=16> */
.L_x_365:
        /* <DEDUP_REMOVED lines=9> */
.L_x_364:
[----:B------:R-:W-:Y:S05]  /*0370*/  BSYNC.RECONVERGENT B2 ;  /* 0x0000000000027941 */ /* 0x000fea0003800200 */
.L_x_363:
        /* <DEDUP_REMOVED lines=8> */
.L_x_368:
        /* <DEDUP_REMOVED lines=35> */
.L_x_367:
[----:B------:R-:W-:Y:S05]  /*0630*/  BSYNC.RECONVERGENT B2 ;  /* 0x0000000000027941 */ /* 0x000fea0003800200 */
.L_x_366:
        /* <DEDUP_REMOVED lines=22> */
.L_x_370:
[----:B------:R-:W-:Y:S05]  /*07a0*/  BSYNC.RECONVERGENT B2 ;  /* 0x0000000000027941 */ /* 0x000fea0003800200 */
.L_x_369:
        /* <DEDUP_REMOVED lines=10> */
.L_x_362:
[----:B------:R-:W-:Y:S05]  /*0850*/  BSYNC.RECONVERGENT B1 ;  /* 0x0000000000017941 */ /* 0x000fea0003800200 */
.L_x_361:
        /* <DEDUP_REMOVED lines=43> */
.L_x_371:
        /* <DEDUP_REMOVED lines=59> */
.L_x_358:
        /* <DEDUP_REMOVED lines=22> */
.L_x_375:
        /* <DEDUP_REMOVED lines=21> */
.L_x_373:
        /* <DEDUP_REMOVED lines=20> */
.L_x_379:
        /* <DEDUP_REMOVED lines=8> */
.L_x_378:
[----:B------:R-:W-:Y:S05]  /*1330*/  BSYNC.RECONVERGENT B2 ;  /* 0x0000000000027941 */ /* 0x000fea0003800200 */
.L_x_377:
        /* <DEDUP_REMOVED lines=16> */
.L_x_382:
        /* <DEDUP_REMOVED lines=39> */
.L_x_381:
[----:B------:R-:W-:Y:S05]  /*16b0*/  BSYNC.RECONVERGENT B2 ;  /* 0x0000000000027941 */ /* 0x000fea0003800200 */
.L_x_380:
        /* <DEDUP_REMOVED lines=27> */
.L_x_384:
[----:B------:R-:W-:Y:S05]  /*1870*/  BSYNC.RECONVERGENT B2 ;  /* 0x0000000000027941 */ /* 0x000fea0003800200 */
.L_x_383:
        /* <DEDUP_REMOVED lines=10> */
.L_x_376:
[----:B------:R-:W-:Y:S05]  /*1920*/  BSYNC.RECONVERGENT B1 ;  /* 0x0000000000017941 */ /* 0x000fea0003800200 */
.L_x_374:
        /* <DEDUP_REMOVED lines=39> */
.L_x_357:
        /* <DEDUP_REMOVED lines=12> */
.L_x_387:
[----:B------:R-:W-:Y:S05]  /*1c60*/  BSYNC.RECONVERGENT B1 ;  /* 0x0000000000017941 */ /* 0x000fea0003800200 */
.L_x_386:
        /* <DEDUP_REMOVED lines=16> */
.L_x_392:
        /* <DEDUP_REMOVED lines=9> */
.L_x_391:
[----:B------:R-:W-:Y:S05]  /*1e00*/  BSYNC.RECONVERGENT B2 ;  /* 0x0000000000027941 */ /* 0x000fea0003800200 */
.L_x_390:
        /* <DEDUP_REMOVED lines=8> */
.L_x_395:
        /* <DEDUP_REMOVED lines=35> */
.L_x_394:
[----:B------:R-:W-:Y:S05]  /*20c0*/  BSYNC.RECONVERGENT B2 ;  /* 0x0000000000027941 */ /* 0x000fea0003800200 */
.L_x_393:
        /* <DEDUP_REMOVED lines=22> */
.L_x_397:
[----:B------:R-:W-:Y:S05]  /*2230*/  BSYNC.RECONVERGENT B2 ;  /* 0x0000000000027941 */ /* 0x000fea0003800200 */
.L_x_396:
        /* <DEDUP_REMOVED lines=10> */
.L_x_389:
[----:B------:R-:W-:Y:S05]  /*22e0*/  BSYNC.RECONVERGENT B1 ;  /* 0x0000000000017941 */ /* 0x000fea0003800200 */
.L_x_388:
        /* <DEDUP_REMOVED lines=43> */
.L_x_398:
        /* <DEDUP_REMOVED lines=59> */
.L_x_385:
        /* <DEDUP_REMOVED lines=33> */
.L_x_401:
        /* <DEDUP_REMOVED lines=33> */
.L_x_399:
        /* <DEDUP_REMOVED lines=20> */
.L_x_405:
        /* <DEDUP_REMOVED lines=8> */
.L_x_404:
[----:B------:R-:W-:Y:S05]  /*2f30*/  BSYNC.RECONVERGENT B2 ;  /* 0x0000000000027941 */ /* 0x000fea0003800200 */
.L_x_403:
        /* <DEDUP_REMOVED lines=16> */
.L_x_408:
        /* <DEDUP_REMOVED lines=39> */
.L_x_407:
[----:B------:R-:W-:Y:S05]  /*32b0*/  BSYNC.RECONVERGENT B2 ;  /* 0x0000000000027941 */ /* 0x000fea0003800200 */
.L_x_406:
        /* <DEDUP_REMOVED lines=27> */
.L_x_410:
[----:B------:R-:W-:Y:S05]  /*3470*/  BSYNC.RECONVERGENT B2 ;  /* 0x0000000000027941 */ /* 0x000fea0003800200 */
.L_x_409:
        /* <DEDUP_REMOVED lines=10> */
.L_x_402:
[----:B------:R-:W-:Y:S05]  /*3520*/  BSYNC.RECONVERGENT B1 ;  /* 0x0000000000017941 */ /* 0x000fea0003800200 */
.L_x_400:
        /* <DEDUP_REMOVED lines=39> */
.L_x_372:
[----:B------:R-:W-:Y:S05]  /*37a0*/  BSYNC.RECONVERGENT B0 ;  /* 0x0000000000007941 */ /* 0x000fea0003800200 */
.L_x_356:
[----:B------:R-:W-:Y:S05]  /*37b0*/  @P0 EXIT ;  /* 0x000000000000094d */ /* 0x000fea0003800000 */
[----:B0-23--:R-:W0:Y:S01]  /*37c0*/  LDC.64 R2, c[0x0][0x388] ;  /* 0x0000e200ff027b82 */ /* 0x00de220000000a00 */
[----:B------:R-:W1:Y:S02]  /*37d0*/  LDCU UR4, c[0x0][0x398] ;  /* 0x00007300ff0477ac */ /* 0x000e640008000800 */
[----:B-1--4-:R-:W-:-:S05]  /*37e0*/  VIMNMX R5, PT, PT, R5, UR4, !PT ;  /* 0x0000000405057c48 */ /* 0x012fca000ffe0100 */
[----:B0-----:R-:W-:Y:S01]  /*37f0*/  STG.E desc[UR6][R2.64], R5 ;  /* 0x0000000502007986 */ /* 0x001fe2000c101906 */
[----:B------:R-:W-:Y:S05]  /*3800*/  EXIT ;  /* 0x000000000000794d */ /* 0x000fea0003800000 */
.L_x_411:
        /* <DEDUP_REMOVED lines=15> */
.L_x_535:


//--------------------- .text._ZN3cub18CUB_300001_SM_10006detail6reduce18DeviceReduceKernelINS2_10policy_hubIijN4cuda3__47maximumIiEEE10Policy1000EN6thrust24THRUST_300001_SM_1000_NS6detail15normal_iteratorINSC_10device_ptrIiEEEEjS8_iNS5_3std3__410__identityEEEvT0_PT3_T1_NS0_13GridEvenShareISO_EET2_T4_ --------------------------
	.section	.text._ZN3cub18CUB_300001_SM_10006detail6reduce18DeviceReduceKernelINS2_10policy_hubIijN4cuda3__47maximumIiEEE10Policy1000EN6thrust24THRUST_300001_SM_1000_NS6detail15normal_iteratorINSC_10device_ptrIiEEEEjS8_iNS5_3std3__410__identityEEEvT0_PT3_T1_NS0_13GridEvenShareISO_EET2_T4_,"ax",@progbits
	.align	128
        .global         _ZN3cub18CUB_300001_SM_10006detail6reduce18DeviceReduceKernelINS2_10policy_hubIijN4cuda3__47maximumIiEEE10Policy1000EN6thrust24THRUST_300001_SM_1000_NS6detail15normal_iteratorINSC_10device_ptrIiEEEEjS8_iNS5_3std3__410__identityEEEvT0_PT3_T1_NS0_13GridEvenShareISO_EET2_T4_
        .type           _ZN3cub18CUB_300001_SM_10006detail6reduce18DeviceReduceKernelINS2_10policy_hubIijN4cuda3__47maximumIiEEE10Policy1000EN6thrust24THRUST_300001_SM_1000_NS6detail15normal_iteratorINSC_10device_ptrIiEEEEjS8_iNS5_3std3__410__identityEEEvT0_PT3_T1_NS0_13GridEvenShareISO_EET2_T4_,@function
        .size           _ZN3cub18CUB_300001_SM_10006detail6reduce18DeviceReduceKernelINS2_10policy_hubIijN4cuda3__47maximumIiEEE10Policy1000EN6thrust24THRUST_300001_SM_1000_NS6detail15normal_iteratorINSC_10device_ptrIiEEEEjS8_iNS5_3std3__410__identityEEEvT0_PT3_T1_NS0_13GridEvenShareISO_EET2_T4_,(.L_x_536 - _ZN3cub18CUB_300001_SM_10006detail6reduce18DeviceReduceKernelINS2_10policy_hubIijN4cuda3__47maximumIiEEE10Policy1000EN6thrust24THRUST_300001_SM_1000_NS6detail15normal_iteratorINSC_10device_ptrIiEEEEjS8_iNS5_3std3__410__identityEEEvT0_PT3_T1_NS0_13GridEvenShareISO_EET2_T4_)
        .other          _ZN3cub18CUB_300001_SM_10006detail6reduce18DeviceReduceKernelINS2_10policy_hubIijN4cuda3__47maximumIiEEE10Policy1000EN6thrust24THRUST_300001_SM_1000_NS6detail15normal_iteratorINSC_10device_ptrIiEEEEjS8_iNS5_3std3__410__identityEEEvT0_PT3_T1_NS0_13GridEvenShareISO_EET2_T4_,@"STO_CUDA_ENTRY STV_DEFAULT"
_ZN3cub18CUB_300001_SM_10006detail6reduce18DeviceReduceKernelINS2_10policy_hubIijN4cuda3__47maximumIiEEE10Policy1000EN6thrust24THRUST_300001_SM_1000_NS6detail15normal_iteratorINSC_10device_ptrIiEEEEjS8_iNS5_3std3__410__identityEEEvT0_PT3_T1_NS0_13GridEvenShareISO_EET2_T4_:
.text._ZN3cub18CUB_300001_SM_10006detail6reduce18DeviceReduceKernelINS2_10policy_hubIijN4cuda3__47maximumIiEEE10Policy1000EN6thrust24THRUST_300001_SM_1000_NS6detail15normal_iteratorINSC_10device_ptrIiEEEEjS8_iNS5_3std3__410__identityEEEvT0_PT3_T1_NS0_13GridEvenShareISO_EET2_T4_:
[----:B------:R-:W-:Y:S01]  /*0000*/  LDC R1, c[0x0][0x37c] ;  /* 0x0000df00ff017b82 */ /* 0x000fe20000000800 */
[----:B------:R-:W0:Y:S07]  /*0010*/  S2R R3, SR_CTAID.X ;  /* 0x0000000000037919 */ /* 0x000e2e0000002500 */
[----:B------:R-:W1:Y:S01]  /*0020*/  LDC.64 R8, c[0x0][0x3a8] ;  /* 0x0000ea00ff087b82 */ /* 0x000e620000000a00 */
[----:B------:R-:W2:Y:S01]  /*0030*/  LDCU.64 UR6, c[0x0][0x358] ;  /* 0x00006b00ff0677ac */ /* 0x000ea20008000a00 */
[----:B------:R-:W-:Y:S01]  /*0040*/  BSSY.RECONVERGENT B0, `(.L_x_412) ;  /* 0x0000228000007945 */ /* 0x000fe20003800200 */
[----:B-1----:R-:W-:-:S02]  /*0050*/  IMAD.SHL.U32 R13, R9, 0x1000, RZ ;  /* 0x00001000090d7824 */ /* 0x002fc400078e00ff */
[----:B0-----:R-:W-:-:S05]  /*0060*/  IMAD R0, R3, -0x1000, R8 ;  /* 0xfffff00003007824 */ /* 0x001fca00078e0208 */
[----:B------:R-:W-:-:S13]  /*0070*/  ISETP.GT.U32.AND P0, PT, R0, 0xfff, PT ;  /* 0x00000fff0000780c */ /* 0x000fda0003f04070 */
[----:B--2---:R-:W-:Y:S05]  /*0080*/  @P0 BRA `(.L_x_413) ;  /* 0x0000001000280947 */ /* 0x004fea0003800000 */
[----:B------:R-:W0:Y:S01]  /*0090*/  S2R R2, SR_TID.X ;  /* 0x0000000000027919 */ /* 0x000e220000002100 */
[----:B------:R-:W-:Y:S01]  /*00a0*/  BSSY.RECONVERGENT B1, `(.L_x_414) ;  /* 0x000000a000017945 */ /* 0x000fe20003800200 */
[----:B------:R-:W-:Y:S01]  /*00b0*/  IMAD.MOV.U32 R14, RZ, RZ, RZ ;  /* 0x000000ffff0e7224 */ /* 0x000fe200078e00ff */
[----:B0-----:R-:W-:Y:S01]  /*00c0*/  ISETP.GE.U32.AND P0, PT, R2, R0, PT ;  /* 0x000000000200720c */ /* 0x001fe20003f06070 */
[----:B------:R-:W-:-:S12]  /*00d0*/  IMAD.MOV.U32 R4, RZ, RZ, R2 ;  /* 0x000000ffff047224 */ /* 0x000fd800078e0002 */
[----:B------:R-:W-:Y:S05]  /*00e0*/  @P0 BRA `(.L_x_415) ;  /* 0x0000000000140947 */ /* 0x000fea0003800000 */
[----:B------:R-:W0:Y:S01]  /*00f0*/  LDC.64 R14, c[0x0][0x380] ;  /* 0x0000e000ff0e7b82 */ /* 0x000e220000000a00 */
[----:B------:R-:W-:-:S04]  /*0100*/  IMAD R5, R3, 0x1000, R2 ;  /* 0x0000100003057824 */ /* 0x000fc800078e0202 */
[----:B0-----:R-:W-:-:S06]  /*0110*/  IMAD.WIDE.U32 R14, R5, 0x4, R14 ;  /* 0x00000004050e7825 */ /* 0x001fcc00078e000e */
[----:B------:R0:W5:Y:S01]  /*0120*/  LDG.E R14, desc[UR6][R14.64] ;  /* 0x000000060e0e7981 */ /* 0x000162000c1e1900 */
[----:B------:R-:W-:-:S07]  /*0130*/  VIADD R4, R2, 0x100 ;  /* 0x0000010002047836 */ /* 0x000fce0000000000 */
.L_x_415:
[----:B------:R-:W-:Y:S05]  /*0140*/  BSYNC.RECONVERGENT B1 ;  /* 0x0000000000017941 */ /* 0x000fea0003800200 */
.L_x_414:
[----:B------:R-:W-:Y:S01]  /*0150*/  ISETP.GE.U32.AND P0, PT, R4, R0, PT ;  /* 0x000000000400720c */ /* 0x000fe20003f06070 */
[----:B------:R-:W-:-:S12]  /*0160*/  BSSY.RECONVERGENT B1, `(.L_x_416) ;  /* 0x0000097000017945 */ /* 0x000fd80003800200 */
[----:B------:R-:W-:Y:S05]  /*0170*/  @P0 BRA `(.L_x_417) ;  /* 0x0000000800540947 */ /* 0x000fea0003800000 */
[----:B------:R-:W-:Y:S01]  /*0180*/  LOP3.LUT R5, RZ, R4, RZ, 0x33, !PT ;  /* 0x00000004ff057212 */ /* 0x000fe200078e33ff */
[----:B------:R-:W-:Y:S04]  /*0190*/  BSSY.RECONVERGENT B2, `(.L_x_418) ;  /* 0x000004b000027945 */ /* 0x000fe80003800200 */
[----:B------:R-:W-:-:S04]  /*01a0*/  IMAD.IADD R8, R5, 0x1, R8 ;  /* 0x0000000105087824 */ /* 0x000fc800078e0208 */
[----:B------:R-:W-:-:S05]  /*01b0*/  IMAD R8, R3, -0x1000, R8 ;  /* 0xfffff00003087824 */ /* 0x000fca00078e0208 */
[C---:B------:R-:W-:Y:S02]  /*01c0*/  ISETP.GE.U32.AND P0, PT, R8.reuse, 0xf00, PT ;  /* 0x00000f000800780c */ /* 0x040fe40003f06070 */
[----:B------:R-:W-:-:S04]  /*01d0*/  LEA.HI R5, R8, 0x1, RZ, 0x18 ;  /* 0x0000000108057811 */ /* 0x000fc800078fc0ff */
[----:B------:R-:W-:-:S07]  /*01e0*/  LOP3.LUT R6, R5, 0xf, RZ, 0xc0, !PT ;  /* 0x0000000f05067812 */ /* 0x000fce00078ec0ff */
[----:B------:R-:W-:Y:S05]  /*01f0*/  @!P0 BRA `(.L_x_419) ;  /* 0x0000000400108947 */ /* 0x000fea0003800000 */
[----:B------:R-:W-:Y:S01]  /*0200*/  LOP3.LUT R9, R5, 0x1fffff0, RZ, 0xc0, !PT ;  /* 0x01fffff005097812 */ /* 0x000fe200078ec0ff */
[----:B------:R-:W-:Y:S01]  /*0210*/  BSSY.RECONVERGENT B3, `(.L_x_420) ;  /* 0x0000041000037945 */ /* 0x000fe20003800200 */
[----:B------:R-:W-:Y:S01]  /*0220*/  LOP3.LUT R8, R4, 0x800, RZ, 0xfc, !PT ;  /* 0x0000080004087812 */ /* 0x000fe200078efcff */
[----:B------:R-:W-:Y:S02]  /*0230*/  IMAD R4, R3, 0x1000, R4 ;  /* 0x0000100003047824 */ /* 0x000fe400078e0204 */
[----:B------:R-:W-:-:S07]  /*0240*/  IMAD.MOV R9, RZ, RZ, -R9 ;  /* 0x000000ffff097224 */ /* 0x000fce00078e0a09 */
.L_x_421:
[----:B------:R-:W1:Y:S01]  /*0250*/  LDC.64 R12, c[0x0][0x380] ;  /* 0x0000e000ff0c7b82 */ /* 0x000e620000000a00 */
[C---:B------:R-:W-:Y:S02]  /*0260*/  VIADD R17, R4.reuse, 0x100 ;  /* 0x0000010004117836 */ /* 0x040fe40000000000 */
[----:B-1----:R-:W-:-:S04]  /*0270*/  IMAD.WIDE.U32 R26, R4, 0x4, R12 ;  /* 0x00000004041a7825 */ /* 0x002fc800078e000c */
[--C-:B------:R-:W-:Y:S02]  /*0280*/  IMAD.WIDE.U32 R16, R17, 0x4, R12.reuse ;  /* 0x0000000411107825 */ /* 0x100fe400078e000c */
[----:B------:R-:W2:Y:S04]  /*0290*/  LDG.E R26, desc[UR6][R26.64] ;  /* 0x000000061a1a7981 */ /* 0x000ea8000c1e1900 */
[----:B0-----:R0:W2:Y:S01]  /*02a0*/  LDG.E R15, desc[UR6][R16.64] ;  /* 0x00000006100f7981 */ /* 0x0010a2000c1e1900 */
[C---:B------:R-:W-:Y:S02]  /*02b0*/  VIADD R29, R4.reuse, 0x200 ;  /* 0x00000200041d7836 */ /* 0x040fe40000000000 */
[----:B------:R-:W-:Y:S02]  /*02c0*/  VIADD R23, R4, 0x600 ;  /* 0x0000060004177836 */ /* 0x000fe40000000000 */
[----:B------:R-:W-:-:S04]  /*02d0*/  IMAD.WIDE.U32 R28, R29, 0x4, R12 ;  /* 0x000000041d1c7825 */ /* 0x000fc800078e000c */
[----:B------:R-:W-:Y:S01]  /*02e0*/  VIADD R11, R4, 0x300 ;  /* 0x00000300040b7836 */ /* 0x000fe20000000000 */
[----:B------:R1:W3:Y:S01]  /*02f0*/  LDG.E R25, desc[UR6][R28.64] ;  /* 0x000000061c197981 */ /* 0x0002e2000c1e1900 */
[----:B0-----:R-:W-:-:S04]  /*0300*/  IMAD.WIDE.U32 R16, R23, 0x4, R12 ;  /* 0x0000000417107825 */ /* 0x001fc800078e000c */
[C---:B------:R-:W-:Y:S01]  /*0310*/  VIADD R19, R4.reuse, 0x400 ;  /* 0x0000040004137836 */ /* 0x040fe20000000000 */
[----:B------:R0:W4:Y:S01]  /*0320*/  LDG.E R22, desc[UR6][R16.64] ;  /* 0x0000000610167981 */ /* 0x000122000c1e1900 */
[C---:B------:R-:W-:Y:S02]  /*0330*/  VIADD R21, R4.reuse, 0x500 ;  /* 0x0000050004157836 */ /* 0x040fe40000000000 */
[C---:B------:R-:W-:Y:S02]  /*0340*/  VIADD R27, R4.reuse, 0x700 ;  /* 0x00000700041b7836 */ /* 0x040fe40000000000 */
[----:B-1----:R-:W-:Y:S02]  /*0350*/  VIADD R29, R4, 0x800 ;  /* 0x00000800041d7836 */ /* 0x002fe40000000000 */
[----:B------:R-:W-:-:S04]  /*0360*/  IMAD.WIDE.U32 R10, R11, 0x4, R12 ;  /* 0x000000040b0a7825 */ /* 0x000fc800078e000c */
[--C-:B------:R-:W-:Y:S01]  /*0370*/  IMAD.WIDE.U32 R18, R19, 0x4, R12.reuse ;  /* 0x0000000413127825 */ /* 0x100fe200078e000c */
[----:B------:R1:W3:Y:S03]  /*0380*/  LDG.E R7, desc[UR6][R10.64] ;  /* 0x000000060a077981 */ /* 0x0002e6000c1e1900 */
[--C-:B------:R-:W-:Y:S01]  /*0390*/  IMAD.WIDE.U32 R20, R21, 0x4, R12.reuse ;  /* 0x0000000415147825 */ /* 0x100fe200078e000c */
[----:B------:R-:W4:Y:S03]  /*03a0*/  LDG.E R24, desc[UR6][R18.64] ;  /* 0x0000000612187981 */ /* 0x000f26000c1e1900 */
[--C-:B0-----:R-:W-:Y:S01]  /*03b0*/  IMAD.WIDE.U32 R16, R27, 0x4, R12.reuse ;  /* 0x000000041b107825 */ /* 0x101fe200078e000c */
[----:B------:R0:W4:Y:S03]  /*03c0*/  LDG.E R23, desc[UR6][R20.64] ;  /* 0x0000000614177981 */ /* 0x000126000c1e1900 */
[----:B------:R-:W-:Y:S01]  /*03d0*/  IMAD.WIDE.U32 R28, R29, 0x4, R12 ;  /* 0x000000041d1c7825 */ /* 0x000fe200078e000c */
[----:B------:R-:W4:Y:S03]  /*03e0*/  LDG.E R19, desc[UR6][R16.64] ;  /* 0x0000000610137981 */ /* 0x000f26000c1e1900 */
[----:B------:R-:W-:-:S02]  /*03f0*/  VIADD R27, R4, 0xa00 ;  /* 0x00000a00041b7836 */ /* 0x000fc40000000000 */
[----:B-1----:R-:W-:Y:S01]  /*0400*/  VIADD R11, R4, 0x900 ;  /* 0x00000900040b7836 */ /* 0x002fe20000000000 */
[----:B------:R1:W4:Y:S01]  /*0410*/  LDG.E R18, desc[UR6][R28.64] ;  /* 0x000000061c127981 */ /* 0x000322000c1e1900 */
[----:B0-----:R-:W-:-:S04]  /*0420*/  IMAD.WIDE.U32 R20, R27, 0x4, R12 ;  /* 0x000000041b147825 */ /* 0x001fc800078e000c */
[----:B------:R-:W-:Y:S02]  /*0430*/  VIADD R27, R4, 0xb00 ;  /* 0x00000b00041b7836 */ /* 0x000fe40000000000 */
[----:B------:R-:W-:-:S04]  /*0440*/  IMAD.WIDE.U32 R10, R11, 0x4, R12 ;  /* 0x000000040b0a7825 */ /* 0x000fc800078e000c */
[----:B-1----:R-:W-:Y:S02]  /*0450*/  VIADD R29, R4, 0xc00 ;  /* 0x00000c00041d7836 */ /* 0x002fe40000000000 */
[----:B------:R-:W4:Y:S02]  /*0460*/  LDG.E R11, desc[UR6][R10.64] ;  /* 0x000000060a0b7981 */ /* 0x000f24000c1e1900 */
[----:B------:R-:W-:-:S06]  /*0470*/  IMAD.WIDE.U32 R16, R29, 0x4, R12 ;  /* 0x000000041d107825 */ /* 0x000fcc00078e000c */
[----:B------:R0:W4:Y:S04]  /*0480*/  LDG.E R16, desc[UR6][R16.64] ;  /* 0x0000000610107981 */ /* 0x000128000c1e1900 */
[----:B------:R1:W4:Y:S01]  /*0490*/  LDG.E R10, desc[UR6][R20.64] ;  /* 0x00000006140a7981 */ /* 0x000322000c1e1900 */
[----:B0-----:R-:W-:Y:S01]  /*04a0*/  VIADD R17, R4, 0xf00 ;  /* 0x00000f0004117836 */ /* 0x001fe20000000000 */
[----:B--2--5:R-:W-:Y:S01]  /*04b0*/  VIMNMX3 R26, R14, R26, R15, !PT ;  /* 0x0000001a0e1a720f */ /* 0x024fe2000780010f */
[----:B------:R-:W-:-:S04]  /*04c0*/  IMAD.WIDE.U32 R14, R27, 0x4, R12 ;  /* 0x000000041b0e7825 */ /* 0x000fc800078e000c */
[----:B------:R-:W-:Y:S02]  /*04d0*/  VIADD R27, R4, 0xd00 ;  /* 0x00000d00041b7836 */ /* 0x000fe40000000000 */
[----:B------:R-:W2:Y:S02]  /*04e0*/  LDG.E R15, desc[UR6][R14.64] ;  /* 0x000000060e0f7981 */ /* 0x000ea4000c1e1900 */
[----:B------:R-:W-:-:S04]  /*04f0*/  IMAD.WIDE.U32 R28, R27, 0x4, R12 ;  /* 0x000000041b1c7825 */ /* 0x000fc800078e000c */
[----:B------:R-:W-:Y:S02]  /*0500*/  VIADD R27, R4, 0xe00 ;  /* 0x00000e00041b7836 */ /* 0x000fe40000000000 */
[----:B------:R-:W2:Y:S02]  /*0510*/  LDG.E R29, desc[UR6][R28.64] ;  /* 0x000000061c1d7981 */ /* 0x000ea4000c1e1900 */
[----:B-1----:R-:W-:-:S04]  /*0520*/  IMAD.WIDE.U32 R20, R27, 0x4, R12 ;  /* 0x000000041b147825 */ /* 0x002fc800078e000c */
[----:B------:R-:W-:Y:S02]  /*0530*/  IMAD.WIDE.U32 R12, R17, 0x4, R12 ;  /* 0x00000004110c7825 */ /* 0x000fe400078e000c */
[----:B------:R-:W2:Y:S04]  /*0540*/  LDG.E R20, desc[UR6][R20.64] ;  /* 0x0000000614147981 */ /* 0x000ea8000c1e1900 */
[----:B------:R-:W2:Y:S01]  /*0550*/  LDG.E R12, desc[UR6][R12.64] ;  /* 0x000000060c0c7981 */ /* 0x000ea2000c1e1900 */
[----:B---3--:R-:W-:Y:S01]  /*0560*/  VIMNMX3 R7, R26, R25, R7, !PT ;  /* 0x000000191a07720f */ /* 0x008fe20007800107 */
[----:B------:R-:W-:-:S03]  /*0570*/  VIADD R9, R9, 0x10 ;  /* 0x0000001009097836 */ /* 0x000fc60000000000 */
[----:B----4-:R-:W-:Y:S02]  /*0580*/  VIMNMX3 R7, R7, R24, R23, !PT ;  /* 0x000000180707720f */ /* 0x010fe40007800117 */
[----:B------:R-:W-:Y:S02]  /*0590*/  ISETP.NE.AND P0, PT, R9, RZ, PT ;  /* 0x000000ff0900720c */ /* 0x000fe40003f05270 */
[----:B------:R-:W-:Y:S01]  /*05a0*/  VIMNMX3 R7, R7, R22, R19, !PT ;  /* 0x000000160707720f */ /* 0x000fe20007800113 */
[----:B------:R-:W-:Y:S02]  /*05b0*/  VIADD R8, R8, 0x1000 ;  /* 0x0000100008087836 */ /* 0x000fe40000000000 */
[----:B------:R-:W-:Y:S01]  /*05c0*/  VIADD R4, R4, 0x1000 ;  /* 0x0000100004047836 */ /* 0x000fe20000000000 */
[----:B------:R-:W-:-:S04]  /*05d0*/  VIMNMX3 R7, R7, R18, R11, !PT ;  /* 0x000000120707720f */ /* 0x000fc8000780010b */
[----:B--2---:R-:W-:-:S04]  /*05e0*/  VIMNMX3 R7, R7, R10, R15, !PT ;  /* 0x0000000a0707720f */ /* 0x004fc8000780010f */
[----:B------:R-:W-:-:S04]  /*05f0*/  VIMNMX3 R7, R7, R16, R29, !PT ;  /* 0x000000100707720f */ /* 0x000fc8000780011d */
[----:B------:R-:W-:Y:S01]  /*0600*/  VIMNMX3 R14, R7, R20, R12, !PT ;  /* 0x00000014070e720f */ /* 0x000fe2000780010c */
[----:B------:R-:W-:Y:S06]  /*0610*/  @P0 BRA `(.L_x_421) ;  /* 0xfffffffc000c0947 */ /* 0x000fec000383ffff */
[----:B------:R-:W-:Y:S05]  /*0620*/  BSYNC.RECONVERGENT B3 ;  /* 0x0000000000037941 */ /* 0x000fea0003800200 */
.L_x_420:
[----:B------:R-:W-:-:S07]  /*0630*/  VIADD R4, R8, 0xfffff800 ;  /* 0xfffff80008047836 */ /* 0x000fce0000000000 */
.L_x_419:
[----:B------:R-:W-:Y:S05]  /*0640*/  BSYNC.RECONVERGENT B2 ;  /* 0x0000000000027941 */ /* 0x000fea0003800200 */
.L_x_418:
[----:B------:R-:W-:-:S13]  /*0650*/  ISETP.NE.AND P0, PT, R6, RZ, PT ;  /* 0x000000ff0600720c */ /* 0x000fda0003f05270 */
[----:B------:R-:W-:Y:S05]  /*0660*/  @!P0 BRA `(.L_x_417) ;  /* 0x0000000400188947 */ /* 0x000fea0003800000 */
[----:B------:R-:W-:Y:S01]  /*0670*/  ISETP.GE.U32.AND P0, PT, R6, 0x8, PT ;  /* 0x000000080600780c */ /* 0x000fe20003f06070 */
[----:B------:R-:W-:Y:S01]  /*0680*/  BSSY.RECONVERGENT B2, `(.L_x_422) ;  /* 0x0000022000027945 */ /* 0x000fe20003800200 */
[----:B------:R-:W-:-:S04]  /*0690*/  LOP3.LUT R24, R5, 0x7, RZ, 0xc0, !PT ;  /* 0x0000000705187812 */ /* 0x000fc800078ec0ff */
[----:B------:R-:W-:-:S07]  /*06a0*/  ISETP.NE.AND P1, PT, R24, RZ, PT ;  /* 0x000000ff1800720c */ /* 0x000fce0003f25270 */
[----:B------:R-:W-:Y:S06]  /*06b0*/  @!P0 BRA `(.L_x_423) ;  /* 0x0000000000788947 */ /* 0x000fec0003800000 */
[----:B------:R-:W1:Y:S01]  /*06c0*/  LDC.64 R10, c[0x0][0x380] ;  /* 0x0000e000ff0a7b82 */ /* 0x000e620000000a00 */
[----:B------:R-:W-:-:S05]  /*06d0*/  LEA R27, R3, R4, 0xc ;  /* 0x00000004031b7211 */ /* 0x000fca00078e60ff */
[C---:B------:R-:W-:Y:S02]  /*06e0*/  VIADD R21, R27.reuse, 0x100 ;  /* 0x000001001b157836 */ /* 0x040fe40000000000 */
[C---:B------:R-:W-:Y:S02]  /*06f0*/  VIADD R17, R27.reuse, 0x300 ;  /* 0x000003001b117836 */ /* 0x040fe40000000000 */
[C---:B------:R-:W-:Y:S02]  /*0700*/  VIADD R23, R27.reuse, 0x200 ;  /* 0x000002001b177836 */ /* 0x040fe40000000000 */
[C---:B------:R-:W-:Y:S02]  /*0710*/  VIADD R7, R27.reuse, 0x400 ;  /* 0x000004001b077836 */ /* 0x040fe40000000000 */
[C---:B------:R-:W-:Y:S02]  /*0720*/  VIADD R9, R27.reuse, 0x500 ;  /* 0x000005001b097836 */ /* 0x040fe40000000000 */
[----:B------:R-:W-:-:S02]  /*0730*/  VIADD R25, R27, 0x600 ;  /* 0x000006001b197836 */ /* 0x000fc40000000000 */
[----:B-1----:R-:W-:-:S04]  /*0740*/  IMAD.WIDE.U32 R12, R27, 0x4, R10 ;  /* 0x000000041b0c7825 */ /* 0x002fc800078e000a */
[--C-:B------:R-:W-:Y:S01]  /*0750*/  IMAD.WIDE.U32 R20, R21, 0x4, R10.reuse ;  /* 0x0000000415147825 */ /* 0x100fe200078e000a */
[----:B0-----:R0:W2:Y:S03]  /*0760*/  LDG.E R15, desc[UR6][R12.64] ;  /* 0x000000060c0f7981 */ /* 0x0010a6000c1e1900 */
[--C-:B------:R-:W-:Y:S01]  /*0770*/  IMAD.WIDE.U32 R16, R17, 0x4, R10.reuse ;  /* 0x0000000411107825 */ /* 0x100fe200078e000a */
[----:B------:R-:W2:Y:S03]  /*0780*/  LDG.E R18, desc[UR6][R20.64] ;  /* 0x0000000614127981 */ /* 0x000ea6000c1e1900 */
[----:B------:R-:W-:Y:S02]  /*0790*/  IMAD.WIDE.U32 R22, R23, 0x4, R10 ;  /* 0x0000000417167825 */ /* 0x000fe400078e000a */
[----:B------:R-:W3:Y:S02]  /*07a0*/  LDG.E R16, desc[UR6][R16.64] ;  /* 0x0000000610107981 */ /* 0x000ee4000c1e1900 */
[----:B------:R-:W-:-:S02]  /*07b0*/  VIADD R27, R27, 0x700 ;  /* 0x000007001b1b7836 */ /* 0x000fc40000000000 */
[--C-:B------:R-:W-:Y:S01]  /*07c0*/  IMAD.WIDE.U32 R6, R7, 0x4, R10.reuse ;  /* 0x0000000407067825 */ /* 0x100fe200078e000a */
[----:B------:R-:W3:Y:S03]  /*07d0*/  LDG.E R19, desc[UR6][R22.64] ;  /* 0x0000000616137981 */ /* 0x000ee6000c1e1900 */
[--C-:B------:R-:W-:Y:S02]  /*07e0*/  IMAD.WIDE.U32 R8, R9, 0x4, R10.reuse ;  /* 0x0000000409087825 */ /* 0x100fe400078e000a */
[----:B------:R-:W4:Y:S02]  /*07f0*/  LDG.E R7, desc[UR6][R6.64] ;  /* 0x0000000606077981 */ /* 0x000f24000c1e1900 */
[--C-:B0-----:R-:W-:Y:S02]  /*0800*/  IMAD.WIDE.U32 R12, R25, 0x4, R10.reuse ;  /* 0x00000004190c7825 */ /* 0x101fe400078e000a */
[----:B------:R-:W4:Y:S02]  /*0810*/  LDG.E R8, desc[UR6][R8.64] ;  /* 0x0000000608087981 */ /* 0x000f24000c1e1900 */
[----:B------:R-:W-:-:S02]  /*0820*/  IMAD.WIDE.U32 R10, R27, 0x4, R10 ;  /* 0x000000041b0a7825 */ /* 0x000fc400078e000a */
[----:B------:R-:W4:Y:S04]  /*0830*/  LDG.E R13, desc[UR6][R12.64] ;  /* 0x000000060c0d7981 */ /* 0x000f28000c1e1900 */
[----:B------:R-:W4:Y:S01]  /*0840*/  LDG.E R10, desc[UR6][R10.64] ;  /* 0x000000060a0a7981 */ /* 0x000f22000c1e1900 */
[----:B------:R-:W-:Y:S01]  /*0850*/  VIADD R4, R4, 0x800 ;  /* 0x0000080004047836 */ /* 0x000fe20000000000 */
[----:B--2--5:R-:W-:-:S04]  /*0860*/  VIMNMX3 R18, R14, R15, R18, !PT ;  /* 0x0000000f0e12720f */ /* 0x024fc80007800112 */
[----:B---3--:R-:W-:-:S04]  /*0870*/  VIMNMX3 R18, R18, R19, R16, !PT ;  /* 0x000000131212720f */ /* 0x008fc80007800110 */
[----:B----4-:R-:W-:-:S04]  /*0880*/  VIMNMX3 R18, R18, R7, R8, !PT ;  /* 0x000000071212720f */ /* 0x010fc80007800108 */
[----:B------:R-:W-:-:S07]  /*0890*/  VIMNMX3 R14, R18, R13, R10, !PT ;  /* 0x0000000d120e720f */ /* 0x000fce000780010a */
.L_x_423:
[----:B------:R-:W-:Y:S05]  /*08a0*/  BSYNC.RECONVERGENT B2 ;  /* 0x0000000000027941 */ /* 0x000fea0003800200 */
.L_x_422:
[----:B------:R-:W-:Y:S05]  /*08b0*/  @!P1 BRA `(.L_x_417) ;  /* 0x0000000000849947 */ /* 0x000fea0003800000 */
[----:B------:R-:W-:Y:S01]  /*08c0*/  ISETP.GE.U32.AND P0, PT, R24, 0x4, PT ;  /* 0x000000041800780c */ /* 0x000fe20003f06070 */
[----:B------:R-:W-:Y:S01]  /*08d0*/  BSSY.RECONVERGENT B2, `(.L_x_424) ;  /* 0x0000014000027945 */ /* 0x000fe20003800200 */
[----:B------:R-:W-:-:S04]  /*08e0*/  LOP3.LUT R5, R5, 0x3, RZ, 0xc0, !PT ;  /* 0x0000000305057812 */ /* 0x000fc800078ec0ff */
[----:B------:R-:W-:-:S07]  /*08f0*/  ISETP.NE.AND P1, PT, R5, RZ, PT ;  /* 0x000000ff0500720c */ /* 0x000fce0003f25270 */
[----:B------:R-:W-:Y:S06]  /*0900*/  @!P0 BRA `(.L_x_425) ;  /* 0x0000000000408947 */ /* 0x000fec0003800000 */
[----:B------:R-:W1:Y:S01]  /*0910*/  LDC.64 R6, c[0x0][0x380] ;  /* 0x0000e000ff067b82 */ /* 0x000e620000000a00 */
[----:B------:R-:W-:-:S04]  /*0920*/  IMAD R11, R3, 0x1000, R4 ;  /* 0x00001000030b7824 */ /* 0x000fc800078e0204 */
[C---:B------:R-:W-:Y:S02]  /*0930*/  VIADD R13, R11.reuse, 0x100 ;  /* 0x000001000b0d7836 */ /* 0x040fe40000000000 */
[C---:B0-----:R-:W-:Y:S02]  /*0940*/  VIADD R15, R11.reuse, 0x200 ;  /* 0x000002000b0f7836 */ /* 0x041fe40000000000 */
[C---:B------:R-:W-:Y:S02]  /*0950*/  VIADD R17, R11.reuse, 0x300 ;  /* 0x000003000b117836 */ /* 0x040fe40000000000 */
[----:B-1----:R-:W-:-:S04]  /*0960*/  IMAD.WIDE.U32 R8, R11, 0x4, R6 ;  /* 0x000000040b087825 */ /* 0x002fc800078e0006 */
[--C-:B------:R-:W-:Y:S02]  /*0970*/  IMAD.WIDE.U32 R10, R13, 0x4, R6.reuse ;  /* 0x000000040d0a7825 */ /* 0x100fe400078e0006 */
[----:B------:R-:W2:Y:S02]  /*0980*/  LDG.E R9, desc[UR6][R8.64] ;  /* 0x0000000608097981 */ /* 0x000ea4000c1e1900 */
[--C-:B------:R-:W-:Y:S02]  /*0990*/  IMAD.WIDE.U32 R12, R15, 0x4, R6.reuse ;  /* 0x000000040f0c7825 */ /* 0x100fe400078e0006 */
[----:B------:R-:W2:Y:S02]  /*09a0*/  LDG.E R10, desc[UR6][R10.64] ;  /* 0x000000060a0a7981 */ /* 0x000ea4000c1e1900 */
[----:B------:R-:W-:Y:S02]  /*09b0*/  IMAD.WIDE.U32 R6, R17, 0x4, R6 ;  /* 0x0000000411067825 */ /* 0x000fe400078e0006 */
[----:B------:R-:W3:Y:S04]  /*09c0*/  LDG.E R13, desc[UR6][R12.64] ;  /* 0x000000060c0d7981 */ /* 0x000ee8000c1e1900 */
[----:B------:R-:W3:Y:S01]  /*09d0*/  LDG.E R6, desc[UR6][R6.64] ;  /* 0x0000000606067981 */ /* 0x000ee2000c1e1900 */
[----:B------:R-:W-:Y:S01]  /*09e0*/  VIADD R4, R4, 0x400 ;  /* 0x0000040004047836 */ /* 0x000fe20000000000 */
[----:B--2--5:R-:W-:-:S04]  /*09f0*/  VIMNMX3 R14, R14, R9, R10, !PT ;  /* 0x000000090e0e720f */ /* 0x024fc8000780010a */
[----:B---3--:R-:W-:-:S07]  /*0a00*/  VIMNMX3 R14, R14, R13, R6, !PT ;  /* 0x0000000d0e0e720f */ /* 0x008fce0007800106 */
.L_x_425:
[----:B------:R-:W-:Y:S05]  /*0a10*/  BSYNC.RECONVERGENT B2 ;  /* 0x0000000000027941 */ /* 0x000fea0003800200 */
.L_x_424:
[----:B------:R-:W-:Y:S05]  /*0a20*/  @!P1 BRA `(.L_x_417) ;  /* 0x0000000000289947 */ /* 0x000fea0003800000 */
[----:B------:R-:W1:Y:S01]  /*0a30*/  LDC.64 R6, c[0x0][0x380] ;  /* 0x0000e000ff067b82 */ /* 0x000e620000000a00 */
[----:B------:R-:W-:Y:S02]  /*0a40*/  IMAD R9, R3, 0x1000, R4 ;  /* 0x0000100003097824 */ /* 0x000fe400078e0204 */
[----:B------:R-:W-:-:S07]  /*0a50*/  IMAD.MOV R8, RZ, RZ, -R5 ;  /* 0x000000ffff087224 */ /* 0x000fce00078e0a05 */
.L_x_426:
[----:B-1----:R-:W-:-:S06]  /*0a60*/  IMAD.WIDE.U32 R4, R9, 0x4, R6 ;  /* 0x0000000409047825 */ /* 0x002fcc00078e0006 */
[----:B------:R-:W2:Y:S01]  /*0a70*/  LDG.E R5, desc[UR6][R4.64] ;  /* 0x0000000604057981 */ /* 0x000ea2000c1e1900 */
[----:B------:R-:W-:Y:S02]  /*0a80*/  VIADD R8, R8, 0x1 ;  /* 0x0000000108087836 */ /* 0x000fe40000000000 */
[----:B------:R-:W-:-:S03]  /*0a90*/  VIADD R9, R9, 0x100 ;  /* 0x0000010009097836 */ /* 0x000fc60000000000 */
[----:B------:R-:W-:Y:S02]  /*0aa0*/  ISETP.NE.AND P0, PT, R8, RZ, PT ;  /* 0x000000ff0800720c */ /* 0x000fe40003f05270 */
[----:B--2--5:R-:W-:-:S11]  /*0ab0*/  VIMNMX R14, PT, PT, R5, R14, !PT ;  /* 0x0000000e050e7248 */ /* 0x024fd60007fe0100 */
[----:B------:R-:W-:Y:S05]  /*0ac0*/  @P0 BRA `(.L_x_426) ;  /* 0xfffffffc00e40947 */ /* 0x000fea000383ffff */
.L_x_417:
[----:B------:R-:W-:Y:S05]  /*0ad0*/  BSYNC.RECONVERGENT B1 ;  /* 0x0000000000017941 */ /* 0x000fea0003800200 */
.L_x_416:
[----:B------:R-:W-:-:S13]  /*0ae0*/  ISETP.GE.U32.AND P0, PT, R0, 0x100, PT ;  /* 0x000001000000780c */ /* 0x000fda0003f06070 */
[----:B------:R-:W-:Y:S05]  /*0af0*/  @!P0 BRA `(.L_x_427) ;  /* 0x0000000000a08947 */ /* 0x000fea0003800000 */
[----:B------:R-:W1:Y:S01]  /*0b00*/  S2R R8, SR_LANEID ;  /* 0x0000000000087919 */ /* 0x000e620000000000 */
[----:B-----5:R-:W2:Y:S02]  /*0b10*/  SHFL.DOWN PT, R0, R14, 0x1, 0x1f ;  /* 0x08201f000e007f89 */ /* 0x020ea400000e0000 */
[----:B--2---:R-:W-:Y:S02]  /*0b20*/  VIMNMX R0, PT, PT, R0, R14, !PT ;  /* 0x0000000e00007248 */ /* 0x004fe40007fe0100 */
[C---:B-1----:R-:W-:Y:S02]  /*0b30*/  ISETP.GT.AND P0, PT, R8.reuse, 0x1e, PT ;  /* 0x0000001e0800780c */ /* 0x042fe40003f04270 */
[----:B------:R-:W-:Y:S02]  /*0b40*/  ISETP.NE.AND P1, PT, R8, RZ, PT ;  /* 0x000000ff0800720c */ /* 0x000fe40003f25270 */
[----:B------:R-:W-:Y:S02]  /*0b50*/  SEL R0, R14, R0, P0 ;  /* 0x000000000e007207 */ /* 0x000fe40000000000 */
[----:B------:R-:W-:-:S03]  /*0b60*/  ISETP.GT.AND P0, PT, R8, 0x1d, PT ;  /* 0x0000001d0800780c */ /* 0x000fc60003f04270 */
[----:B------:R-:W1:Y:S06]  /*0b70*/  SHFL.DOWN PT, R5, R0, 0x2, 0x1f ;  /* 0x08401f0000057f89 */ /* 0x000e6c00000e0000 */
[----:B------:R-:W2:Y:S01]  /*0b80*/  @!P1 S2R R7, SR_CgaCtaId ;  /* 0x0000000000079919 */ /* 0x000ea20000008800 */
[----:B------:R-:W-:Y:S02]  /*0b90*/  @!P1 MOV R6, 0x400 ;  /* 0x0000040000069802 */ /* 0x000fe40000000f00 */
[----:B------:R-:W-:-:S04]  /*0ba0*/  @!P1 SHF.R.U32.HI R4, RZ, 0x3, R2 ;  /* 0x00000003ff049819 */ /* 0x000fc80000011602 */
[----:B------:R-:W-:Y:S02]  /*0bb0*/  @!P1 LOP3.LUT R4, R4, 0x7c, RZ, 0xc0, !PT ;  /* 0x0000007c04049812 */ /* 0x000fe400078ec0ff */
[----:B-1----:R-:W-:Y:S02]  /*0bc0*/  @!P0 VIMNMX R0, PT, PT, R0, R5, !PT ;  /* 0x0000000500008248 */ /* 0x002fe40007fe0100 */
[----:B------:R-:W-:-:S03]  /*0bd0*/  ISETP.GT.AND P0, PT, R8, 0x1b, PT ;  /* 0x0000001b0800780c */ /* 0x000fc60003f04270 */
[----:B------:R-:W1:Y:S01]  /*0be0*/  SHFL.DOWN PT, R5, R0, 0x4, 0x1f ;  /* 0x08801f0000057f89 */ /* 0x000e6200000e0000 */
[----:B--2---:R-:W-:-:S05]  /*0bf0*/  @!P1 LEA R7, R7, R6, 0x18 ;  /* 0x0000000607079211 */ /* 0x004fca00078ec0ff */
[----:B------:R-:W-:-:S04]  /*0c00*/  @!P1 IMAD.IADD R4, R4, 0x1, R7 ;  /* 0x0000000104049824 */ /* 0x000fc800078e0207 */
[----:B-1----:R-:W-:Y:S02]  /*0c10*/  @!P0 VIMNMX R0, PT, PT, R0, R5, !PT ;  /* 0x0000000500008248 */ /* 0x002fe40007fe0100 */
[----:B------:R-:W-:-:S03]  /*0c20*/  ISETP.GT.AND P0, PT, R8, 0x17, PT ;  /* 0x000000170800780c */ /* 0x000fc60003f04270 */
[----:B------:R-:W1:Y:S10]  /*0c30*/  SHFL.DOWN PT, R5, R0, 0x8, 0x1f ;  /* 0x09001f0000057f89 */ /* 0x000e7400000e0000 */
[----:B-1----:R-:W-:-:S02]  /*0c40*/  @!P0 VIMNMX R0, PT, PT, R0, R5, !PT ;  /* 0x0000000500008248 */ /* 0x002fc40007fe0100 */
[----:B------:R-:W-:-:S03]  /*0c50*/  ISETP.NE.AND P0, PT, R2, RZ, PT ;  /* 0x000000ff0200720c */ /* 0x000fc60003f05270 */
[----:B------:R-:W1:Y:S02]  /*0c60*/  SHFL.DOWN PT, R5, R0, 0x10, 0x1f ;  /* 0x0a001f0000057f89 */ /* 0x000e6400000e0000 */
[----:B-1----:R-:W-:-:S05]  /*0c70*/  VIMNMX R5, PT, PT, R0, R5, !PT ;  /* 0x0000000500057248 */ /* 0x002fca0007fe0100 */
        /* <DEDUP_REMOVED lines=9> */
[----:B--2---:R-:W1:Y:S04]  /*0d10*/  LDS.128 R4, [UR4+0x10] ;  /* 0x00001004ff047984 */ /* 0x004e680008000c00 */
[----:B------:R-:W2:Y:S01]  /*0d20*/  LDS.64 R10, [UR4+0x20] ;  /* 0x00002004ff0a7984 */ /* 0x000ea20008000a00 */
[----:B-1----:R-:W-:-:S04]  /*0d30*/  VIMNMX3 R0, R9, R0, R4, !PT ;  /* 0x000000000900720f */ /* 0x002fc80007800104 */
[----:B------:R-:W-:-:S04]  /*0d40*/  VIMNMX3 R0, R0, R5, R6, !PT ;  /* 0x000000050000720f */ /* 0x000fc80007800106 */
[----:B--2---:R-:W-:-:S04]  /*0d50*/  VIMNMX3 R0, R0, R7, R10, !PT ;  /* 0x000000070000720f */ /* 0x004fc8000780010a */
[----:B------:R-:W-:Y:S01]  /*0d60*/  VIMNMX R9, PT, PT, R0, R11, !PT ;  /* 0x0000000b00097248 */ /* 0x000fe20007fe0100 */
[----:B------:R-:W-:Y:S06]  /*0d70*/  BRA `(.L_x_428) ;  /* 0x0000001400507947 */ /* 0x000fec0003800000 */
.L_x_427:
[----:B------:R-:W1:Y:S01]  /*0d80*/  S2R R8, SR_LANEID ;  /* 0x0000000000087919 */ /* 0x000e620000000000 */
[----:B------:R-:W-:-:S04]  /*0d90*/  LOP3.LUT R4, R2, 0x3e0, RZ, 0xc0, !PT ;  /* 0x000003e002047812 */ /* 0x000fc800078ec0ff */
[----:B------:R-:W-:Y:S01]  /*0da0*/  LOP3.LUT R7, RZ, R4, RZ, 0x33, !PT ;  /* 0x00000004ff077212 */ /* 0x000fe200078e33ff */
[----:B------:R-:W-:-:S04]  /*0db0*/  VIADD R5, R4, 0x20 ;  /* 0x0000002004057836 */ /* 0x000fc80000000000 */
[----:B------:R-:W-:Y:S01]  /*0dc0*/  IMAD.IADD R7, R0, 0x1, R7 ;  /* 0x0000000100077824 */ /* 0x000fe200078e0207 */
[----:B------:R-:W-:-:S04]  /*0dd0*/  ISETP.GT.U32.AND P0, PT, R5, R0, PT ;  /* 0x000000000500720c */ /* 0x000fc80003f04070 */
[----:B------:R-:W-:-:S05]  /*0de0*/  SEL R7, R7, 0x1f, P0 ;  /* 0x0000001f07077807 */ /* 0x000fca0000000000 */
[----:B-----5:R-:W2:Y:S01]  /*0df0*/  SHFL.DOWN PT, R4, R14, 0x1, R7 ;  /* 0x082000000e047989 */ /* 0x020ea200000e0007 */
[C---:B-1----:R-:W-:Y:S02]  /*0e00*/  ISETP.GE.AND P0, PT, R8.reuse, R7, PT ;  /* 0x000000070800720c */ /* 0x042fe40003f06270 */
[C---:B------:R-:W-:Y:S02]  /*0e10*/  IADD3 R6, PT, PT, R8.reuse, 0x2, RZ ;  /* 0x0000000208067810 */ /* 0x040fe40007ffe0ff */
[----:B------:R-:W-:-:S09]  /*0e20*/  ISETP.NE.AND P1, PT, R8, RZ, PT ;  /* 0x000000ff0800720c */ /* 0x000fd20003f25270 */
[----:B--2---:R-:W-:Y:S02]  /*0e30*/  @!P0 VIMNMX R14, PT, PT, R4, R14, !PT ;  /* 0x0000000e040e8248 */ /* 0x004fe40007fe0100 */
[----:B------:R-:W-:Y:S01]  /*0e40*/  ISETP.GT.AND P0, PT, R6, R7, PT ;  /* 0x000000070600720c */ /* 0x000fe20003f04270 */
[----:B------:R-:W-:Y:S01]  /*0e50*/  VIADD R6, R8, 0x4 ;  /* 0x0000000408067836 */ /* 0x000fe20000000000 */
[----:B------:R-:W1:Y:S01]  /*0e60*/  @!P1 S2R R9, SR_CgaCtaId ;  /* 0x0000000000099919 */ /* 0x000e620000008800 */
[----:B------:R-:W-:Y:S01]  /*0e70*/  @!P1 SHF.R.U32.HI R5, RZ, 0x3, R2 ;  /* 0x00000003ff059819 */ /* 0x000fe20000011602 */
[----:B------:R-:W2:Y:S03]  /*0e80*/  SHFL.DOWN PT, R4, R14, 0x2, R7 ;  /* 0x084000000e047989 */ /* 0x000ea600000e0007 */
[----:B------:R-:W-:-:S06]  /*0e90*/  @!P1 LOP3.LUT R5, R5, 0x7c, RZ, 0xc0, !PT ;  /* 0x0000007c05059812 */ /* 0x000fcc00078ec0ff */
[----:B--2---:R-:W-:Y:S02]  /*0ea0*/  @!P0 VIMNMX R14, PT, PT, R14, R4, !PT ;  /* 0x000000040e0e8248 */ /* 0x004fe40007fe0100 */
[----:B------:R-:W-:Y:S01]  /*0eb0*/  ISETP.GT.AND P0, PT, R6, R7, PT ;  /* 0x000000070600720c */ /* 0x000fe20003f04270 */
[----:B------:R-:W-:Y:S02]  /*0ec0*/  VIADD R6, R8, 0x8 ;  /* 0x0000000808067836 */ /* 0x000fe40000000000 */
[----:B------:R-:W2:Y:S10]  /*0ed0*/  SHFL.DOWN PT, R4, R14, 0x4, R7 ;  /* 0x088000000e047989 */ /* 0x000eb400000e0007 */
[----:B--2---:R-:W-:-:S02]  /*0ee0*/  @!P0 VIMNMX R14, PT, PT, R14, R4, !PT ;  /* 0x000000040e0e8248 */ /* 0x004fc40007fe0100 */
[----:B------:R-:W-:Y:S01]  /*0ef0*/  ISETP.GT.AND P0, PT, R6, R7, PT ;  /* 0x000000070600720c */ /* 0x000fe20003f04270 */
[----:B------:R-:W-:Y:S02]  /*0f00*/  VIADD R6, R8, 0x10 ;  /* 0x0000001008067836 */ /* 0x000fe40000000000 */
[----:B------:R-:W2:Y:S10]  /*0f10*/  SHFL.DOWN PT, R4, R14, 0x8, R7 ;  /* 0x090000000e047989 */ /* 0x000eb400000e0007 */
[----:B--2---:R-:W-:-:S02]  /*0f20*/  @!P0 VIMNMX R14, PT, PT, R14, R4, !PT ;  /* 0x000000040e0e8248 */ /* 0x004fc40007fe0100 */
[----:B------:R-:W-:Y:S02]  /*0f30*/  ISETP.GT.AND P0, PT, R6, R7, PT ;  /* 0x000000070600720c */ /* 0x000fe40003f04270 */
[----:B------:R-:W-:Y:S01]  /*0f40*/  @!P1 MOV R6, 0x400 ;  /* 0x0000040000069802 */ /* 0x000fe20000000f00 */
[----:B------:R-:W2:Y:S03]  /*0f50*/  SHFL.DOWN PT, R4, R14, 0x10, R7 ;  /* 0x0a0000000e047989 */ /* 0x000ea600000e0007 */
[----:B-1----:R-:W-:-:S05]  /*0f60*/  @!P1 LEA R6, R9, R6, 0x18 ;  /* 0x0000000609069211 */ /* 0x002fca00078ec0ff */
[----:B------:R-:W-:Y:S02]  /*0f70*/  @!P1 IMAD.IADD R6, R5, 0x1, R6 ;  /* 0x0000000105069824 */ /* 0x000fe400078e0206 */
[----:B--2---:R-:W-:Y:S02]  /*0f80*/  @!P0 VIMNMX R14, PT, PT, R14, R4, !PT ;  /* 0x000000040e0e8248 */ /* 0x004fe40007fe0100 */
[----:B------:R-:W-:-:S03]  /*0f90*/  ISETP.NE.AND P0, PT, R2, RZ, PT ;  /* 0x000000ff0200720c */ /* 0x000fc60003f05270 */
[----:B------:R-:W-:-:S05]  /*0fa0*/  IMAD.MOV.U32 R9, RZ, RZ, R14 ;  /* 0x000000ffff097224 */ /* 0x000fca00078e000e */
[----:B------:R1:W-:Y:S01]  /*0fb0*/  @!P1 STS [R6+0x8], R9 ;  /* 0x0000080906009388 */ /* 0x0003e20000000800 */
[----:B------:R-:W-:Y:S06]  /*0fc0*/  BAR.SYNC.DEFER_BLOCKING 0x0 ;  /* 0x0000000000007b1d */ /* 0x000fec0000010000 */
[----:B------:R-:W-:Y:S05]  /*0fd0*/  @P0 BRA `(.L_x_428) ;  /* 0x0000001000b80947 */ /* 0x000fea0003800000 */
[----:B------:R-:W2:Y:S01]  /*0fe0*/  S2UR UR5, SR_CgaCtaId ;  /* 0x00000000000579c3 */ /* 0x000ea20000008800 */
[----:B------:R-:W-:Y:S01]  /*0ff0*/  UMOV UR4, 0x400 ;  /* 0x0000040000047882 */ /* 0x000fe20000000000 */
[C---:B------:R-:W-:Y:S02]  /*1000*/  ISETP.GT.U32.AND P2, PT, R0.reuse, 0x20, PT ;  /* 0x000000200000780c */ /* 0x040fe40003f44070 */
[C---:B------:R-:W-:Y:S02]  /*1010*/  ISETP.GT.U32.AND P4, PT, R0.reuse, 0x40, PT ;  /* 0x000000400000780c */ /* 0x040fe40003f84070 */
[C---:B------:R-:W-:Y:S02]  /*1020*/  ISETP.GT.U32.AND P3, PT, R0.reuse, 0x60, PT ;  /* 0x000000600000780c */ /* 0x040fe40003f64070 */
[----:B------:R-:W-:Y:S01]  /*1030*/  ISETP.GT.U32.AND P1, PT, R0, 0x80, PT ;  /* 0x000000800000780c */ /* 0x000fe20003f24070 */
[----:B--2---:R-:W-:-:S09]  /*1040*/  ULEA UR4, UR5, UR4, 0x18 ;  /* 0x0000000405047291 */ /* 0x004fd2000f8ec0ff */
[----:B------:R-:W2:Y:S04]  /*1050*/  LDS R2, [UR4+0xc] ;  /* 0x00000c04ff027984 */ /* 0x000ea80008000800 */
[----:B-1----:R-:W1:Y:S04]  /*1060*/  LDS.128 R4, [UR4+0x10] ;  /* 0x00001004ff047984 */ /* 0x002e680008000c00 */
[----:B------:R-:W3:Y:S01]  /*1070*/  LDS.64 R10, [UR4+0x20] ;  /* 0x00002004ff0a7984 */ /* 0x000ee20008000a00 */
[----:B--2---:R-:W-:Y:S02]  /*1080*/  @P2 VIMNMX R9, PT, PT, R9, R2, !PT ;  /* 0x0000000209092248 */ /* 0x004fe40007fe0100 */
[----:B------:R-:W-:-:S02]  /*1090*/  ISETP.GT.U32.AND P2, PT, R0, 0xa0, PT ;  /* 0x000000a00000780c */ /* 0x000fc40003f44070 */
[----:B-1----:R-:W-:Y:S02]  /*10a0*/  @P4 VIMNMX R9, PT, PT, R9, R4, !PT ;  /* 0x0000000409094248 */ /* 0x002fe40007fe0100 */
[C---:B------:R-:W-:Y:S02]  /*10b0*/  ISETP.GT.U32.AND P4, PT, R0.reuse, 0xc0, PT ;  /* 0x000000c00000780c */ /* 0x040fe40003f84070 */
[----:B------:R-:W-:Y:S02]  /*10c0*/  @P3 VIMNMX R9, PT, PT, R9, R5, !PT ;  /* 0x0000000509093248 */ /* 0x000fe40007fe0100 */
[----:B------:R-:W-:Y:S02]  /*10d0*/  ISETP.GT.U32.AND P3, PT, R0, 0xe0, PT ;  /* 0x000000e00000780c */ /* 0x000fe40003f64070 */
[----:B------:R-:W-:-:S04]  /*10e0*/  @P1 VIMNMX R9, PT, PT, R9, R6, !PT ;  /* 0x0000000609091248 */ /* 0x000fc80007fe0100 */
[----:B------:R-:W-:-:S04]  /*10f0*/  @P2 VIMNMX R9, PT, PT, R9, R7, !PT ;  /* 0x0000000709092248 */ /* 0x000fc80007fe0100 */
[----:B---3--:R-:W-:-:S04]  /*1100*/  @P4 VIMNMX R9, PT, PT, R9, R10, !PT ;  /* 0x0000000a09094248 */ /* 0x008fc80007fe0100 */
[----:B------:R-:W-:Y:S01]  /*1110*/  @P3 VIMNMX R9, PT, PT, R9, R11, !PT ;  /* 0x0000000b09093248 */ /* 0x000fe20007fe0100 */
[----:B------:R-:W-:Y:S06]  /*1120*/  BRA `(.L_x_428) ;  /* 0x0000001000647947 */ /* 0x000fec0003800000 */
.L_x_413:
[----:B------:R-:W0:Y:S01]  /*1130*/  S2R R2, SR_TID.X ;  /* 0x0000000000027919 */ /* 0x000e220000002100 */
[----:B------:R-:W1:Y:S02]  /*1140*/  LDCU.64 UR4, c[0x0][0x380] ;  /* 0x00007000ff0477ac */ /* 0x000e640008000a00 */
[----:B-1----:R-:W-:Y:S02]  /*1150*/  IMAD.U32 R4, RZ, RZ, UR4 ;  /* 0x00000004ff047e24 */ /* 0x002fe4000f8e00ff */
[----:B------:R-:W-:Y:S02]  /*1160*/  IMAD.U32 R5, RZ, RZ, UR5 ;  /* 0x00000005ff057e24 */ /* 0x000fe4000f8e00ff */
[----:B0-----:R-:W-:-:S04]  /*1170*/  IMAD R7, R3, 0x1000, R2 ;  /* 0x0000100003077824 */ /* 0x001fc800078e0202 */
[----:B------:R-:W-:-:S05]  /*1180*/  IMAD.WIDE.U32 R6, R7, 0x4, R4 ;  /* 0x0000000407067825 */ /* 0x000fca00078e0004 */
        /* <DEDUP_REMOVED lines=16> */
[----:B------:R-:W-:-:S02]  /*1290*/  ISETP.GE.U32.AND P0, PT, R0, R13, PT ;  /* 0x0000000d0000720c */ /* 0x000fc40003f06070 */
        /* <DEDUP_REMOVED lines=9> */
[----:B------:R-:W-:Y:S01]  /*1330*/  IMAD R9, R3, 0x1000, R13 ;  /* 0x0000100003097824 */ /* 0x000fe200078e020d */
[----:B------:R-:W-:Y:S01]  /*1340*/  LOP3.LUT R6, RZ, R2, RZ, 0x33, !PT ;  /* 0x00000002ff067212 */ /* 0x000fe200078e33ff */
[----:B------:R-:W-:Y:S01]  /*1350*/  VIADD R0, R8, 0xfffff000 ;  /* 0xfffff00008007836 */ /* 0x000fe20000000000 */
[----:B------:R-:W-:Y:S02]  /*1360*/  UMOV UR4, URZ ;  /* 0x000000ff00047c82 */ /* 0x000fe40008000000 */
[----:B------:R-:W-:Y:S02]  /*1370*/  IADD3 R6, PT, PT, -R13, R8, R6 ;  /* 0x000000080d067210 */ /* 0x000fe40007ffe106 */
[C---:B------:R-:W-:Y:S02]  /*1380*/  ISETP.GT.U32.AND P0, PT, R9.reuse, R0, PT ;  /* 0x000000000900720c */ /* 0x040fe40003f04070 */
[----:B------:R-:W-:Y:S01]  /*1390*/  IADD3 R7, PT, PT, R9, 0x800, R2 ;  /* 0x0000080009077810 */ /* 0x000fe20007ffe002 */
[----:B------:R-:W-:-:S02]  /*13a0*/  IMAD.MOV.U32 R2, RZ, RZ, R9 ;  /* 0x000000ffff027224 */ /* 0x000fc400078e0009 */
[----:B------:R-:W-:-:S08]  /*13b0*/  IMAD R6, R3, -0x1000, R6 ;  /* 0xfffff00003067824 */ /* 0x000fd000078e0206 */
[----:B------:R-:W-:Y:S05]  /*13c0*/  @P0 BRA `(.L_x_430) ;  /* 0x0000000000a00947 */ /* 0x000fea0003800000 */
[----:B------:R-:W0:Y:S08]  /*13d0*/  LDC R8, c[0x0][0x3a8] ;  /* 0x0000ea00ff087b82 */ /* 0x000e300000000800 */
[----:B------:R-:W1:Y:S02]  /*13e0*/  LDC.64 R4, c[0x0][0x380] ;  /* 0x0000e000ff047b82 */ /* 0x000e640000000a00 */
.L_x_431:
[----:B------:R-:W2:Y:S02]  /*13f0*/  S2R R10, SR_TID.X ;  /* 0x00000000000a7919 */ /* 0x000ea40000002100 */
[----:B--2---:R-:W-:-:S04]  /*1400*/  IMAD.IADD R11, R10, 0x1, R9 ;  /* 0x000000010a0b7824 */ /* 0x004fc800078e0209 */
[----:B-1----:R-:W-:-:S05]  /*1410*/  IMAD.WIDE.U32 R10, R11, 0x4, R4 ;  /* 0x000000040b0a7825 */ /* 0x002fca00078e0004 */
        /* <DEDUP_REMOVED lines=11> */
[----:B------:R-:W5:Y:S01]  /*14d0*/  LDG.E R20, desc[UR6][R10.64+0x3c00] ;  /* 0x003c00060a147981 */ /* 0x000f62000c1e1900 */
[----:B--2---:R-:W-:-:S03]  /*14e0*/  VIMNMX3 R29, R29, R12, R14, !PT ;  /* 0x0000000c1d1d720f */ /* 0x004fc6000780010e */
[----:B------:R-:W5:Y:S04]  /*14f0*/  LDG.E R12, desc[UR6][R10.64+0x1400] ;  /* 0x001400060a0c7981 */ /* 0x000f68000c1e1900 */
[----:B------:R-:W2:Y:S01]  /*1500*/  LDG.E R14, desc[UR6][R10.64+0x3400] ;  /* 0x003400060a0e7981 */ /* 0x000ea2000c1e1900 */
[----:B---3--:R-:W-:-:S03]  /*1510*/  VIMNMX3 R16, R16, R15, R17, !PT ;  /* 0x0000000f1010720f */ /* 0x008fc60007800111 */
[----:B------:R-:W2:Y:S04]  /*1520*/  LDG.E R17, desc[UR6][R10.64+0x2c00] ;  /* 0x002c00060a117981 */ /* 0x000ea8000c1e1900 */
[----:B------:R-:W3:Y:S01]  /*1530*/  LDG.E R15, desc[UR6][R10.64+0x3800] ;  /* 0x003800060a0f7981 */ /* 0x000ee2000c1e1900 */
[----:B----4-:R-:W-:Y:S01]  /*1540*/  VIMNMX3 R22, R22, R23, R24, !PT ;  /* 0x000000171616720f */ /* 0x010fe20007800118 */
[----:B0-----:R-:W-:-:S05]  /*1550*/  IMAD.IADD R24, R8, 0x1, -R9 ;  /* 0x0000000108187824 */ /* 0x001fca00078e0a09 */
[----:B------:R-:W-:Y:S02]  /*1560*/  ISETP.GE.U32.AND P0, PT, R24, R13, PT ;  /* 0x0000000d1800720c */ /* 0x000fe40003f06070 */
[----:B-----5:R-:W-:-:S04]  /*1570*/  VIMNMX3 R12, R12, R19, R21, !PT ;  /* 0x000000130c0c720f */ /* 0x020fc80007800115 */
[----:B------:R-:W-:Y:S02]  /*1580*/  VIMNMX3 R29, R29, R16, R12, !PT ;  /* 0x000000101d1d720f */ /* 0x000fe4000780010c */
[----:B--2---:R-:W-:Y:S02]  /*1590*/  VIMNMX3 R17, R17, R18, R14, !PT ;  /* 0x000000121111720f */ /* 0x004fe4000780010e */
[----:B---3--:R-:W-:-:S04]  /*15a0*/  VIMNMX R15, PT, PT, R15, R20, !PT ;  /* 0x000000140f0f7248 */ /* 0x008fc80007fe0100 */
[----:B------:R-:W-:-:S04]  /*15b0*/  VIMNMX3 R22, R22, R17, R15, !PT ;  /* 0x000000111616720f */ /* 0x000fc8000780010f */
[----:B------:R-:W-:Y:S01]  /*15c0*/  VIMNMX R29, PT, PT, R29, R22, !PT ;  /* 0x000000161d1d7248 */ /* 0x000fe20007fe0100 */
[----:B------:R-:W-:Y:S06]  /*15d0*/  @!P0 BRA `(.L_x_429) ;  /* 0x00000008009c8947 */ /* 0x000fec0003800000 */
[C---:B------:R-:W-:Y:S01]  /*15e0*/  IMAD.IADD R9, R13.reuse, 0x1, R9 ;  /* 0x000000010d097824 */ /* 0x040fe200078e0209 */
[----:B------:R-:W-:Y:S01]  /*15f0*/  UIADD3 UR4, UPT, UPT, UR4, 0x1, URZ ;  /* 0x0000000104047890 */ /* 0x000fe2000fffe0ff */
[----:B------:R-:W-:Y:S02]  /*1600*/  IMAD.IADD R2, R13, 0x1, R2 ;  /* 0x000000010d027824 */ /* 0x000fe400078e0202 */
[----:B------:R-:W-:Y:S01]  /*1610*/  IMAD.IADD R6, R6, 0x1, -R13 ;  /* 0x0000000106067824 */ /* 0x000fe200078e0a0d */
[----:B------:R-:W-:Y:S01]  /*1620*/  ISETP.GT.U32.AND P0, PT, R9, R0, PT ;  /* 0x000000000900720c */ /* 0x000fe20003f04070 */
[----:B------:R-:W-:-:S12]  /*1630*/  IMAD.IADD R7, R13, 0x1, R7 ;  /* 0x000000010d077824 */ /* 0x000fd800078e0207 */
[----:B------:R-:W-:Y:S05]  /*1640*/  @!P0 BRA `(.L_x_431) ;  /* 0xfffffffc00688947 */ /* 0x000fea000383ffff */
.L_x_430:
[----:B------:R-:W0:Y:S01]  /*1650*/  S2R R13, SR_TID.X ;  /* 0x00000000000d7919 */ /* 0x000e220000002100 */
[----:B------:R-:W-:Y:S01]  /*1660*/  IMAD.IADD R0, R8, 0x1, -R9 ;  /* 0x0000000108007824 */ /* 0x000fe200078e0a09 */
[----:B------:R-:W-:Y:S04]  /*1670*/  BSSY.RECONVERGENT B1, `(.L_x_429) ;  /* 0x000009d000017945 */ /* 0x000fe80003800200 */
[----:B0-----:R-:W-:-:S04]  /*1680*/  ISETP.GE.AND P0, PT, R13, R0, PT ;  /* 0x000000000d00720c */ /* 0x001fc80003f06270 */
[----:B------:R-:W-:-:S13]  /*1690*/  ISETP.GE.U32.OR P0, PT, R9, R8, P0 ;  /* 0x000000080900720c */ /* 0x000fda0000706470 */
[----:B------:R-:W-:Y:S05]  /*16a0*/  @P0 BRA `(.L_x_432) ;  /* 0x0000000800640947 */ /* 0x000fea0003800000 */
[----:B------:R-:W0:Y:S01]  /*16b0*/  LDC R10, c[0x0][0x3ac] ;  /* 0x0000eb00ff0a7b82 */ /* 0x000e220000000800 */
[----:B------:R-:W-:Y:S01]  /*16c0*/  LOP3.LUT R11, RZ, R13, RZ, 0x33, !PT ;  /* 0x0000000dff0b7212 */ /* 0x000fe200078e33ff */
[----:B------:R-:W-:Y:S06]  /*16d0*/  BSSY.RECONVERGENT B2, `(.L_x_433) ;  /* 0x000004f000027945 */ /* 0x000fec0003800200 */
[----:B------:R-:W1:Y:S01]  /*16e0*/  LDC R0, c[0x0][0x3ac] ;  /* 0x0000eb00ff007b82 */ /* 0x000e620000000800 */
[----:B0-----:R-:W-:-:S04]  /*16f0*/  IMAD.SHL.U32 R10, R10, 0x1000, RZ ;  /* 0x000010000a0a7824 */ /* 0x001fc800078e00ff */
[----:B------:R-:W-:-:S05]  /*1700*/  IMAD R10, R3, 0x1000, R10 ;  /* 0x00001000030a7824 */ /* 0x000fca00078e020a */
[----:B------:R-:W-:Y:S01]  /*1710*/  IADD3 R8, PT, PT, -R10, R8, R11 ;  /* 0x000000080a087210 */ /* 0x000fe20007ffe10b */
[----:B-1----:R-:W-:Y:S01]  /*1720*/  IMAD R11, R0, UR4, RZ ;  /* 0x00000004000b7c24 */ /* 0x002fe2000f8e02ff */
[----:B------:R-:W-:-:S03]  /*1730*/  MOV R0, R13 ;  /* 0x0000000d00007202 */ /* 0x000fc60000000f00 */
[----:B------:R-:W-:-:S05]  /*1740*/  IMAD R8, R11, -0x1000, R8 ;  /* 0xfffff0000b087824 */ /* 0x000fca00078e0208 */
[C---:B------:R-:W-:Y:S02]  /*1750*/  ISETP.GE.U32.AND P0, PT, R8.reuse, 0xf00, PT ;  /* 0x00000f000800780c */ /* 0x040fe40003f06070 */
[----:B------:R-:W-:-:S04]  /*1760*/  LEA.HI R8, R8, 0x1, RZ, 0x18 ;  /* 0x0000000108087811 */ /* 0x000fc800078fc0ff */
[----:B------:R-:W-:-:S07]  /*1770*/  LOP3.LUT R10, R8, 0xf, RZ, 0xc0, !PT ;  /* 0x0000000f080a7812 */ /* 0x000fce00078ec0ff */
[----:B------:R-:W-:Y:S05]  /*1780*/  @!P0 BRA `(.L_x_434) ;  /* 0x00000004000c8947 */ /* 0x000fea0003800000 */
[----:B------:R-:W-:Y:S01]  /*1790*/  LEA.HI R0, R6, 0x1, RZ, 0x18 ;  /* 0x0000000106007811 */ /* 0x000fe200078fc0ff */
[----:B------:R-:W-:Y:S01]  /*17a0*/  BSSY.RECONVERGENT B3, `(.L_x_435) ;  /* 0x0000040000037945 */ /* 0x000fe20003800200 */
[----:B------:R-:W-:Y:S02]  /*17b0*/  LOP3.LUT R11, R13, 0x800, RZ, 0xfc, !PT ;  /* 0x000008000d0b7812 */ /* 0x000fe400078efcff */
[----:B------:R-:W-:-:S05]  /*17c0*/  LOP3.LUT R0, R0, 0x1fffff0, RZ, 0xc0, !PT ;  /* 0x01fffff000007812 */ /* 0x000fca00078ec0ff */
[----:B------:R-:W-:-:S07]  /*17d0*/  IMAD.MOV R12, RZ, RZ, -R0 ;  /* 0x000000ffff0c7224 */ /* 0x000fce00078e0a00 */
.L_x_436:
[C---:B------:R-:W-:Y:S02]  /*17e0*/  VIADD R15, R7.reuse, 0xfffff800 ;  /* 0xfffff800070f7836 */ /* 0x040fe40000000000 */
[----:B------:R-:W-:Y:S02]  /*17f0*/  VIADD R21, R7, 0xfffff900 ;  /* 0xfffff90007157836 */ /* 0x000fe40000000000 */
[----:B------:R-:W-:-:S04]  /*1800*/  IMAD.WIDE.U32 R14, R15, 0x4, R4 ;  /* 0x000000040f0e7825 */ /* 0x000fc800078e0004 */
[--C-:B------:R-:W-:Y:S01]  /*1810*/  IMAD.WIDE.U32 R20, R21, 0x4, R4.reuse ;  /* 0x0000000415147825 */ /* 0x100fe200078e0004 */
[----:B------:R0:W2:Y:S04]  /*1820*/  LDG.E R28, desc[UR6][R14.64] ;  /* 0x000000060e1c7981 */ /* 0x0000a8000c1e1900 */
[----:B------:R1:W2:Y:S01]  /*1830*/  LDG.E R27, desc[UR6][R20.64] ;  /* 0x00000006141b7981 */ /* 0x0002a2000c1e1900 */
[C---:B------:R-:W-:Y:S02]  /*1840*/  VIADD R17, R7.reuse, 0xfffffa00 ;  /* 0xfffffa0007117836 */ /* 0x040fe40000000000 */
[----:B------:R-:W-:Y:S02]  /*1850*/  VIADD R19, R7, 0xfffffb00 ;  /* 0xfffffb0007137836 */ /* 0x000fe40000000000 */
[----:B------:R-:W-:-:S04]  /*1860*/  IMAD.WIDE.U32 R16, R17, 0x4, R4 ;  /* 0x0000000411107825 */ /* 0x000fc800078e0004 */
[--C-:B------:R-:W-:Y:S01]  /*1870*/  IMAD.WIDE.U32 R18, R19, 0x4, R4.reuse ;  /* 0x0000000413127825 */ /* 0x100fe200078e0004 */
[----:B------:R3:W4:Y:S04]  /*1880*/  LDG.E R0, desc[UR6][R16.64] ;  /* 0x0000000610007981 */ /* 0x000728000c1e1900 */
[----:B------:R5:W4:Y:S01]  /*1890*/  LDG.E R13, desc[UR6][R18.64] ;  /* 0x00000006120d7981 */ /* 0x000b22000c1e1900 */
[C---:B------:R-:W-:Y:S02]  /*18a0*/  VIADD R22, R7.reuse, 0xfffffd00 ;  /* 0xfffffd0007167836 */ /* 0x040fe40000000000 */
[C---:B------:R-:W-:Y:S02]  /*18b0*/  VIADD R23, R7.reuse, 0xfffffc00 ;  /* 0xfffffc0007177836 */ /* 0x040fe40000000000 */
[----:B------:R-:W-:-:S04]  /*18c0*/  IMAD.WIDE.U32 R24, R7, 0x4, R4 ;  /* 0x0000000407187825 */ /* 0x000fc800078e0004 */
[----:B------:R-:W-:Y:S02]  /*18d0*/  VIADD R26, R7, 0xfffffe00 ;  /* 0xfffffe00071a7836 */ /* 0x000fe40000000000 */
[--C-:B0-----:R-:W-:Y:S01]  /*18e0*/  IMAD.WIDE.U32 R14, R22, 0x4, R4.reuse ;  /* 0x00000004160e7825 */ /* 0x101fe200078e0004 */
[----:B------:R-:W4:Y:S03]  /*18f0*/  LDG.E R24, desc[UR6][R24.64] ;  /* 0x0000000618187981 */ /* 0x000f26000c1e1900 */
[----:B-1----:R-:W-:-:S04]  /*1900*/  IMAD.WIDE.U32 R20, R23, 0x4, R4 ;  /* 0x0000000417147825 */ /* 0x002fc800078e0004 */
[----:B---3--:R-:W-:Y:S02]  /*1910*/  IMAD.WIDE.U32 R16, R26, 0x4, R4 ;  /* 0x000000041a107825 */ /* 0x008fe400078e0004 */
[----:B------:R0:W3:Y:S02]  /*1920*/  LDG.E R26, desc[UR6][R14.64] ;  /* 0x000000060e1a7981 */ /* 0x0000e4000c1e1900 */
[C---:B-----5:R-:W-:Y:S02]  /*1930*/  VIADD R19, R7.reuse, 0xffffff00 ;  /* 0xffffff0007137836 */ /* 0x060fe40000000000 */
[----:B------:R1:W3:Y:S01]  /*1940*/  LDG.E R25, desc[UR6][R20.64] ;  /* 0x0000000614197981 */ /* 0x0002e2000c1e1900 */
[----:B------:R-:W-:-:S03]  /*1950*/  VIADD R23, R7, 0x100 ;  /* 0x0000010007177836 */ /* 0x000fc60000000000 */
[----:B------:R-:W5:Y:S01]  /*1960*/  LDG.E R16, desc[UR6][R16.64] ;  /* 0x0000000610107981 */ /* 0x000f62000c1e1900 */
[C---:B0-----:R-:W-:Y:S02]  /*1970*/  VIADD R15, R7.reuse, 0x200 ;  /* 0x00000200070f7836 */ /* 0x041fe40000000000 */
[----:B-1----:R-:W-:Y:S02]  /*1980*/  VIADD R21, R7, 0x300 ;  /* 0x0000030007157836 */ /* 0x002fe40000000000 */
[----:B------:R-:W-:-:S04]  /*1990*/  IMAD.WIDE.U32 R18, R19, 0x4, R4 ;  /* 0x0000000413127825 */ /* 0x000fc800078e0004 */
[--C-:B------:R-:W-:Y:S02]  /*19a0*/  IMAD.WIDE.U32 R20, R21, 0x4, R4.reuse ;  /* 0x0000000415147825 */ /* 0x100fe400078e0004 */
[----:B------:R-:W5:Y:S02]  /*19b0*/  LDG.E R19, desc[UR6][R18.64] ;  /* 0x0000000612137981 */ /* 0x000f64000c1e1900 */
[----:B------:R-:W-:Y:S02]  /*19c0*/  IMAD.WIDE.U32 R22, R23, 0x4, R4 ;  /* 0x0000000417167825 */ /* 0x000fe400078e0004 */
[----:B------:R0:W5:Y:S04]  /*19d0*/  LDG.E R17, desc[UR6][R20.64] ;  /* 0x0000000614117981 */ /* 0x000168000c1e1900 */
[----:B------:R1:W5:Y:S01]  /*19e0*/  LDG.E R23, desc[UR6][R22.64] ;  /* 0x0000000616177981 */ /* 0x000362000c1e1900 */
[----:B0-----:R-:W-:-:S02]  /*19f0*/  VIADD R21, R7, 0x500 ;  /* 0x0000050007157836 */ /* 0x001fc40000000000 */
[----:B-1----:R-:W-:Y:S01]  /*1a00*/  VIADD R22, R7, 0x600 ;  /* 0x0000060007167836 */ /* 0x002fe20000000000 */
[----:B--2---:R-:W-:Y:S01]  /*1a10*/  VIMNMX3 R27, R29, R28, R27, !PT ;  /* 0x0000001c1d1b720f */ /* 0x004fe2000780011b */
[----:B------:R-:W-:-:S04]  /*1a20*/  IMAD.WIDE.U32 R28, R15, 0x4, R4 ;  /* 0x000000040f1c7825 */ /* 0x000fc800078e0004 */
[----:B------:R-:W-:Y:S02]  /*1a30*/  VIADD R15, R7, 0x400 ;  /* 0x00000400070f7836 */ /* 0x000fe40000000000 */
[----:B------:R-:W2:Y:S02]  /*1a40*/  LDG.E R28, desc[UR6][R28.64] ;  /* 0x000000061c1c7981 */ /* 0x000ea4000c1e1900 */
[----:B------:R-:W-:-:S05]  /*1a50*/  IMAD.WIDE.U32 R14, R15, 0x4, R4 ;  /* 0x000000040f0e7825 */ /* 0x000fca00078e0004 */
[----:B------:R0:W2:Y:S01]  /*1a60*/  LDG.E R18, desc[UR6][R14.64] ;  /* 0x000000060e127981 */ /* 0x0000a2000c1e1900 */
[----:B----4-:R-:W-:Y:S01]  /*1a70*/  VIMNMX3 R0, R27, R0, R13, !PT ;  /* 0x000000001b00720f */ /* 0x010fe2000780010d */
[----:B------:R-:W-:Y:S02]  /*1a80*/  VIADD R27, R7, 0x700 ;  /* 0x00000700071b7836 */ /* 0x000fe40000000000 */
[----:B0-----:R-:W-:-:S04]  /*1a90*/  IMAD.WIDE.U32 R14, R21, 0x4, R4 ;  /* 0x00000004150e7825 */ /* 0x001fc800078e0004 */
[--C-:B------:R-:W-:Y:S01]  /*1aa0*/  IMAD.WIDE.U32 R20, R22, 0x4, R4.reuse ;  /* 0x0000000416147825 */ /* 0x100fe200078e0004 */
[----:B------:R0:W4:Y:S04]  /*1ab0*/  LDG.E R13, desc[UR6][R14.64] ;  /* 0x000000060e0d7981 */ /* 0x000128000c1e1900 */
[----:B------:R-:W4:Y:S01]  /*1ac0*/  LDG.E R29, desc[UR6][R20.64] ;  /* 0x00000006141d7981 */ /* 0x000f22000c1e1900 */
[----:B0-----:R-:W-:-:S05]  /*1ad0*/  IMAD.WIDE.U32 R14, R27, 0x4, R4 ;  /* 0x000000041b0e7825 */ /* 0x001fca00078e0004 */
[----:B------:R-:W4:Y:S01]  /*1ae0*/  LDG.E R22, desc[UR6][R14.64] ;  /* 0x000000060e167981 */ /* 0x000f22000c1e1900 */
[----:B---3--:R-:W-:Y:S01]  /*1af0*/  VIMNMX3 R0, R0, R25, R26, !PT ;  /* 0x000000190000720f */ /* 0x008fe2000780011a */
[----:B------:R-:W-:-:S05]  /*1b00*/  VIADD R12, R12, 0x10 ;  /* 0x000000100c0c7836 */ /* 0x000fca0000000000 */
[----:B------:R-:W-:Y:S02]  /*1b10*/  ISETP.NE.AND P0, PT, R12, RZ, PT ;  /* 0x000000ff0c00720c */ /* 0x000fe40003f05270 */
[----:B-----5:R-:W-:-:S04]  /*1b20*/  VIMNMX3 R0, R0, R16, R19, !PT ;  /* 0x000000100000720f */ /* 0x020fc80007800113 */
[----:B------:R-:W-:Y:S01]  /*1b30*/  VIMNMX3 R0, R0, R24, R23, !PT ;  /* 0x000000180000720f */ /* 0x000fe20007800117 */
[----:B------:R-:W-:Y:S02]  /*1b40*/  VIADD R11, R11, 0x1000 ;  /* 0x000010000b0b7836 */ /* 0x000fe40000000000 */
[----:B------:R-:W-:Y:S01]  /*1b50*/  VIADD R7, R7, 0x1000 ;  /* 0x0000100007077836 */ /* 0x000fe20000000000 */
[----:B--2---:R-:W-:-:S04]  /*1b60*/  VIMNMX3 R0, R0, R28, R17, !PT ;  /* 0x0000001c0000720f */ /* 0x004fc80007800111 */
[----:B----4-:R-:W-:-:S04]  /*1b70*/  VIMNMX3 R0, R0, R18, R13, !PT ;  /* 0x000000120000720f */ /* 0x010fc8000780010d */
[----:B------:R-:W-:Y:S01]  /*1b80*/  VIMNMX3 R29, R0, R29, R22, !PT ;  /* 0x0000001d001d720f */ /* 0x000fe20007800116 */
[----:B------:R-:W-:Y:S06]  /*1b90*/  @P0 BRA `(.L_x_436) ;  /* 0xfffffffc00100947 */ /* 0x000fec000383ffff */
[----:B------:R-:W-:Y:S05]  /*1ba0*/  BSYNC.RECONVERGENT B3 ;  /* 0x0000000000037941 */ /* 0x000fea0003800200 */
.L_x_435:
[----:B------:R-:W-:-:S07]  /*1bb0*/  VIADD R0, R11, 0xfffff800 ;  /* 0xfffff8000b007836 */ /* 0x000fce0000000000 */
.L_x_434:
[----:B------:R-:W-:Y:S05]  /*1bc0*/  BSYNC.RECONVERGENT B2 ;  /* 0x0000000000027941 */ /* 0x000fea0003800200 */
.L_x_433:
[----:B------:R-:W-:-:S13]  /*1bd0*/  ISETP.NE.AND P0, PT, R10, RZ, PT ;  /* 0x000000ff0a00720c */ /* 0x000fda0003f05270 */
[----:B------:R-:W-:Y:S05]  /*1be0*/  @!P0 BRA `(.L_x_432) ;  /* 0x0000000400148947 */ /* 0x000fea0003800000 */
[----:B------:R-:W-:Y:S01]  /*1bf0*/  ISETP.GE.U32.AND P0, PT, R10, 0x8, PT ;  /* 0x000000080a00780c */ /* 0x000fe20003f06070 */
[----:B------:R-:W-:Y:S01]  /*1c00*/  BSSY.RECONVERGENT B2, `(.L_x_437) ;  /* 0x0000021000027945 */ /* 0x000fe20003800200 */
[----:B------:R-:W-:-:S04]  /*1c10*/  LOP3.LUT R23, R8, 0x7, RZ, 0xc0, !PT ;  /* 0x0000000708177812 */ /* 0x000fc800078ec0ff */
[----:B------:R-:W-:-:S07]  /*1c20*/  ISETP.NE.AND P1, PT, R23, RZ, PT ;  /* 0x000000ff1700720c */ /* 0x000fce0003f25270 */
[----:B------:R-:W-:Y:S06]  /*1c30*/  @!P0 BRA `(.L_x_438) ;  /* 0x0000000000748947 */ /* 0x000fec0003800000 */
[----:B------:R-:W-:-:S05]  /*1c40*/  IADD3 R11, PT, PT, R0, R9, RZ ;  /* 0x00000009000b7210 */ /* 0x000fca0007ffe0ff */
[C---:B------:R-:W-:Y:S02]  /*1c50*/  VIADD R19, R11.reuse, 0x100 ;  /* 0x000001000b137836 */ /* 0x040fe40000000000 */
[C---:B------:R-:W-:Y:S02]  /*1c60*/  VIADD R21, R11.reuse, 0x200 ;  /* 0x000002000b157836 */ /* 0x040fe40000000000 */
[C---:B------:R-:W-:Y:S02]  /*1c70*/  VIADD R13, R11.reuse, 0x300 ;  /* 0x000003000b0d7836 */ /* 0x040fe40000000000 */
[----:B------:R-:W-:-:S04]  /*1c80*/  IMAD.WIDE.U32 R16, R11, 0x4, R4 ;  /* 0x000000040b107825 */ /* 0x000fc800078e0004 */
[--C-:B------:R-:W-:Y:S01]  /*1c90*/  IMAD.WIDE.U32 R18, R19, 0x4, R4.reuse ;  /* 0x0000000413127825 */ /* 0x100fe200078e0004 */
[----:B------:R0:W2:Y:S03]  /*1ca0*/  LDG.E R22, desc[UR6][R16.64] ;  /* 0x0000000610167981 */ /* 0x0000a6000c1e1900 */
[--C-:B------:R-:W-:Y:S01]  /*1cb0*/  IMAD.WIDE.U32 R20, R21, 0x4, R4.reuse ;  /* 0x0000000415147825 */ /* 0x100fe200078e0004 */
[----:B------:R1:W2:Y:S03]  /*1cc0*/  LDG.E R7, desc[UR6][R18.64] ;  /* 0x0000000612077981 */ /* 0x0002a6000c1e1900 */
[C---:B------:R-:W-:Y:S02]  /*1cd0*/  VIADD R15, R11.reuse, 0x400 ;  /* 0x000004000b0f7836 */ /* 0x040fe40000000000 */
[----:B------:R-:W-:Y:S01]  /*1ce0*/  VIADD R25, R11, 0x500 ;  /* 0x000005000b197836 */ /* 0x000fe20000000000 */
[----:B------:R-:W3:Y:S01]  /*1cf0*/  LDG.E R20, desc[UR6][R20.64] ;  /* 0x0000000614147981 */ /* 0x000ee2000c1e1900 */
[----:B------:R-:W-:-:S04]  /*1d00*/  IMAD.WIDE.U32 R12, R13, 0x4, R4 ;  /* 0x000000040d0c7825 */ /* 0x000fc800078e0004 */
[C---:B------:R-:W-:Y:S02]  /*1d10*/  VIADD R27, R11.reuse, 0x600 ;  /* 0x000006000b1b7836 */ /* 0x040fe40000000000 */
[----:B------:R-:W-:Y:S01]  /*1d20*/  VIADD R24, R11, 0x700 ;  /* 0x000007000b187836 */ /* 0x000fe20000000000 */
[----:B------:R-:W3:Y:S01]  /*1d30*/  LDG.E R12, desc[UR6][R12.64] ;  /* 0x000000060c0c7981 */ /* 0x000ee2000c1e1900 */
[----:B------:R-:W-:-:S04]  /*1d40*/  IMAD.WIDE.U32 R14, R15, 0x4, R4 ;  /* 0x000000040f0e7825 */ /* 0x000fc800078e0004 */
[--C-:B------:R-:W-:Y:S02]  /*1d50*/  IMAD.WIDE.U32 R10, R25, 0x4, R4.reuse ;  /* 0x00000004190a7825 */ /* 0x100fe400078e0004 */
[----:B------:R-:W4:Y:S02]  /*1d60*/  LDG.E R14, desc[UR6][R14.64] ;  /* 0x000000060e0e7981 */ /* 0x000f24000c1e1900 */
[--C-:B0-----:R-:W-:Y:S02]  /*1d70*/  IMAD.WIDE.U32 R16, R27, 0x4, R4.reuse ;  /* 0x000000041b107825 */ /* 0x101fe400078e0004 */
[----:B------:R-:W4:Y:S02]  /*1d80*/  LDG.E R10, desc[UR6][R10.64] ;  /* 0x000000060a0a7981 */ /* 0x000f24000c1e1900 */
[----:B-1----:R-:W-:Y:S02]  /*1d90*/  IMAD.WIDE.U32 R18, R24, 0x4, R4 ;  /* 0x0000000418127825 */ /* 0x002fe400078e0004 */
[----:B------:R-:W5:Y:S04]  /*1da0*/  LDG.E R16, desc[UR6][R16.64] ;  /* 0x0000000610107981 */ /* 0x000f68000c1e1900 */
[----:B------:R-:W5:Y:S01]  /*1db0*/  LDG.E R18, desc[UR6][R18.64] ;  /* 0x0000000612127981 */ /* 0x000f62000c1e1900 */
[----:B------:R-:W-:Y:S01]  /*1dc0*/  VIADD R0, R0, 0x800 ;  /* 0x0000080000007836 */ /* 0x000fe20000000000 */
[----:B--2---:R-:W-:-:S04]  /*1dd0*/  VIMNMX3 R7, R29, R22, R7, !PT ;  /* 0x000000161d07720f */ /* 0x004fc80007800107 */
[----:B---3--:R-:W-:-:S04]  /*1de0*/  VIMNMX3 R7, R7, R20, R12, !PT ;  /* 0x000000140707720f */ /* 0x008fc8000780010c */
[----:B----4-:R-:W-:-:S04]  /*1df0*/  VIMNMX3 R7, R7, R14, R10, !PT ;  /* 0x0000000e0707720f */ /* 0x010fc8000780010a */
[----:B-----5:R-:W-:-:S07]  /*1e00*/  VIMNMX3 R29, R7, R16, R18, !PT ;  /* 0x00000010071d720f */ /* 0x020fce0007800112 */
.L_x_438:
[----:B------:R-:W-:Y:S05]  /*1e10*/  BSYNC.RECONVERGENT B2 ;  /* 0x0000000000027941 */ /* 0x000fea0003800200 */
.L_x_437:
[----:B------:R-:W-:Y:S05]  /*1e20*/  @!P1 BRA `(.L_x_432) ;  /* 0x0000000000849947 */ /* 0x000fea0003800000 */
[----:B------:R-:W-:Y:S01]  /*1e30*/  ISETP.GE.U32.AND P0, PT, R23, 0x4, PT ;  /* 0x000000041700780c */ /* 0x000fe20003f06070 */
[----:B------:R-:W-:Y:S01]  /*1e40*/  BSSY.RECONVERGENT B2, `(.L_x_439) ;  /* 0x0000012000027945 */ /* 0x000fe20003800200 */
[----:B------:R-:W-:-:S11]  /*1e50*/  LOP3.LUT P1, RZ, R8, 0x3, RZ, 0xc0, !PT ;  /* 0x0000000308ff7812 */ /* 0x000fd6000782c0ff */
[----:B------:R-:W-:Y:S05]  /*1e60*/  @!P0 BRA `(.L_x_440) ;  /* 0x00000000003c8947 */ /* 0x000fea0003800000 */
[----:B------:R-:W-:-:S04]  /*1e70*/  IMAD.IADD R7, R0, 0x1, R9 ;  /* 0x0000000100077824 */ /* 0x000fc800078e0209 */
[C---:B------:R-:W-:Y:S02]  /*1e80*/  VIADD R11, R7.reuse, 0x100 ;  /* 0x00000100070b7836 */ /* 0x040fe40000000000 */
[----:B------:R-:W-:-:S04]  /*1e90*/  IMAD.WIDE.U32 R8, R7, 0x4, R4 ;  /* 0x0000000407087825 */ /* 0x000fc800078e0004 */
[C---:B------:R-:W-:Y:S02]  /*1ea0*/  VIADD R13, R7.reuse, 0x200 ;  /* 0x00000200070d7836 */ /* 0x040fe40000000000 */
[----:B------:R-:W-:Y:S01]  /*1eb0*/  VIADD R15, R7, 0x300 ;  /* 0x00000300070f7836 */ /* 0x000fe20000000000 */
[----:B------:R-:W2:Y:S01]  /*1ec0*/  LDG.E R8, desc[UR6][R8.64] ;  /* 0x0000000608087981 */ /* 0x000ea2000c1e1900 */
[----:B------:R-:W-:-:S04]  /*1ed0*/  IMAD.WIDE.U32 R10, R11, 0x4, R4 ;  /* 0x000000040b0a7825 */ /* 0x000fc800078e0004 */
[--C-:B------:R-:W-:Y:S02]  /*1ee0*/  IMAD.WIDE.U32 R12, R13, 0x4, R4.reuse ;  /* 0x000000040d0c7825 */ /* 0x100fe400078e0004 */
[----:B------:R-:W2:Y:S02]  /*1ef0*/  LDG.E R10, desc[UR6][R10.64] ;  /* 0x000000060a0a7981 */ /* 0x000ea4000c1e1900 */
[----:B------:R-:W-:Y:S02]  /*1f00*/  IMAD.WIDE.U32 R14, R15, 0x4, R4 ;  /* 0x000000040f0e7825 */ /* 0x000fe400078e0004 */
[----:B------:R-:W3:Y:S04]  /*1f10*/  LDG.E R12, desc[UR6][R12.64] ;  /* 0x000000060c0c7981 */ /* 0x000ee8000c1e1900 */
[----:B------:R-:W3:Y:S01]  /*1f20*/  LDG.E R14, desc[UR6][R14.64] ;  /* 0x000000060e0e7981 */ /* 0x000ee2000c1e1900 */
[----:B------:R-:W-:Y:S01]  /*1f30*/  VIADD R0, R0, 0x400 ;  /* 0x0000040000007836 */ /* 0x000fe20000000000 */
[----:B--2---:R-:W-:-:S04]  /*1f40*/  VIMNMX3 R29, R29, R8, R10, !PT ;  /* 0x000000081d1d720f */ /* 0x004fc8000780010a */
[----:B---3--:R-:W-:-:S07]  /*1f50*/  VIMNMX3 R29, R29, R12, R14, !PT ;  /* 0x0000000c1d1d720f */ /* 0x008fce000780010e */
.L_x_440:
[----:B------:R-:W-:Y:S05]  /*1f60*/  BSYNC.RECONVERGENT B2 ;  /* 0x0000000000027941 */ /* 0x000fea0003800200 */
.L_x_439:
[----:B------:R-:W-:Y:S05]  /*1f70*/  @!P1 BRA `(.L_x_432) ;  /* 0x0000000000309947 */ /* 0x000fea0003800000 */
[----:B------:R-:W-:Y:S01]  /*1f80*/  LOP3.LUT R6, R6, 0xffff, RZ, 0xc0, !PT ;  /* 0x0000ffff06067812 */ /* 0x000fe200078ec0ff */
[----:B------:R-:W-:-:S03]  /*1f90*/  IMAD.IADD R9, R0, 0x1, R2 ;  /* 0x0000000100097824 */ /* 0x000fc600078e0202 */
[----:B------:R-:W-:-:S04]  /*1fa0*/  LEA.HI R6, R6, 0x1, RZ, 0x18 ;  /* 0x0000000106067811 */ /* 0x000fc800078fc0ff */
[----:B------:R-:W-:-:S05]  /*1fb0*/  LOP3.LUT R6, R6, 0x3, RZ, 0xc0, !PT ;  /* 0x0000000306067812 */ /* 0x000fca00078ec0ff */
[----:B------:R-:W-:-:S07]  /*1fc0*/  IMAD.MOV R0, RZ, RZ, -R6 ;  /* 0x000000ffff007224 */ /* 0x000fce00078e0a06 */
.L_x_441:
[----:B------:R-:W-:-:S06]  /*1fd0*/  IMAD.WIDE.U32 R6, R9, 0x4, R4 ;  /* 0x0000000409067825 */ /* 0x000fcc00078e0004 */
[----:B------:R-:W2:Y:S01]  /*1fe0*/  LDG.E R6, desc[UR6][R6.64] ;  /* 0x0000000606067981 */ /* 0x000ea2000c1e1900 */
[----:B------:R-:W-:Y:S02]  /*1ff0*/  VIADD R0, R0, 0x1 ;  /* 0x0000000100007836 */ /* 0x000fe40000000000 */
[----:B------:R-:W-:-:S03]  /*2000*/  VIADD R9, R9, 0x100 ;  /* 0x0000010009097836 */ /* 0x000fc60000000000 */
[----:B------:R-:W-:Y:S02]  /*2010*/  ISETP.NE.AND P0, PT, R0, RZ, PT ;  /* 0x000000ff0000720c */ /* 0x000fe40003f05270 */
[----:B--2---:R-:W-:-:S11]  /*2020*/  VIMNMX R29, PT, PT, R6, R29, !PT ;  /* 0x0000001d061d7248 */ /* 0x004fd60007fe0100 */
[----:B------:R-:W-:Y:S05]  /*2030*/  @P0 BRA `(.L_x_441) ;  /* 0xfffffffc00e40947 */ /* 0x000fea000383ffff */
.L_x_432:
[----:B------:R-:W-:Y:S05]  /*2040*/  BSYNC.RECONVERGENT B1 ;  /* 0x0000000000017941 */ /* 0x000fea0003800200 */
.L_x_429:
[----:B------:R-:W0:Y:S01]  /*2050*/  S2R R7, SR_LANEID ;  /* 0x0000000000077919 */ /* 0x000e220000000000 */
[----:B------:R-:W1:Y:S01]  /*2060*/  SHFL.DOWN PT, R0, R29, 0x1, 0x1f ;  /* 0x08201f001d007f89 */ /* 0x000e6200000e0000 */
[----:B------:R-:W2:Y:S01]  /*2070*/  S2R R6, SR_TID.X ;  /* 0x0000000000067919 */ /* 0x000ea20000002100 */
[C---:B0-----:R-:W-:Y:S02]  /*2080*/  ISETP.GT.AND P0, PT, R7.reuse, 0x1e, PT ;  /* 0x0000001e0700780c */ /* 0x041fe40003f04270 */
[----:B------:R-:W-:-:S11]  /*2090*/  ISETP.NE.AND P1, PT, R7, RZ, PT ;  /* 0x000000ff0700720c */ /* 0x000fd60003f25270 */
[----:B-1----:R-:W-:Y:S02]  /*20a0*/  @!P0 VIMNMX R29, PT, PT, R0, R29, !PT ;  /* 0x0000001d001d8248 */ /* 0x002fe40007fe0100 */
[----:B------:R-:W-:Y:S01]  /*20b0*/  ISETP.GT.AND P0, PT, R7, 0x1d, PT ;  /* 0x0000001d0700780c */ /* 0x000fe20003f04270 */
[----:B------:R-:W0:Y:S01]  /*20c0*/  @!P1 S2R R5, SR_CgaCtaId ;  /* 0x0000000000059919 */ /* 0x000e220000008800 */
[----:B------:R-:W-:Y:S02]  /*20d0*/  @!P1 MOV R4, 0x400 ;  /* 0x0000040000049802 */ /* 0x000fe40000000f00 */
[----:B--2---:R-:W-:Y:S01]  /*20e0*/  @!P1 SHF.R.U32.HI R2, RZ, 0x3, R6 ;  /* 0x00000003ff029819 */ /* 0x004fe20000011606 */
        /* <DEDUP_REMOVED lines=22> */
[----:B---3--:R-:W-:Y:S04]  /*2250*/  LDS R0, [UR4+0xc] ;  /* 0x00000c04ff007984 */ /* 0x008fe80008000800 */
[----:B------:R-:W0:Y:S04]  /*2260*/  LDS.128 R4, [UR4+0x10] ;  /* 0x00001004ff047984 */ /* 0x000e280008000c00 */
[----:B------:R-:W1:Y:S01]  /*2270*/  LDS.64 R10, [UR4+0x20] ;  /* 0x00002004ff0a7984 */ /* 0x000e620008000a00 */
[----:B0-----:R-:W-:-:S04]  /*2280*/  VIMNMX3 R0, R9, R0, R4, !PT ;  /* 0x000000000900720f */ /* 0x001fc80007800104 */
[----:B------:R-:W-:-:S04]  /*2290*/  VIMNMX3 R0, R0, R5, R6, !PT ;  /* 0x000000050000720f */ /* 0x000fc80007800106 */
[----:B-1----:R-:W-:-:S04]  /*22a0*/  VIMNMX3 R0, R0, R7, R10, !PT ;  /* 0x000000070000720f */ /* 0x002fc8000780010a */
[----:B------:R-:W-:-:S07]  /*22b0*/  VIMNMX R9, PT, PT, R0, R11, !PT ;  /* 0x0000000b00097248 */ /* 0x000fce0007fe0100 */
.L_x_428:
[----:B------:R-:W-:Y:S05]  /*22c0*/  BSYNC.RECONVERGENT B0 ;  /* 0x0000000000007941 */ /* 0x000fea0003800200 */
.L_x_412:
[----:B------:R-:W-:Y:S05]  /*22d0*/  @P0 EXIT ;  /* 0x000000000000094d */ /* 0x000fea0003800000 */
[----:B--23--:R-:W2:Y:S02]  /*22e0*/  LDC.64 R4, c[0x0][0x388] ;  /* 0x0000e200ff047b82 */ /* 0x00cea40000000a00 */
[----:B--2---:R-:W-:-:S05]  /*22f0*/  IMAD.WIDE.U32 R2, R3, 0x4, R4 ;  /* 0x0000000403027825 */ /* 0x004fca00078e0004 */
[----:B------:R-:W-:Y:S01]  /*2300*/  STG.E desc[UR6][R2.64], R9 ;  /* 0x0000000902007986 */ /* 0x000fe2000c101906 */
[----:B------:R-:W-:Y:S05]  /*2310*/  EXIT ;  /* 0x000000000000794d */ /* 0x000fea0003800000 */
.L_x_442:
        /* <DEDUP_REMOVED lines=14> */
.L_x_536:


//--------------------- .text._ZN3cub18CUB_300001_SM_10006detail6reduce28DeviceReduceSingleTileKernelINS2_10policy_hubIijN4cuda3__47maximumIiEEE10Policy1000EN6thrust24THRUST_300001_SM_1000_NS6detail15normal_iteratorINSC_10device_ptrIiEEEEPijS8_iiNS5_3std3__410__identityEEEvT0_T1_T2_T3_T4_T6_ --------------------------
	.section	.text._ZN3cub18CUB_300001_SM_10006detail6reduce28DeviceReduceSingleTileKernelINS2_10policy_hubIijN4cuda3__47maximumIiEEE10Policy1000EN6thrust24THRUST_300001_SM_1000_NS6detail15normal_iteratorINSC_10device_ptrIiEEEEPijS8_iiNS5_3std3__410__identityEEEvT0_T1_T2_T3_T4_T6_,"ax",@progbits
	.align	128
        .global         _ZN3cub18CUB_300001_SM_10006detail6reduce28DeviceReduceSingleTileKernelINS2_10policy_hubIijN4cuda3__47maximumIiEEE10Policy1000EN6thrust24THRUST_300001_SM_1000_NS6detail15normal_iteratorINSC_10device_ptrIiEEEEPijS8_iiNS5_3std3__410__identityEEEvT0_T1_T2_T3_T4_T6_
        .type           _ZN3cub18CUB_300001_SM_10006detail6reduce28DeviceReduceSingleTileKernelINS2_10policy_hubIijN4cuda3__47maximumIiEEE10Policy1000EN6thrust24THRUST_300001_SM_1000_NS6detail15normal_iteratorINSC_10device_ptrIiEEEEPijS8_iiNS5_3std3__410__identityEEEvT0_T1_T2_T3_T4_T6_,@function
        .size           _ZN3cub18CUB_300001_SM_10006detail6reduce28DeviceReduceSingleTileKernelINS2_10policy_hubIijN4cuda3__47maximumIiEEE10Policy1000EN6thrust24THRUST_300001_SM_1000_NS6detail15normal_iteratorINSC_10device_ptrIiEEEEPijS8_iiNS5_3std3__410__identityEEEvT0_T1_T2_T3_T4_T6_,(.L_x_537 - _ZN3cub18CUB_300001_SM_10006detail6reduce28DeviceReduceSingleTileKernelINS2_10policy_hubIijN4cuda3__47maximumIiEEE10Policy1000EN6thrust24THRUST_300001_SM_1000_NS6detail15normal_iteratorINSC_10device_ptrIiEEEEPijS8_iiNS5_3std3__410__identityEEEvT0_T1_T2_T3_T4_T6_)
        .other          _ZN3cub18CUB_300001_SM_10006detail6reduce28DeviceReduceSingleTileKernelINS2_10policy_hubIijN4cuda3__47maximumIiEEE10Policy1000EN6thrust24THRUST_300001_SM_1000_NS6detail15normal_iteratorINSC_10device_ptrIiEEEEPijS8_iiNS5_3std3__410__identityEEEvT0_T1_T2_T3_T4_T6_,@"STO_CUDA_ENTRY STV_DEFAULT"
_ZN3cub18CUB_300001_SM_10006detail6reduce28DeviceReduceSingleTileKernelINS2_10policy_hubIijN4cuda3__47maximumIiEEE10Policy1000EN6thrust24THRUST_300001_SM_1000_NS6detail15normal_iteratorINSC_10device_ptrIiEEEEPijS8_iiNS5_3std3__410__identityEEEvT0_T1_T2_T3_T4_T6_:
.text._ZN3cub18CUB_300001_SM_10006detail6reduce28DeviceReduceSingleTileKernelINS2_10policy_hubIijN4cuda3__47maximumIiEEE10Policy1000EN6thrust24THRUST_300001_SM_1000_NS6detail15normal_iteratorINSC_10device_ptrIiEEEEPijS8_iiNS5_3std3__410__identityEEEvT0_T1_T2_T3_T4_T6_:
        /* <DEDUP_REMOVED lines=13> */
.L_x_443:
[----:B------:R-:W-:Y:S01]  /*00d0*/  ISETP.GT.U32.AND P0, PT, R2, 0xfff, PT ;  /* 0x00000fff0200780c */ /* 0x000fe20003f04070 */
[----:B------:R-:W-:-:S12]  /*00e0*/  BSSY.RECONVERGENT B0, `(.L_x_444) ;  /* 0x00001da000007945 */ /* 0x000fd80003800200 */
        /* <DEDUP_REMOVED lines=11> */
.L_x_447:
[----:B------:R-:W-:Y:S05]  /*01a0*/  BSYNC.RECONVERGENT B1 ;  /* 0x0000000000017941 */ /* 0x000fea0003800200 */
.L_x_446:
        /* <DEDUP_REMOVED lines=17> */
.L_x_452:
        /* <DEDUP_REMOVED lines=31> */
.L_x_451:
[----:B------:R-:W-:Y:S05]  /*04b0*/  BSYNC.RECONVERGENT B2 ;  /* 0x0000000000027941 */ /* 0x000fea0003800200 */
.L_x_450:
[----:B------:R-:W-:Y:S05]  /*04c0*/  @!P1 BRA `(.L_x_449) ;  /* 0x0000000000c89947 */ /* 0x000fea0003800000 */
[----:B------:R-:W-:Y:S01]  /*04d0*/  ISETP.GE.U32.AND P0, PT, R21, 0x8, PT ;  /* 0x000000081500780c */ /* 0x000fe20003f06070 */
[----:B------:R-:W-:Y:S01]  /*04e0*/  BSSY.RECONVERGENT B2, `(.L_x_453) ;  /* 0x0000013000027945 */ /* 0x000fe20003800200 */
[----:B------:R-:W-:-:S04]  /*04f0*/  LOP3.LUT R16, R4, 0x7, RZ, 0xc0, !PT ;  /* 0x0000000704107812 */ /* 0x000fc800078ec0ff */
[----:B------:R-:W-:-:S07]  /*0500*/  ISETP.NE.AND P1, PT, R16, RZ, PT ;  /* 0x000000ff1000720c */ /* 0x000fce0003f25270 */
[----:B------:R-:W-:Y:S06]  /*0510*/  @!P0 BRA `(.L_x_454) ;  /* 0x00000000003c8947 */ /* 0x000fec0003800000 */
[----:B------:R-:W0:Y:S02]  /*0520*/  LDC.64 R6, c[0x0][0x380] ;  /* 0x0000e000ff067b82 */ /* 0x000e240000000a00 */
[----:B0-----:R-:W-:-:S05]  /*0530*/  IMAD.WIDE.U32 R6, R5, 0x4, R6 ;  /* 0x0000000405067825 */ /* 0x001fca00078e0006 */
        /* <DEDUP_REMOVED lines=13> */
.L_x_454:
[----:B------:R-:W-:Y:S05]  /*0610*/  BSYNC.RECONVERGENT B2 ;  /* 0x0000000000027941 */ /* 0x000fea0003800200 */
.L_x_453:
        /* <DEDUP_REMOVED lines=11> */
[----:B------:R-:W3:Y:S01]  /*06d0*/  LDG.E R10, desc[UR6][R6.64+0xc00] ;  /* 0x000c0006060a7981 */ /* 0x000ee2000c1e1900 */
[----:B------:R-:W-:Y:S01]  /*06e0*/  VIADD R5, R5, 0x400 ;  /* 0x0000040005057836 */ /* 0x000fe20000000000 */
[----:B--2--5:R-:W-:-:S04]  /*06f0*/  VIMNMX3 R0, R0, R9, R4, !PT ;  /* 0x000000090000720f */ /* 0x024fc80007800104 */
[----:B---3--:R-:W-:-:S07]  /*0700*/  VIMNMX3 R0, R0, R11, R10, !PT ;  /* 0x0000000b0000720f */ /* 0x008fce000780010a */
.L_x_456:
[----:B------:R-:W-:Y:S05]  /*0710*/  BSYNC.RECONVERGENT B2 ;  /* 0x0000000000027941 */ /* 0x000fea0003800200 */
.L_x_455:
[----:B------:R-:W-:Y:S05]  /*0720*/  @!P1 BRA `(.L_x_449) ;  /* 0x0000000000309947 */ /* 0x000fea0003800000 */
[----:B------:R-:W0:Y:S02]  /*0730*/  LDC.64 R6, c[0x0][0x380] ;  /* 0x0000e000ff067b82 */ /* 0x000e240000000a00 */
[----:B0-----:R-:W-:-:S04]  /*0740*/  IMAD.WIDE.U32 R4, R5, 0x4, R6 ;  /* 0x0000000405047825 */ /* 0x001fc800078e0006 */
[----:B------:R-:W-:Y:S02]  /*0750*/  IMAD.MOV R6, RZ, RZ, -R8 ;  /* 0x000000ffff067224 */ /* 0x000fe400078e0a08 */
[----:B------:R-:W-:-:S07]  /*0760*/  IMAD.MOV.U32 R7, RZ, RZ, R5 ;  /* 0x000000ffff077224 */ /* 0x000fce00078e0005 */
.L_x_457:
[----:B------:R-:W-:-:S06]  /*0770*/  IMAD.MOV.U32 R5, RZ, RZ, R7 ;  /* 0x000000ffff057224 */ /* 0x000fcc00078e0007 */
[----:B------:R0:W2:Y:S01]  /*0780*/  LDG.E R5, desc[UR6][R4.64] ;  /* 0x0000000604057981 */ /* 0x0000a2000c1e1900 */
[----:B------:R-:W-:-:S05]  /*0790*/  VIADD R6, R6, 0x1 ;  /* 0x0000000106067836 */ /* 0x000fca0000000000 */
[----:B------:R-:W-:Y:S02]  /*07a0*/  ISETP.NE.AND P0, PT, R6, RZ, PT ;  /* 0x000000ff0600720c */ /* 0x000fe40003f05270 */
[----:B0-----:R-:W-:-:S05]  /*07b0*/  IADD3 R4, P1, PT, R4, 0x400, RZ ;  /* 0x0000040004047810 */ /* 0x001fca0007f3e0ff */
[----:B------:R-:W-:Y:S01]  /*07c0*/  IMAD.X R7, RZ, RZ, R7, P1 ;  /* 0x000000ffff077224 */ /* 0x000fe200008e0607 */
[----:B--2--5:R-:W-:-:S05]  /*07d0*/  VIMNMX R0, PT, PT, R5, R0, !PT ;  /* 0x0000000005007248 */ /* 0x024fca0007fe0100 */
[----:B------:R-:W-:Y:S05]  /*07e0*/  @P0 BRA `(.L_x_457) ;  /* 0xfffffffc00e00947 */ /* 0x000fea000383ffff */
.L_x_449:
[----:B------:R-:W-:Y:S05]  /*07f0*/  BSYNC.RECONVERGENT B1 ;  /* 0x0000000000017941 */ /* 0x000fea0003800200 */
.L_x_448:
[----:B------:R-:W-:Y:S01]  /*0800*/  ISETP.GE.U32.AND P0, PT, R2, 0x100, PT ;  /* 0x000001000200780c */ /* 0x000fe20003f06070 */
[----:B-----5:R-:W-:-:S12]  /*0810*/  IMAD.MOV.U32 R9, RZ, RZ, R0 ;  /* 0x000000ffff097224 */ /* 0x020fd800078e0000 */
[----:B------:R-:W-:Y:S05]  /*0820*/  @!P0 BRA `(.L_x_458) ;  /* 0x0000000000a08947 */ /* 0x000fea0003800000 */
[----:B0-----:R-:W0:Y:S01]  /*0830*/  S2R R6, SR_LANEID ;  /* 0x0000000000067919 */ /* 0x001e220000000000 */
[----:B------:R-:W1:Y:S02]  /*0840*/  SHFL.DOWN PT, R0, R9, 0x1, 0x1f ;  /* 0x08201f0009007f89 */ /* 0x000e6400000e0000 */
[----:B-1----:R-:W-:Y:S02]  /*0850*/  VIMNMX R0, PT, PT, R0, R9, !PT ;  /* 0x0000000900007248 */ /* 0x002fe40007fe0100 */
[C---:B0-----:R-:W-:Y:S02]  /*0860*/  ISETP.GT.AND P0, PT, R6.reuse, 0x1e, PT ;  /* 0x0000001e0600780c */ /* 0x041fe40003f04270 */
[C---:B------:R-:W-:Y:S02]  /*0870*/  ISETP.NE.AND P1, PT, R6.reuse, RZ, PT ;  /* 0x000000ff0600720c */ /* 0x040fe40003f25270 */
[----:B------:R-:W-:Y:S02]  /*0880*/  SEL R0, R9, R0, P0 ;  /* 0x0000000009007207 */ /* 0x000fe40000000000 */
[----:B------:R-:W-:-:S03]  /*0890*/  ISETP.GT.AND P0, PT, R6, 0x1d, PT ;  /* 0x0000001d0600780c */ /* 0x000fc60003f04270 */
[----:B------:R-:W0:Y:S06]  /*08a0*/  SHFL.DOWN PT, R5, R0, 0x2, 0x1f ;  /* 0x08401f0000057f89 */ /* 0x000e2c00000e0000 */
        /* <DEDUP_REMOVED lines=32> */
.L_x_458:
[----:B0-----:R-:W0:Y:S01]  /*0ab0*/  S2R R6, SR_LANEID ;  /* 0x0000000000067919 */ /* 0x001e220000000000 */
[----:B------:R-:W-:-:S04]  /*0ac0*/  LOP3.LUT R0, R3, 0x3e0, RZ, 0xc0, !PT ;  /* 0x000003e003007812 */ /* 0x000fc800078ec0ff */
[----:B------:R-:W-:Y:S01]  /*0ad0*/  LOP3.LUT R7, RZ, R0, RZ, 0x33, !PT ;  /* 0x00000000ff077212 */ /* 0x000fe200078e33ff */
[----:B------:R-:W-:-:S04]  /*0ae0*/  VIADD R5, R0, 0x20 ;  /* 0x0000002000057836 */ /* 0x000fc80000000000 */
[----:B------:R-:W-:Y:S01]  /*0af0*/  IMAD.IADD R7, R7, 0x1, R2 ;  /* 0x0000000107077824 */ /* 0x000fe200078e0202 */
[----:B------:R-:W-:-:S04]  /*0b00*/  ISETP.GT.U32.AND P0, PT, R5, R2, PT ;  /* 0x000000020500720c */ /* 0x000fc80003f04070 */
        /* <DEDUP_REMOVED lines=36> */
[C---:B------:R-:W-:Y:S02]  /*0d50*/  ISETP.GT.U32.AND P3, PT, R2.reuse, 0x60, PT ;  /* 0x000000600200780c */ /* 0x040fe40003f64070 */
[----:B------:R-:W-:Y:S01]  /*0d60*/  ISETP.GT.U32.AND P1, PT, R2, 0x80, PT ;  /* 0x000000800200780c */ /* 0x000fe20003f24070 */
[----:B-1----:R-:W-:-:S09]  /*0d70*/  ULEA UR4, UR5, UR4, 0x18 ;  /* 0x0000000405047291 */ /* 0x002fd2000f8ec0ff */
[----:B------:R-:W0:Y:S04]  /*0d80*/  LDS R0, [UR4+0xc] ;  /* 0x00000c04ff007984 */ /* 0x000e280008000800 */
[----:B------:R-:W1:Y:S04]  /*0d90*/  LDS.128 R8, [UR4+0x10] ;  /* 0x00001004ff087984 */ /* 0x000e680008000c00 */
[----:B------:R-:W2:Y:S01]  /*0da0*/  LDS.64 R6, [UR4+0x20] ;  /* 0x00002004ff067984 */ /* 0x000ea20008000a00 */
[----:B0-----:R-:W-:Y:S02]  /*0db0*/  @P2 VIMNMX R5, PT, PT, R5, R0, !PT ;  /* 0x0000000005052248 */ /* 0x001fe40007fe0100 */
[----:B------:R-:W-:-:S02]  /*0dc0*/  ISETP.GT.U32.AND P2, PT, R2, 0xa0, PT ;  /* 0x000000a00200780c */ /* 0x000fc40003f44070 */
[----:B-1----:R-:W-:Y:S02]  /*0dd0*/  @P4 VIMNMX R5, PT, PT, R5, R8, !PT ;  /* 0x0000000805054248 */ /* 0x002fe40007fe0100 */
[C---:B------:R-:W-:Y:S02]  /*0de0*/  ISETP.GT.U32.AND P4, PT, R2.reuse, 0xc0, PT ;  /* 0x000000c00200780c */ /* 0x040fe40003f84070 */
[----:B------:R-:W-:Y:S02]  /*0df0*/  @P3 VIMNMX R5, PT, PT, R5, R9, !PT ;  /* 0x0000000905053248 */ /* 0x000fe40007fe0100 */
[----:B------:R-:W-:Y:S02]  /*0e00*/  ISETP.GT.U32.AND P3, PT, R2, 0xe0, PT ;  /* 0x000000e00200780c */ /* 0x000fe40003f64070 */
[----:B------:R-:W-:-:S04]  /*0e10*/  @P1 VIMNMX R5, PT, PT, R5, R10, !PT ;  /* 0x0000000a05051248 */ /* 0x000fc80007fe0100 */
[----:B------:R-:W-:-:S04]  /*0e20*/  @P2 VIMNMX R5, PT, PT, R5, R11, !PT ;  /* 0x0000000b05052248 */ /* 0x000fc80007fe0100 */
[----:B--2---:R-:W-:-:S04]  /*0e30*/  @P4 VIMNMX R5, PT, PT, R5, R6, !PT ;  /* 0x0000000605054248 */ /* 0x004fc80007fe0100 */
[----:B------:R-:W-:Y:S01]  /*0e40*/  @P3 VIMNMX R5, PT, PT, R5, R7, !PT ;  /* 0x0000000705053248 */ /* 0x000fe20007fe0100 */
[----:B------:R-:W-:Y:S06]  /*0e50*/  BRA `(.L_x_459) ;  /* 0x0000001000087947 */ /* 0x000fec0003800000 */
.L_x_445:
[----:B------:R-:W0:Y:S01]  /*0e60*/  S2R R0, SR_TID.X ;  /* 0x0000000000007919 */ /* 0x000e220000002100 */
[----:B------:R-:W1:Y:S02]  /*0e70*/  LDCU.64 UR4, c[0x0][0x380] ;  /* 0x00007000ff0477ac */ /* 0x000e640008000a00 */
[----:B-1----:R-:W-:Y:S02]  /*0e80*/  IMAD.U32 R12, RZ, RZ, UR4 ;  /* 0x00000004ff0c7e24 */ /* 0x002fe4000f8e00ff */
[----:B------:R-:W-:Y:S02]  /*0e90*/  IMAD.U32 R13, RZ, RZ, UR5 ;  /* 0x00000005ff0d7e24 */ /* 0x000fe4000f8e00ff */
        /* <DEDUP_REMOVED lines=17> */
[----:B------:R-:W-:Y:S01]  /*0fb0*/  UMOV UR4, 0x1000 ;  /* 0x0000100000047882 */ /* 0x000fe20000000000 */
[----:B--2---:R-:W-:Y:S01]  /*0fc0*/  VIMNMX3 R6, R3, R6, R7, !PT ;  /* 0x000000060306720f */ /* 0x004fe20007800107 */
[----:B------:R-:W-:-:S05]  /*0fd0*/  VIADD R3, R2, 0xfffff000 ;  /* 0xfffff00002037836 */ /* 0x000fca0000000000 */
[----:B------:R-:W-:Y:S02]  /*0fe0*/  ISETP.GE.U32.AND P0, PT, R3, 0x1000, PT ;  /* 0x000010000300780c */ /* 0x000fe40003f06070 */
        /* <DEDUP_REMOVED lines=8> */
[----:B------:R-:W0:Y:S01]  /*1070*/  LDC R2, c[0x0][0x390] ;  /* 0x0000e400ff027b82 */ /* 0x000e220000000800 */
[----:B------:R-:W-:-:S07]  /*1080*/  UMOV UR4, 0x1000 ;  /* 0x0000100000047882 */ /* 0x000fce0000000000 */
[----:B------:R-:W1:Y:S02]  /*1090*/  LDC.64 R12, c[0x0][0x380] ;  /* 0x0000e000ff0c7b82 */ /* 0x000e640000000a00 */
.L_x_462:
[----:B------:R-:W-:-:S04]  /*10a0*/  VIADD R5, R0, UR4 ;  /* 0x0000000400057c36 */ /* 0x000fc80008000000 */
[----:B-1----:R-:W-:-:S05]  /*10b0*/  IMAD.WIDE.U32 R4, R5, 0x4, R12 ;  /* 0x0000000405047825 */ /* 0x002fca00078e000c */
        /* <DEDUP_REMOVED lines=16> */
[----:B--2---:R-:W-:Y:S01]  /*11c0*/  VIMNMX3 R10, R10, R11, R14, !PT ;  /* 0x0000000b0a0a720f */ /* 0x004fe2000780010e */
[----:B0-----:R-:W-:-:S05]  /*11d0*/  VIADD R11, R2, -UR4 ;  /* 0x80000004020b7c36 */ /* 0x001fca0008000000 */
[----:B------:R-:W-:Y:S02]  /*11e0*/  ISETP.GE.U32.AND P0, PT, R11, 0x1000, PT ;  /* 0x000010000b00780c */ /* 0x000fe40003f06070 */
[----:B---3--:R-:W-:Y:S02]  /*11f0*/  VIMNMX3 R16, R25, R16, R17, !PT ;  /* 0x000000101910720f */ /* 0x008fe40007800111 */
[----:B----4-:R-:W-:Y:S02]  /*1200*/  VIMNMX3 R19, R18, R19, R20, !PT ;  /* 0x000000131213720f */ /* 0x010fe40007800114 */
[----:B-----5:R-:W-:-:S04]  /*1210*/  VIMNMX3 R21, R21, R22, R23, !PT ;  /* 0x000000161515720f */ /* 0x020fc80007800117 */
[----:B------:R-:W-:Y:S02]  /*1220*/  VIMNMX3 R16, R16, R19, R21, !PT ;  /* 0x000000131010720f */ /* 0x000fe40007800115 */
[----:B------:R-:W-:Y:S02]  /*1230*/  VIMNMX3 R7, R9, R7, R6, !PT ;  /* 0x000000070907720f */ /* 0x000fe40007800106 */
[----:B------:R-:W-:-:S04]  /*1240*/  VIMNMX R8, PT, PT, R8, R15, !PT ;  /* 0x0000000f08087248 */ /* 0x000fc80007fe0100 */
[----:B------:R-:W-:-:S04]  /*1250*/  VIMNMX3 R7, R10, R7, R8, !PT ;  /* 0x000000070a07720f */ /* 0x000fc80007800108 */
[----:B------:R-:W-:Y:S01]  /*1260*/  VIMNMX R25, PT, PT, R16, R7, !PT ;  /* 0x0000000710197248 */ /* 0x000fe20007fe0100 */
[----:B------:R-:W-:Y:S06]  /*1270*/  @!P0 BRA `(.L_x_461) ;  /* 0x0000000800688947 */ /* 0x000fec0003800000 */
[----:B------:R-:W-:-:S06]  /*1280*/  UIADD3 UR4, UPT, UPT, UR4, 0x1000, URZ ;  /* 0x0000100004047890 */ /* 0x000fcc000fffe0ff */
[----:B------:R-:W-:-:S13]  /*1290*/  ISETP.LT.U32.AND P0, PT, R3, UR4, PT ;  /* 0x0000000403007c0c */ /* 0x000fda000bf01070 */
[----:B------:R-:W-:Y:S05]  /*12a0*/  @!P0 BRA `(.L_x_462) ;  /* 0xfffffffc007c8947 */ /* 0x000fea000383ffff */
.L_x_460:
[----:B------:R-:W-:Y:S01]  /*12b0*/  VIADD R3, R2, -UR4 ;  /* 0x8000000402037c36 */ /* 0x000fe20008000000 */
[----:B------:R-:W-:Y:S04]  /*12c0*/  BSSY.RECONVERGENT B1, `(.L_x_461) ;  /* 0x0000095000017945 */ /* 0x000fe80003800200 */
[----:B------:R-:W-:-:S04]  /*12d0*/  ISETP.GE.AND P0, PT, R0, R3, PT ;  /* 0x000000030000720c */ /* 0x000fc80003f06270 */
[----:B------:R-:W-:-:S13]  /*12e0*/  ISETP.LE.U32.OR P0, PT, R2, UR4, P0 ;  /* 0x0000000402007c0c */ /* 0x000fda0008703470 */
[----:B------:R-:W-:Y:S05]  /*12f0*/  @P0 BRA `(.L_x_463) ;  /* 0x0000000800440947 */ /* 0x000fea0003800000 */
[----:B------:R-:W-:Y:S01]  /*1300*/  LOP3.LUT R3, RZ, R0, RZ, 0x33, !PT ;  /* 0x00000000ff037212 */ /* 0x000fe200078e33ff */
[----:B------:R-:W-:Y:S01]  /*1310*/  BSSY.RECONVERGENT B2, `(.L_x_464) ;  /* 0x000004a000027945 */ /* 0x000fe20003800200 */
[----:B------:R-:W-:Y:S02]  /*1320*/  IMAD.MOV.U32 R6, RZ, RZ, R0 ;  /* 0x000000ffff067224 */ /* 0x000fe400078e0000 */
[----:B------:R-:W-:-:S04]  /*1330*/  IADD3 R3, PT, PT, R2, -UR4, R3 ;  /* 0x8000000402037c10 */ /* 0x000fc8000fffe003 */
[C---:B------:R-:W-:Y:S02]  /*1340*/  ISETP.GE.U32.AND P0, PT, R3.reuse, 0xf00, PT ;  /* 0x00000f000300780c */ /* 0x040fe40003f06070 */
[----:B------:R-:W-:-:S04]  /*1350*/  LEA.HI R3, R3, 0x1, RZ, 0x18 ;  /* 0x0000000103037811 */ /* 0x000fc800078fc0ff */
[----:B------:R-:W-:-:S07]  /*1360*/  LOP3.LUT R4, R3, 0xf, RZ, 0xc0, !PT ;  /* 0x0000000f03047812 */ /* 0x000fce00078ec0ff */
[----:B------:R-:W-:Y:S05]  /*1370*/  @!P0 BRA `(.L_x_465) ;  /* 0x00000004000c8947 */ /* 0x000fea0003800000 */
[----:B------:R-:W-:Y:S01]  /*1380*/  LOP3.LUT R7, R3, 0x1fffff0, RZ, 0xc0, !PT ;  /* 0x01fffff003077812 */ /* 0x000fe200078ec0ff */
[----:B------:R-:W-:Y:S01]  /*1390*/  BSSY.RECONVERGENT B3, `(.L_x_466) ;  /* 0x0000040000037945 */ /* 0x000fe20003800200 */
[C---:B------:R-:W-:Y:S01]  /*13a0*/  LOP3.LUT R6, R0.reuse, 0x800, RZ, 0xfc, !PT ;  /* 0x0000080000067812 */ /* 0x040fe200078efcff */
[----:B------:R-:W-:Y:S02]  /*13b0*/  VIADD R2, R0, UR4 ;  /* 0x0000000400027c36 */ /* 0x000fe40008000000 */
[----:B------:R-:W-:-:S07]  /*13c0*/  IMAD.MOV R7, RZ, RZ, -R7 ;  /* 0x000000ffff077224 */ /* 0x000fce00078e0a07 */
.L_x_467:
[----:B------:R-:W-:-:S04]  /*13d0*/  IMAD.WIDE.U32 R26, R2, 0x4, R12 ;  /* 0x00000004021a7825 */ /* 0x000fc800078e000c */
[C---:B------:R-:W-:Y:S02]  /*13e0*/  VIADD R9, R2.reuse, 0x100 ;  /* 0x0000010002097836 */ /* 0x040fe40000000000 */
[----:B------:R-:W-:Y:S01]  /*13f0*/  VIADD R15, R2, 0x400 ;  /* 0x00000400020f7836 */ /* 0x000fe20000000000 */
[----:B------:R0:W2:Y:S01]  /*1400*/  LDG.E R26, desc[UR6][R26.64] ;  /* 0x000000061a1a7981 */ /* 0x0000a2000c1e1900 */
[----:B------:R-:W-:-:S04]  /*1410*/  IMAD.WIDE.U32 R8, R9, 0x4, R12 ;  /* 0x0000000409087825 */ /* 0x000fc800078e000c */
[C---:B------:R-:W-:Y:S01]  /*1420*/  VIADD R17, R2.reuse, 0x200 ;  /* 0x0000020002117836 */ /* 0x040fe20000000000 */
[----:B------:R1:W2:Y:S01]  /*1430*/  LDG.E R5, desc[UR6][R8.64] ;  /* 0x0000000608057981 */ /* 0x0002a2000c1e1900 */
[C---:B------:R-:W-:Y:S02]  /*1440*/  VIADD R11, R2.reuse, 0x300 ;  /* 0x00000300020b7836 */ /* 0x040fe40000000000 */
[----:B0-----:R-:W-:Y:S02]  /*1450*/  VIADD R27, R2, 0x700 ;  /* 0x00000700021b7836 */ /* 0x001fe40000000000 */
[----:B------:R-:W-:-:S04]  /*1460*/  IMAD.WIDE.U32 R14, R15, 0x4, R12 ;  /* 0x000000040f0e7825 */ /* 0x000fc800078e000c */
[--C-:B------:R-:W-:Y:S01]  /*1470*/  IMAD.WIDE.U32 R16, R17, 0x4, R12.reuse ;  /* 0x0000000411107825 */ /* 0x100fe200078e000c */
[----:B------:R0:W3:Y:S03]  /*1480*/  LDG.E R22, desc[UR6][R14.64] ;  /* 0x000000060e167981 */ /* 0x0000e6000c1e1900 */
[----:B------:R-:W-:Y:S01]  /*1490*/  VIADD R29, R2, 0x500 ;  /* 0x00000500021d7836 */ /* 0x000fe20000000000 */
[----:B------:R-:W4:Y:S01]  /*14a0*/  LDG.E R24, desc[UR6][R16.64] ;  /* 0x0000000610187981 */ /* 0x000f22000c1e1900 */
[----:B------:R-:W-:-:S04]  /*14b0*/  IMAD.WIDE.U32 R10, R11, 0x4, R12 ;  /* 0x000000040b0a7825 */ /* 0x000fc800078e000c */
[--C-:B-1----:R-:W-:Y:S01]  /*14c0*/  IMAD.WIDE.U32 R8, R27, 0x4, R12.reuse ;  /* 0x000000041b087825 */ /* 0x102fe200078e000c */
[----:B------:R-:W4:Y:S03]  /*14d0*/  LDG.E R23, desc[UR6][R10.64] ;  /* 0x000000060a177981 */ /* 0x000f26000c1e1900 */
[----:B------:R-:W-:Y:S02]  /*14e0*/  VIADD R27, R2, 0x900 ;  /* 0x00000900021b7836 */ /* 0x000fe40000000000 */
[----:B------:R-:W-:-:S04]  /*14f0*/  IMAD.WIDE.U32 R28, R29, 0x4, R12 ;  /* 0x000000041d1c7825 */ /* 0x000fc800078e000c */
[C---:B------:R-:W-:Y:S01]  /*1500*/  VIADD R19, R2.reuse, 0x600 ;  /* 0x0000060002137836 */ /* 0x040fe20000000000 */
[----:B------:R1:W5:Y:S01]  /*1510*/  LDG.E R11, desc[UR6][R8.64] ;  /* 0x00000006080b7981 */ /* 0x000362000c1e1900 */
[C---:B0-----:R-:W-:Y:S02]  /*1520*/  VIADD R15, R2.reuse, 0xa00 ;  /* 0x00000a00020f7836 */ /* 0x041fe40000000000 */
[----:B------:R-:W-:Y:S01]  /*1530*/  VIADD R20, R2, 0x800 ;  /* 0x0000080002147836 */ /* 0x000fe20000000000 */
[----:B------:R0:W3:Y:S01]  /*1540*/  LDG.E R21, desc[UR6][R28.64] ;  /* 0x000000061c157981 */ /* 0x0000e2000c1e1900 */
[----:B------:R-:W-:-:S04]  /*1550*/  IMAD.WIDE.U32 R18, R19, 0x4, R12 ;  /* 0x0000000413127825 */ /* 0x000fc800078e000c */
[----:B-1----:R-:W-:-:S04]  /*1560*/  IMAD.WIDE.U32 R8, R27, 0x4, R12 ;  /* 0x000000041b087825 */ /* 0x002fc800078e000c */
[--C-:B------:R-:W-:Y:S02]  /*1570*/  IMAD.WIDE.U32 R14, R15, 0x4, R12.reuse ;  /* 0x000000040f0e7825 */ /* 0x100fe400078e000c */
[----:B------:R-:W5:Y:S02]  /*1580*/  LDG.E R9, desc[UR6][R8.64] ;  /* 0x0000000608097981 */ /* 0x000f64000c1e1900 */
[--C-:B------:R-:W-:Y:S02]  /*1590*/  IMAD.WIDE.U32 R16, R20, 0x4, R12.reuse ;  /* 0x0000000414107825 */ /* 0x100fe400078e000c */
[----:B------:R1:W5:Y:S02]  /*15a0*/  LDG.E R20, desc[UR6][R18.64] ;  /* 0x0000000612147981 */ /* 0x000364000c1e1900 */
[C---:B0-----:R-:W-:Y:S02]  /*15b0*/  VIADD R29, R2.reuse, 0xb00 ;  /* 0x00000b00021d7836 */ /* 0x041fe40000000000 */
[----:B------:R-:W-:Y:S01]  /*15c0*/  VIADD R27, R2, 0xc00 ;  /* 0x00000c00021b7836 */ /* 0x000fe20000000000 */
[----:B------:R0:W5:Y:S01]  /*15d0*/  LDG.E R10, desc[UR6][R16.64] ;  /* 0x00000006100a7981 */ /* 0x000162000c1e1900 */
[----:B------:R-:W-:-:S03]  /*15e0*/  IMAD.WIDE.U32 R28, R29, 0x4, R12 ;  /* 0x000000041d1c7825 */ /* 0x000fc600078e000c */
[----:B------:R0:W5:Y:S01]  /*15f0*/  LDG.E R8, desc[UR6][R14.64] ;  /* 0x000000060e087981 */ /* 0x000162000c1e1900 */
[C---:B-1----:R-:W-:Y:S02]  /*1600*/  VIADD R19, R2.reuse, 0xe00 ;  /* 0x00000e0002137836 */ /* 0x042fe40000000000 */
[C---:B------:R-:W-:Y:S02]  /*1610*/  VIADD R18, R2.reuse, 0xf00 ;  /* 0x00000f0002127836 */ /* 0x040fe40000000000 */
[----:B0-----:R-:W-:Y:S02]  /*1620*/  IMAD.WIDE.U32 R16, R27, 0x4, R12 ;  /* 0x000000041b107825 */ /* 0x001fe400078e000c */
[----:B------:R-:W5:Y:S02]  /*1630*/  LDG.E R27, desc[UR6][R28.64] ;  /* 0x000000061c1b7981 */ /* 0x000f64000c1e1900 */
[----:B------:R-:W-:-:S04]  /*1640*/  VIADD R15, R2, 0xd00 ;  /* 0x00000d00020f7836 */ /* 0x000fc80000000000 */
[--C-:B------:R-:W-:Y:S01]  /*1650*/  IMAD.WIDE.U32 R14, R15, 0x4, R12.reuse ;  /* 0x000000040f0e7825 */ /* 0x100fe200078e000c */
[----:B------:R0:W5:Y:S05]  /*1660*/  LDG.E R28, desc[UR6][R16.64] ;  /* 0x00000006101c7981 */ /* 0x00016a000c1e1900 */
[----:B------:R-:W5:Y:S01]  /*1670*/  LDG.E R15, desc[UR6][R14.64] ;  /* 0x000000060e0f7981 */ /* 0x000f62000c1e1900 */
[----:B0-----:R-:W-:-:S04]  /*1680*/  IMAD.WIDE.U32 R16, R19, 0x4, R12 ;  /* 0x0000000413107825 */ /* 0x001fc800078e000c */
[----:B------:R-:W-:Y:S02]  /*1690*/  IMAD.WIDE.U32 R18, R18, 0x4, R12 ;  /* 0x0000000412127825 */ /* 0x000fe400078e000c */
[----:B------:R-:W5:Y:S04]  /*16a0*/  LDG.E R16, desc[UR6][R16.64] ;  /* 0x0000000610107981 */ /* 0x000f68000c1e1900 */
[----:B------:R-:W5:Y:S01]  /*16b0*/  LDG.E R19, desc[UR6][R18.64] ;  /* 0x0000000612137981 */ /* 0x000f62000c1e1900 */
[----:B------:R-:W-:-:S05]  /*16c0*/  VIADD R7, R7, 0x10 ;  /* 0x0000001007077836 */ /* 0x000fca0000000000 */
[----:B------:R-:W-:Y:S01]  /*16d0*/  ISETP.NE.AND P0, PT, R7, RZ, PT ;  /* 0x000000ff0700720c */ /* 0x000fe20003f05270 */
[----:B------:R-:W-:Y:S02]  /*16e0*/  VIADD R6, R6, 0x1000 ;  /* 0x0000100006067836 */ /* 0x000fe40000000000 */
[----:B------:R-:W-:Y:S01]  /*16f0*/  VIADD R2, R2, 0x1000 ;  /* 0x0000100002027836 */ /* 0x000fe20000000000 */
[----:B--2---:R-:W-:-:S04]  /*1700*/  VIMNMX3 R5, R25, R26, R5, !PT ;  /* 0x0000001a1905720f */ /* 0x004fc80007800105 */
[----:B----4-:R-:W-:-:S04]  /*1710*/  VIMNMX3 R5, R5, R24, R23, !PT ;  /* 0x000000180505720f */ /* 0x010fc80007800117 */
[----:B---3--:R-:W-:-:S04]  /*1720*/  VIMNMX3 R5, R5, R22, R21, !PT ;  /* 0x000000160505720f */ /* 0x008fc80007800115 */
[----:B-----5:R-:W-:-:S04]  /*1730*/  VIMNMX3 R5, R5, R20, R11, !PT ;  /* 0x000000140505720f */ /* 0x020fc8000780010b */
[----:B------:R-:W-:-:S04]  /*1740*/  VIMNMX3 R5, R5, R10, R9, !PT ;  /* 0x0000000a0505720f */ /* 0x000fc80007800109 */
[----:B------:R-:W-:-:S04]  /*1750*/  VIMNMX3 R5, R5, R8, R27, !PT ;  /* 0x000000080505720f */ /* 0x000fc8000780011b */
[----:B------:R-:W-:-:S04]  /*1760*/  VIMNMX3 R5, R5, R28, R15, !PT ;  /* 0x0000001c0505720f */ /* 0x000fc8000780010f */
[----:B------:R-:W-:Y:S01]  /*1770*/  VIMNMX3 R25, R5, R16, R19, !PT ;  /* 0x000000100519720f */ /* 0x000fe20007800113 */
[----:B------:R-:W-:Y:S06]  /*1780*/  @P0 BRA `(.L_x_467) ;  /* 0xfffffffc00100947 */ /* 0x000fec000383ffff */
[----:B------:R-:W-:Y:S05]  /*1790*/  BSYNC.RECONVERGENT B3 ;  /* 0x0000000000037941 */ /* 0x000fea0003800200 */
.L_x_466:
[----:B------:R-:W-:-:S07]  /*17a0*/  VIADD R6, R6, 0xfffff800 ;  /* 0xfffff80006067836 */ /* 0x000fce0000000000 */
.L_x_465:
[----:B------:R-:W-:Y:S05]  /*17b0*/  BSYNC.RECONVERGENT B2 ;  /* 0x0000000000027941 */ /* 0x000fea0003800200 */
.L_x_464:
[----:B------:R-:W-:-:S13]  /*17c0*/  ISETP.NE.AND P0, PT, R4, RZ, PT ;  /* 0x000000ff0400720c */ /* 0x000fda0003f05270 */
[----:B------:R-:W-:Y:S05]  /*17d0*/  @!P0 BRA `(.L_x_463) ;  /* 0x00000004000c8947 */ /* 0x000fea0003800000 */
[----:B------:R-:W-:Y:S01]  /*17e0*/  ISETP.GE.U32.AND P0, PT, R4, 0x8, PT ;  /* 0x000000080400780c */ /* 0x000fe20003f06070 */
[----:B------:R-:W-:Y:S01]  /*17f0*/  BSSY.RECONVERGENT B2, `(.L_x_468) ;  /* 0x0000021000027945 */ /* 0x000fe20003800200 */
[----:B------:R-:W-:-:S04]  /*1800*/  LOP3.LUT R22, R3, 0x7, RZ, 0xc0, !PT ;  /* 0x0000000703167812 */ /* 0x000fc800078ec0ff */
[----:B------:R-:W-:-:S07]  /*1810*/  ISETP.NE.AND P1, PT, R22, RZ, PT ;  /* 0x000000ff1600720c */ /* 0x000fce0003f25270 */
[----:B------:R-:W-:Y:S06]  /*1820*/  @!P0 BRA `(.L_x_469) ;  /* 0x0000000000748947 */ /* 0x000fec0003800000 */
[----:B------:R-:W-:-:S04]  /*1830*/  VIADD R5, R6, UR4 ;  /* 0x0000000406057c36 */ /* 0x000fc80008000000 */
[C---:B------:R-:W-:Y:S02]  /*1840*/  VIADD R21, R5.reuse, 0x100 ;  /* 0x0000010005157836 */ /* 0x040fe40000000000 */
[C---:B------:R-:W-:Y:S02]  /*1850*/  VIADD R19, R5.reuse, 0x200 ;  /* 0x0000020005137836 */ /* 0x040fe40000000000 */
[C---:B------:R-:W-:Y:S02]  /*1860*/  VIADD R9, R5.reuse, 0x300 ;  /* 0x0000030005097836 */ /* 0x040fe40000000000 */
[----:B------:R-:W-:-:S04]  /*1870*/  IMAD.WIDE.U32 R14, R5, 0x4, R12 ;  /* 0x00000004050e7825 */ /* 0x000fc800078e000c */
[--C-:B------:R-:W-:Y:S01]  /*1880*/  IMAD.WIDE.U32 R20, R21, 0x4, R12.reuse ;  /* 0x0000000415147825 */ /* 0x100fe200078e000c */
[----:B------:R0:W2:Y:S03]  /*1890*/  LDG.E R2, desc[UR6][R14.64] ;  /* 0x000000060e027981 */ /* 0x0000a6000c1e1900 */
[--C-:B------:R-:W-:Y:S01]  /*18a0*/  IMAD.WIDE.U32 R18, R19, 0x4, R12.reuse ;  /* 0x0000000413127825 */ /* 0x100fe200078e000c */
[----:B------:R-:W2:Y:S03]  /*18b0*/  LDG.E R7, desc[UR6][R20.64] ;  /* 0x0000000614077981 */ /* 0x000ea6000c1e1900 */
        /* <DEDUP_REMOVED lines=10> */
[--C-:B------:R-:W-:Y:S02]  /*1960*/  IMAD.WIDE.U32 R16, R23, 0x4, R12.reuse ;  /* 0x0000000417107825 */ /* 0x100fe400078e000c */
[----:B------:R-:W4:Y:S02]  /*1970*/  LDG.E R4, desc[UR6][R4.64] ;  /* 0x0000000604047981 */ /* 0x000f24000c1e1900 */
[----:B0-----:R-:W-:Y:S02]  /*1980*/  IMAD.WIDE.U32 R14, R27, 0x4, R12 ;  /* 0x000000041b0e7825 */ /* 0x001fe400078e000c */
[----:B------:R-:W5:Y:S04]  /*1990*/  LDG.E R16, desc[UR6][R16.64] ;  /* 0x0000000610107981 */ /* 0x000f68000c1e1900 */
[----:B------:R-:W5:Y:S01]  /*19a0*/  LDG.E R14, desc[UR6][R14.64] ;  /* 0x000000060e0e7981 */ /* 0x000f62000c1e1900 */
[----:B------:R-:W-:Y:S01]  /*19b0*/  VIADD R6, R6, 0x800 ;  /* 0x0000080006067836 */ /* 0x000fe20000000000 */
[----:B--2---:R-:W-:-:S04]  /*19c0*/  VIMNMX3 R7, R25, R2, R7, !PT ;  /* 0x000000021907720f */ /* 0x004fc80007800107 */
[----:B---3--:R-:W-:-:S04]  /*19d0*/  VIMNMX3 R7, R7, R18, R8, !PT ;  /* 0x000000120707720f */ /* 0x008fc80007800108 */
[----:B----4-:R-:W-:-:S04]  /*19e0*/  VIMNMX3 R7, R7, R10, R4, !PT ;  /* 0x0000000a0707720f */ /* 0x010fc80007800104 */
[----:B-----5:R-:W-:-:S07]  /*19f0*/  VIMNMX3 R25, R7, R16, R14, !PT ;  /* 0x000000100719720f */ /* 0x020fce000780010e */
.L_x_469:
[----:B------:R-:W-:Y:S05]  /*1a00*/  BSYNC.RECONVERGENT B2 ;  /* 0x0000000000027941 */ /* 0x000fea0003800200 */
.L_x_468:
        /* <DEDUP_REMOVED lines=21> */
.L_x_471:
[----:B------:R-:W-:Y:S05]  /*1b60*/  BSYNC.RECONVERGENT B2 ;  /* 0x0000000000027941 */ /* 0x000fea0003800200 */
.L_x_470:
[----:B------:R-:W-:Y:S05]  /*1b70*/  @!P1 BRA `(.L_x_463) ;  /* 0x0000000000249947 */ /* 0x000fea0003800000 */
[----:B------:R-:W-:Y:S02]  /*1b80*/  VIADD R5, R6, UR4 ;  /* 0x0000000406057c36 */ /* 0x000fe40008000000 */
[----:B------:R-:W-:-:S07]  /*1b90*/  IMAD.MOV R4, RZ, RZ, -R7 ;  /* 0x000000ffff047224 */ /* 0x000fce00078e0a07 */
.L_x_472:
[----:B------:R-:W-:-:S06]  /*1ba0*/  IMAD.WIDE.U32 R2, R5, 0x4, R12 ;  /* 0x0000000405027825 */ /* 0x000fcc00078e000c */
[----:B------:R-:W2:Y:S01]  /*1bb0*/  LDG.E R2, desc[UR6][R2.64] ;  /* 0x0000000602027981 */ /* 0x000ea2000c1e1900 */
[----:B------:R-:W-:Y:S02]  /*1bc0*/  VIADD R4, R4, 0x1 ;  /* 0x0000000104047836 */ /* 0x000fe40000000000 */
[----:B------:R-:W-:-:S03]  /*1bd0*/  VIADD R5, R5, 0x100 ;  /* 0x0000010005057836 */ /* 0x000fc60000000000 */
[----:B------:R-:W-:Y:S02]  /*1be0*/  ISETP.NE.AND P0, PT, R4, RZ, PT ;  /* 0x000000ff0400720c */ /* 0x000fe40003f05270 */
[----:B--2---:R-:W-:-:S11]  /*1bf0*/  VIMNMX R25, PT, PT, R2, R25, !PT ;  /* 0x0000001902197248 */ /* 0x004fd60007fe0100 */
[----:B------:R-:W-:Y:S05]  /*1c00*/  @P0 BRA `(.L_x_472) ;  /* 0xfffffffc00e40947 */ /* 0x000fea000383ffff */
.L_x_463:
[----:B------:R-:W-:Y:S05]  /*1c10*/  BSYNC.RECONVERGENT B1 ;  /* 0x0000000000017941 */ /* 0x000fea0003800200 */
.L_x_461:
        /* <DEDUP_REMOVED lines=38> */
.L_x_459:
[----:B------:R-:W-:Y:S05]  /*1e80*/  BSYNC.RECONVERGENT B0 ;  /* 0x0000000000007941 */ /* 0x000fea0003800200 */
.L_x_444:
[----:B------:R-:W-:Y:S05]  /*1e90*/  @P0 EXIT ;  /* 0x000000000000094d */ /* 0x000fea0003800000 */
[----:B-12---:R-:W1:Y:S01]  /*1ea0*/  LDC.64 R2, c[0x0][0x388] ;  /* 0x0000e200ff027b82 */ /* 0x006e620000000a00 */
[----:B------:R-:W0:Y:S02]  /*1eb0*/  LDCU UR4, c[0x0][0x398] ;  /* 0x00007300ff0477ac */ /* 0x000e240008000800 */
[----:B0-----:R-:W-:-:S05]  /*1ec0*/  VIMNMX R5, PT, PT, R5, UR4, !PT ;  /* 0x0000000405057c48 */ /* 0x001fca000ffe0100 */
[----:B-1----:R-:W-:Y:S01]  /*1ed0*/  STG.E desc[UR6][R2.64], R5 ;  /* 0x0000000502007986 */ /* 0x002fe2000c101906 */
[----:B------:R-:W-:Y:S05]  /*1ee0*/  EXIT ;  /* 0x000000000000794d */ /* 0x000fea0003800000 */
.L_x_473:
        /* <DEDUP_REMOVED lines=9> */
.L_x_537:


//--------------------- .text._ZN3cub18CUB_300001_SM_10006detail9transform16transform_kernelINS2_10policy_hubILb1EN4cuda3std3__45tupleIJN6thrust24THRUST_300001_SM_1000_NS12zip_iteratorINS8_IJNSA_6detail15normal_iteratorINSA_10device_ptrIiEEEESG_NSD_INSE_IcEEEEEEEEEEEEE10policy1000El7up_compSG_JSK_EEEvT0_iT1_T2_DpNS2_10kernel_argIT3_EE --------------------------
	.section	.text._ZN3cub18CUB_300001_SM_10006detail9transform16transform_kernelINS2_10policy_hubILb1EN4cuda3std3__45tupleIJN6thrust24THRUST_300001_SM_1000_NS12zip_iteratorINS8_IJNSA_6detail15normal_iteratorINSA_10device_ptrIiEEEESG_NSD_INSE_IcEEEEEEEEEEEEE10policy1000El7up_compSG_JSK_EEEvT0_iT1_T2_DpNS2_10kernel_argIT3_EE,"ax",@progbits
	.align	128
        .global         _ZN3cub18CUB_300001_SM_10006detail9transform16transform_kernelINS2_10policy_hubILb1EN4cuda3std3__45tupleIJN6thrust24THRUST_300001_SM_1000_NS12zip_iteratorINS8_IJNSA_6detail15normal_iteratorINSA_10device_ptrIiEEEESG_NSD_INSE_IcEEEEEEEEEEEEE10policy1000El7up_compSG_JSK_EEEvT0_iT1_T2_DpNS2_10kernel_argIT3_EE
        .type           _ZN3cub18CUB_300001_SM_10006detail9transform16transform_kernelINS2_10policy_hubILb1EN4cuda3std3__45tupleIJN6thrust24THRUST_300001_SM_1000_NS12zip_iteratorINS8_IJNSA_6detail15normal_iteratorINSA_10device_ptrIiEEEESG_NSD_INSE_IcEEEEEEEEEEEEE10policy1000El7up_compSG_JSK_EEEvT0_iT1_T2_DpNS2_10kernel_argIT3_EE,@function
        .size           _ZN3cub18CUB_300001_SM_10006detail9transform16transform_kernelINS2_10policy_hubILb1EN4cuda3std3__45tupleIJN6thrust24THRUST_300001_SM_1000_NS12zip_iteratorINS8_IJNSA_6detail15normal_iteratorINSA_10device_ptrIiEEEESG_NSD_INSE_IcEEEEEEEEEEEEE10policy1000El7up_compSG_JSK_EEEvT0_iT1_T2_DpNS2_10kernel_argIT3_EE,(.L_x_538 - _ZN3cub18CUB_300001_SM_10006detail9transform16transform_kernelINS2_10policy_hubILb1EN4cuda3std3__45tupleIJN6thrust24THRUST_300001_SM_1000_NS12zip_iteratorINS8_IJNSA_6detail15normal_iteratorINSA_10device_ptrIiEEEESG_NSD_INSE_IcEEEEEEEEEEEEE10policy1000El7up_compSG_JSK_EEEvT0_iT1_T2_DpNS2_10kernel_argIT3_EE)
        .other          _ZN3cub18CUB_300001_SM_10006detail9transform16transform_kernelINS2_10policy_hubILb1EN4cuda3std3__45tupleIJN6thrust24THRUST_300001_SM_1000_NS12zip_iteratorINS8_IJNSA_6detail15normal_iteratorINSA_10device_ptrIiEEEESG_NSD_INSE_IcEEEEEEEEEEEEE10policy1000El7up_compSG_JSK_EEEvT0_iT1_T2_DpNS2_10kernel_argIT3_EE,@"STO_CUDA_ENTRY STV_DEFAULT"
_ZN3cub18CUB_300001_SM_10006detail9transform16transform_kernelINS2_10policy_hubILb1EN4cuda3std3__45tupleIJN6thrust24THRUST_300001_SM_1000_NS12zip_iteratorINS8_IJNSA_6detail15normal_iteratorINSA_10device_ptrIiEEEESG_NSD_INSE_IcEEEEEEEEEEEEE10policy1000El7up_compSG_JSK_EEEvT0_iT1_T2_DpNS2_10kernel_argIT3_EE:
.text._ZN3cub18CUB_300001_SM_10006detail9transform16transform_kernelINS2_10policy_hubILb1EN4cuda3std3__45tupleIJN6thrust24THRUST_300001_SM_1000_NS12zip_iteratorINS8_IJNSA_6detail15normal_iteratorINSA_10device_ptrIiEEEESG_NSD_INSE_IcEEEEEEEEEEEEE10policy1000El7up_compSG_JSK_EEEvT0_iT1_T2_DpNS2_10kernel_argIT3_EE:
[----:B------:R-:W-:Y:S08]  /*0000*/  LDC R1, c[0x0][0x37c] ;  /* 0x0000df00ff017b82 */ /* 0x000ff00000000800 */
[----:B------:R-:W0:Y:S01]  /*0010*/  LDC R12, c[0x0][0x388] ;  /* 0x0000e200ff0c7b82 */ /* 0x000e220000000800 */
[----:B------:R-:W1:Y:S01]  /*0020*/  LDCU.64 UR6, c[0x0][0x380] ;  /* 0x00007000ff0677ac */ /* 0x000e620008000a00 */
[----:B------:R-:W2:Y:S06]  /*0030*/  LDCU.64 UR12, c[0x0][0x3b0] ;  /* 0x00007600ff0c77ac */ /* 0x000eac0008000a00 */
[----:B------:R-:W3:Y:S01]  /*0040*/  S2UR UR4, SR_CTAID.X ;  /* 0x00000000000479c3 */ /* 0x000ee20000002500 */
[----:B------:R-:W4:Y:S01]  /*0050*/  LDCU.64 UR14, c[0x0][0x398] ;  /* 0x00007300ff0e77ac */ /* 0x000f220008000a00 */
[----:B------:R-:W5:Y:S01]  /*0060*/  LDCU.128 UR8, c[0x0][0x3a0] ;  /* 0x00007400ff0877ac */ /* 0x000f620008000c00 */
[----:B------:R-:W0:Y:S02]  /*0070*/  LDCU UR5, c[0x0][0x394] ;  /* 0x00007280ff0577ac */ /* 0x000e240008000800 */
[----:B0-----:R-:W-:-:S05]  /*0080*/  IMAD.SHL.U32 R14, R12, 0x80, RZ ;  /* 0x000000800c0e7824 */ /* 0x001fca00078e00ff */
[----:B------:R-:W-:Y:S01]  /*0090*/  SHF.R.S32.HI R0, RZ, 0x1f, R14 ;  /* 0x0000001fff007819 */ /* 0x000fe2000001140e */
[----:B---3--:R-:W-:-:S04]  /*00a0*/  IMAD.WIDE.U32 R2, R14, UR4, RZ ;  /* 0x000000040e027c25 */ /* 0x008fc8000f8e00ff */
[----:B------:R-:W-:Y:S01]  /*00b0*/  IMAD R13, R0, UR4, RZ ;  /* 0x00000004000d7c24 */ /* 0x000fe2000f8e02ff */
[C---:B-1----:R-:W-:Y:S01]  /*00c0*/  IADD3 R9, P0, PT, -R2.reuse, UR6, RZ ;  /* 0x0000000602097c10 */ /* 0x042fe2000ff1e1ff */
[C---:B------:R-:W-:Y:S01]  /*00d0*/  IMAD.SHL.U32 R15, R2.reuse, 0x4, RZ ;  /* 0x00000004020f7824 */ /* 0x040fe200078e00ff */
[----:B--2---:R-:W-:Y:S01]  /*00e0*/  IADD3 R8, P3, PT, R2, UR12, RZ ;  /* 0x0000000c02087c10 */ /* 0x004fe2000ff7e0ff */
[----:B------:R-:W-:-:S03]  /*00f0*/  IMAD.IADD R11, R3, 0x1, R13 ;  /* 0x00000001030b7824 */ /* 0x000fc600078e020d */
[----:B-----5:R-:W-:Y:S02]  /*0100*/  IADD3 R6, P1, PT, R15, UR8, RZ ;  /* 0x000000080f067c10 */ /* 0x020fe4000ff3e0ff */
[----:B------:R-:W-:Y:S01]  /*0110*/  IADD3.X R3, PT, PT, ~R11, UR7, RZ, P0, !PT ;  /* 0x000000070b037c10 */ /* 0x000fe200087fe5ff */
[----:B------:R-:W0:Y:S01]  /*0120*/  LDCU.64 UR6, c[0x0][0x358] ;  /* 0x00006b00ff0677ac */ /* 0x000e220008000a00 */
[----:B------:R-:W-:Y:S02]  /*0130*/  ISETP.LT.U32.AND P0, PT, R9, R14, PT ;  /* 0x0000000e0900720c */ /* 0x000fe40003f01070 */
[----:B------:R-:W-:Y:S02]  /*0140*/  SHF.L.U64.HI R16, R2, 0x2, R11 ;  /* 0x0000000202107819 */ /* 0x000fe4000001020b */
[----:B------:R-:W-:Y:S02]  /*0150*/  ISETP.LT.AND.EX P0, PT, R3, R0, PT, P0 ;  /* 0x000000000300720c */ /* 0x000fe40003f01300 */
[----:B------:R-:W-:-:S02]  /*0160*/  IADD3 R4, P2, PT, R15, UR10, RZ ;  /* 0x0000000a0f047c10 */ /* 0x000fc4000ff5e0ff */
[----:B------:R-:W-:Y:S02]  /*0170*/  SEL R9, R9, R14, P0 ;  /* 0x0000000e09097207 */ /* 0x000fe40000000000 */
[----:B----4-:R-:W-:Y:S02]  /*0180*/  IADD3 R2, P4, PT, R15, UR14, RZ ;  /* 0x0000000e0f027c10 */ /* 0x010fe4000ff9e0ff */
[----:B------:R-:W-:Y:S02]  /*0190*/  ISETP.NE.AND P0, PT, R14, R9, PT ;  /* 0x000000090e00720c */ /* 0x000fe40003f05270 */
[C---:B------:R-:W-:Y:S02]  /*01a0*/  IADD3.X R7, PT, PT, R16.reuse, UR9, RZ, P1, !PT ;  /* 0x0000000910077c10 */ /* 0x040fe40008ffe4ff */
[C---:B------:R-:W-:Y:S02]  /*01b0*/  IADD3.X R5, PT, PT, R16.reuse, UR11, RZ, P2, !PT ;  /* 0x0000000b10057c10 */ /* 0x040fe400097fe4ff */
[----:B------:R-:W-:-:S02]  /*01c0*/  IADD3.X R3, PT, PT, R16, UR15, RZ, P4, !PT ;  /* 0x0000000f10037c10 */ /* 0x000fc4000a7fe4ff */
[----:B------:R-:W-:-:S05]  /*01d0*/  IADD3.X R0, PT, PT, R11, UR13, RZ, P3, !PT ;  /* 0x0000000d0b007c10 */ /* 0x000fca0009ffe4ff */
[----:B0-----:R-:W-:Y:S05]  /*01e0*/  @!P0 BRA `(.L_x_474) ;  /* 0x0000001000a08947 */ /* 0x001fea0003800000 */
[----:B------:R-:W-:-:S13]  /*01f0*/  ISETP.GE.AND P0, PT, R12, 0x1, PT ;  /* 0x000000010c00780c */ /* 0x000fda0003f06270 */
[----:B------:R-:W-:Y:S05]  /*0200*/  @!P0 EXIT ;  /* 0x000000000000894d */ /* 0x000fea0003800000 */
[----:B------:R-:W0:Y:S01]  /*0210*/  S2R R15, SR_TID.X ;  /* 0x00000000000f7919 */ /* 0x000e220000002100 */
[C---:B------:R-:W-:Y:S01]  /*0220*/  ISETP.GE.U32.AND P0, PT, R12.reuse, 0x4, PT ;  /* 0x000000040c00780c */ /* 0x040fe20003f06070 */
[----:B------:R-:W-:Y:S01]  /*0230*/  IMAD.MOV.U32 R14, RZ, RZ, RZ ;  /* 0x000000ffff0e7224 */ /* 0x000fe200078e00ff */
[----:B------:R-:W-:-:S11]  /*0240*/  LOP3.LUT R22, R12, 0x3, RZ, 0xc0, !PT ;  /* 0x000000030c167812 */ /* 0x000fd600078ec0ff */
[----:B------:R-:W-:Y:S05]  /*0250*/  @!P0 BRA `(.L_x_475) ;  /* 0x0000000c00388947 */ /* 0x000fea0003800000 */
[CC--:B0-----:R-:W-:Y:S01]  /*0260*/  ISETP.GE.AND P3, PT, R15.reuse, R9.reuse, PT ;  /* 0x000000090f00720c */ /* 0x0c1fe20003f66270 */
[C---:B------:R-:W-:Y:S01]  /*0270*/  VIADD R17, R15.reuse, 0x80 ;  /* 0x000000800f117836 */ /* 0x040fe20000000000 */
[----:B------:R-:W-:Y:S01]  /*0280*/  BSSY.RECONVERGENT B0, `(.L_x_476) ;  /* 0x000001c000007945 */ /* 0x000fe20003800200 */
[C---:B------:R-:W-:Y:S01]  /*0290*/  VIADD R11, R15.reuse, 0x100 ;  /* 0x000001000f0b7836 */ /* 0x040fe20000000000 */
[----:B------:R-:W-:Y:S01]  /*02a0*/  LOP3.LUT R14, R12, 0x7ffffffc, RZ, 0xc0, !PT ;  /* 0x7ffffffc0c0e7812 */ /* 0x000fe200078ec0ff */
[----:B------:R-:W-:Y:S01]  /*02b0*/  VIADD R13, R15, 0x180 ;  /* 0x000001800f0d7836 */ /* 0x000fe20000000000 */
[-C--:B------:R-:W-:Y:S02]  /*02c0*/  ISETP.GE.AND P2, PT, R17, R9.reuse, PT ;  /* 0x000000091100720c */ /* 0x080fe40003f46270 */
[-C--:B------:R-:W-:Y:S02]  /*02d0*/  ISETP.GE.AND P0, PT, R11, R9.reuse, PT ;  /* 0x000000090b00720c */ /* 0x080fe40003f06270 */
[----:B------:R-:W-:-:S03]  /*02e0*/  ISETP.GE.AND P1, PT, R13, R9, PT ;  /* 0x000000090d00720c */ /* 0x000fc60003f26270 */
[----:B------:R-:W-:Y:S10]  /*02f0*/  @P3 BRA `(.L_x_477) ;  /* 0x0000000000503947 */ /* 0x000ff40003800000 */
[----:B------:R-:W-:-:S04]  /*0300*/  IADD3 R24, P3, PT, R15, R8, RZ ;  /* 0x000000080f187210 */ /* 0x000fc80007f7e0ff */
[----:B------:R-:W-:-:S05]  /*0310*/  LEA.HI.X.SX32 R25, R15, R0, 0x1, P3 ;  /* 0x000000000f197211 */ /* 0x000fca00018f0eff */
[----:B------:R-:W2:Y:S01]  /*0320*/  LDG.E.U8 R24, desc[UR6][R24.64] ;  /* 0x0000000618187981 */ /* 0x000ea2000c1e1100 */
[----:B------:R-:W-:-:S04]  /*0330*/  IMAD.WIDE R20, R15, 0x4, R6 ;  /* 0x000000040f147825 */ /* 0x000fc800078e0206 */
[----:B------:R-:W-:Y:S02]  /*0340*/  IMAD.WIDE R18, R15, 0x4, R4 ;  /* 0x000000040f127825 */ /* 0x000fe400078e0204 */
[----:B------:R-:W3:Y:S04]  /*0350*/  LDG.E.S8 R21, desc[UR6][R20.64] ;  /* 0x0000000614157981 */ /* 0x000ee8000c1e1300 */
[----:B------:R-:W4:Y:S01]  /*0360*/  LDG.E R18, desc[UR6][R18.64] ;  /* 0x0000000612127981 */ /* 0x000f22000c1e1900 */
[----:B------:R-:W-:-:S06]  /*0370*/  ULOP3.LUT UR4, UR5, 0xff, URZ, 0xc0, !UPT ;  /* 0x000000ff05047892 */ /* 0x000fcc000f8ec0ff */
[----:B--2---:R-:W-:Y:S01]  /*0380*/  ISETP.NE.AND P4, PT, R24, UR4, PT ;  /* 0x0000000418007c0c */ /* 0x004fe2000bf85270 */
[----:B---3--:R-:W-:Y:S01]  /*0390*/  VIADD R23, R21, 0x2 ;  /* 0x0000000215177836 */ /* 0x008fe20000000000 */
[C---:B----4-:R-:W-:Y:S01]  /*03a0*/  ISETP.GT.AND P3, PT, R18.reuse, 0x1, PT ;  /* 0x000000011200780c */ /* 0x050fe20003f64270 */
[----:B------:R-:W-:-:S10]  /*03b0*/  VIADD R10, R18, 0xffffffff ;  /* 0xffffffff120a7836 */ /* 0x000fd40000000000 */
[----:B------:R-:W-:-:S05]  /*03c0*/  @P4 VIADD R23, R21, 0xffffffff ;  /* 0xffffffff15174836 */ /* 0x000fca0000000000 */
[----:B------:R-:W-:Y:S02]  /*03d0*/  ISETP.GE.AND P4, PT, R23, R18, PT ;  /* 0x000000121700720c */ /* 0x000fe40003f86270 */
[----:B------:R-:W-:Y:S01]  /*03e0*/  ISETP.GT.AND P6, PT, R18, R23, PT ;  /* 0x000000171200720c */ /* 0x000fe20003fc4270 */
[----:B------:R-:W-:Y:S01]  /*03f0*/  IMAD.WIDE R18, R15, 0x4, R2 ;  /* 0x000000040f127825 */ /* 0x000fe200078e0202 */
[----:B------:R-:W-:Y:S02]  /*0400*/  ISETP.GT.AND P5, PT, R23, RZ, PT ;  /* 0x000000ff1700720c */ /* 0x000fe40003fa4270 */
[----:B------:R-:W-:-:S07]  /*0410*/  @P3 SEL R21, R10, R21, P6 ;  /* 0x000000150a153207 */ /* 0x000fce0003000000 */
[----:B------:R-:W-:-:S05]  /*0420*/  @P4 SEL R21, R23, R21, P5 ;  /* 0x0000001517154207 */ /* 0x000fca0002800000 */
[----:B------:R0:W-:Y:S02]  /*0430*/  STG.E desc[UR6][R18.64], R21 ;  /* 0x0000001512007986 */ /* 0x0001e4000c101906 */
.L_x_477:
[----:B------:R-:W-:Y:S05]  /*0440*/  BSYNC.RECONVERGENT B0 ;  /* 0x0000000000007941 */ /* 0x000fea0003800200 */
.L_x_476:
[----:B------:R-:W-:Y:S01]  /*0450*/  BSSY.RECONVERGENT B0, `(.L_x_478) ;  /* 0x0000017000007945 */ /* 0x000fe20003800200 */
[----:B------:R-:W-:-:S03]  /*0460*/  ISETP.NE.AND P3, PT, R14, 0x4, PT ;  /* 0x000000040e00780c */ /* 0x000fc60003f65270 */
[----:B------:R-:W-:Y:S10]  /*0470*/  @P2 BRA `(.L_x_479) ;  /* 0x0000000000502947 */ /* 0x000ff40003800000 */
[----:B------:R-:W-:-:S04]  /*0480*/  IADD3 R24, P2, PT, R17, R8, RZ ;  /* 0x0000000811187210 */ /* 0x000fc80007f5e0ff */
[----:B------:R-:W-:-:S05]  /*0490*/  LEA.HI.X.SX32 R25, R17, R0, 0x1, P2 ;  /* 0x0000000011197211 */ /* 0x000fca00010f0eff */
[----:B------:R-:W2:Y:S01]  /*04a0*/  LDG.E.U8 R24, desc[UR6][R24.64] ;  /* 0x0000000618187981 */ /* 0x000ea2000c1e1100 */
[----:B0-----:R-:W-:-:S04]  /*04b0*/  IMAD.WIDE R20, R17, 0x4, R6 ;  /* 0x0000000411147825 */ /* 0x001fc800078e0206 */
[C---:B------:R-:W-:Y:S02]  /*04c0*/  IMAD.WIDE R18, R17.reuse, 0x4, R4 ;  /* 0x0000000411127825 */ /* 0x040fe400078e0204 */
[----:B------:R-:W3:Y:S04]  /*04d0*/  LDG.E.S8 R21, desc[UR6][R20.64] ;  /* 0x0000000614157981 */ /* 0x000ee8000c1e1300 */
[----:B------:R-:W4:Y:S01]  /*04e0*/  LDG.E R18, desc[UR6][R18.64] ;  /* 0x0000000612127981 */ /* 0x000f22000c1e1900 */
[----:B------:R-:W-:Y:S01]  /*04f0*/  ULOP3.LUT UR4, UR5, 0xff, URZ, 0xc0, !UPT ;  /* 0x000000ff05047892 */ /* 0x000fe2000f8ec0ff */
[----:B------:R-:W-:-:S05]  /*0500*/  IMAD.WIDE R16, R17, 0x4, R2 ;  /* 0x0000000411107825 */ /* 0x000fca00078e0202 */
[----:B--2---:R-:W-:Y:S01]  /*0510*/  ISETP.NE.AND P4, PT, R24, UR4, PT ;  /* 0x0000000418007c0c */ /* 0x004fe2000bf85270 */
[----:B---3--:R-:W-:Y:S01]  /*0520*/  VIADD R23, R21, 0x2 ;  /* 0x0000000215177836 */ /* 0x008fe20000000000 */
[C---:B----4-:R-:W-:Y:S01]  /*0530*/  ISETP.GT.AND P2, PT, R18.reuse, 0x1, PT ;  /* 0x000000011200780c */ /* 0x050fe20003f44270 */
[----:B------:R-:W-:-:S10]  /*0540*/  VIADD R10, R18, 0xffffffff ;  /* 0xffffffff120a7836 */ /* 0x000fd40000000000 */
[----:B------:R-:W-:-:S05]  /*0550*/  @P4 VIADD R23, R21, 0xffffffff ;  /* 0xffffffff15174836 */ /* 0x000fca0000000000 */
[C---:B------:R-:W-:Y:S02]  /*0560*/  ISETP.GE.AND P4, PT, R23.reuse, R18, PT ;  /* 0x000000121700720c */ /* 0x040fe40003f86270 */
[----:B------:R-:W-:Y:S02]  /*0570*/  ISETP.GT.AND P6, PT, R18, R23, PT ;  /* 0x000000171200720c */ /* 0x000fe40003fc4270 */
[----:B------:R-:W-:Y:S02]  /*0580*/  ISETP.GT.AND P5, PT, R23, RZ, PT ;  /* 0x000000ff1700720c */ /* 0x000fe40003fa4270 */
[----:B------:R-:W-:-:S07]  /*0590*/  @P2 SEL R21, R10, R21, P6 ;  /* 0x000000150a152207 */ /* 0x000fce0003000000 */
[----:B------:R-:W-:-:S05]  /*05a0*/  @P4 SEL R21, R23, R21, P5 ;  /* 0x0000001517154207 */ /* 0x000fca0002800000 */
[----:B------:R1:W-:Y:S02]  /*05b0*/  STG.E desc[UR6][R16.64], R21 ;  /* 0x0000001510007986 */ /* 0x0003e4000c101906 */
.L_x_479:
[----:B------:R-:W-:Y:S05]  /*05c0*/  BSYNC.RECONVERGENT B0 ;  /* 0x0000000000007941 */ /* 0x000fea0003800200 */
.L_x_478:
[----:B------:R-:W-:Y:S04]  /*05d0*/  BSSY.RECONVERGENT B0, `(.L_x_480) ;  /* 0x0000016000007945 */ /* 0x000fe80003800200 */
[----:B------:R-:W-:Y:S05]  /*05e0*/  @P0 BRA `(.L_x_481) ;  /* 0x0000000000500947 */ /* 0x000fea0003800000 */
[----:B------:R-:W-:-:S04]  /*05f0*/  IADD3 R20, P0, PT, R11, R8, RZ ;  /* 0x000000080b147210 */ /* 0x000fc80007f1e0ff */
[----:B01----:R-:W-:-:S05]  /*0600*/  LEA.HI.X.SX32 R21, R11, R0, 0x1, P0 ;  /* 0x000000000b157211 */ /* 0x003fca00000f0eff */
        /* <DEDUP_REMOVED lines=14> */
[----:B------:R-:W-:Y:S01]  /*06f0*/  @P5 SEL R19, R10, R19, P4 ;  /* 0x000000130a135207 */ /* 0x000fe20002000000 */
[----:B------:R-:W-:-:S06]  /*0700*/  IMAD.WIDE R10, R11, 0x4, R2 ;  /* 0x000000040b0a7825 */ /* 0x000fcc00078e0202 */
[----:B------:R-:W-:-:S05]  /*0710*/  @P0 SEL R19, R23, R19, P2 ;  /* 0x0000001317130207 */ /* 0x000fca0001000000 */
[----:B------:R2:W-:Y:S02]  /*0720*/  STG.E desc[UR6][R10.64], R19 ;  /* 0x000000130a007986 */ /* 0x0005e4000c101906 */
.L_x_481:
[----:B------:R-:W-:Y:S05]  /*0730*/  BSYNC.RECONVERGENT B0 ;  /* 0x0000000000007941 */ /* 0x000fea0003800200 */
.L_x_480:
[----:B------:R-:W-:Y:S04]  /*0740*/  BSSY.RECONVERGENT B0, `(.L_x_482) ;  /* 0x0000016000007945 */ /* 0x000fe80003800200 */
[----:B------:R-:W-:Y:S05]  /*0750*/  @P1 BRA `(.L_x_483) ;  /* 0x0000000000501947 */ /* 0x000fea0003800000 */
[----:B0-----:R-:W-:-:S04]  /*0760*/  IADD3 R18, P0, PT, R13, R8, RZ ;  /* 0x000000080d127210 */ /* 0x001fc80007f1e0ff */
[----:B--2---:R-:W-:-:S05]  /*0770*/  LEA.HI.X.SX32 R19, R13, R0, 0x1, P0 ;  /* 0x000000000d137211 */ /* 0x004fca00000f0eff */
[----:B------:R-:W2:Y:S01]  /*0780*/  LDG.E.U8 R18, desc[UR6][R18.64] ;  /* 0x0000000612127981 */ /* 0x000ea2000c1e1100 */
[----:B------:R-:W-:-:S04]  /*0790*/  IMAD.WIDE R10, R13, 0x4, R6 ;  /* 0x000000040d0a7825 */ /* 0x000fc800078e0206 */
[C---:B-1----:R-:W-:Y:S01]  /*07a0*/  IMAD.WIDE R16, R13.reuse, 0x4, R4 ;  /* 0x000000040d107825 */ /* 0x042fe200078e0204 */
[----:B------:R0:W3:Y:S05]  /*07b0*/  LDG.E.S8 R21, desc[UR6][R10.64] ;  /* 0x000000060a157981 */ /* 0x0000ea000c1e1300 */
[----:B------:R-:W4:Y:S01]  /*07c0*/  LDG.E R16, desc[UR6][R16.64] ;  /* 0x0000000610107981 */ /* 0x000f22000c1e1900 */
[----:B------:R-:W-:Y:S01]  /*07d0*/  ULOP3.LUT UR4, UR5, 0xff, URZ, 0xc0, !UPT ;  /* 0x000000ff05047892 */ /* 0x000fe2000f8ec0ff */
[----:B0-----:R-:W-:-:S05]  /*07e0*/  IMAD.WIDE R10, R13, 0x4, R2 ;  /* 0x000000040d0a7825 */ /* 0x001fca00078e0202 */
        /* <DEDUP_REMOVED lines=11> */
.L_x_483:
[----:B------:R-:W-:Y:S05]  /*08a0*/  BSYNC.RECONVERGENT B0 ;  /* 0x0000000000007941 */ /* 0x000fea0003800200 */
.L_x_482:
[----:B------:R-:W-:Y:S05]  /*08b0*/  @!P3 BRA `(.L_x_475) ;  /* 0x0000000400a0b947 */ /* 0x000fea0003800000 */
[----:B-1----:R-:W-:-:S07]  /*08c0*/  IMAD.MOV.U32 R16, RZ, RZ, 0x4 ;  /* 0x00000004ff107424 */ /* 0x002fce00078e00ff */
.L_x_492:
[C---:B------:R-:W-:Y:S01]  /*08d0*/  IMAD R25, R16.reuse, 0x80, R15 ;  /* 0x0000008010197824 */ /* 0x040fe200078e020f */
[----:B------:R-:W-:Y:S01]  /*08e0*/  BSSY.RECONVERGENT B0, `(.L_x_484) ;  /* 0x000001a000007945 */ /* 0x000fe20003800200 */
[----:B------:R-:W-:Y:S02]  /*08f0*/  VIADD R16, R16, 0x4 ;  /* 0x0000000410107836 */ /* 0x000fe40000000000 */
[C---:B0--3--:R-:W-:Y:S01]  /*0900*/  VIADD R21, R25.reuse, 0x80 ;  /* 0x0000008019157836 */ /* 0x049fe20000000000 */
[C---:B------:R-:W-:Y:S01]  /*0910*/  ISETP.GE.AND P0, PT, R25.reuse, R9, PT ;  /* 0x000000091900720c */ /* 0x040fe20003f06270 */
[----:B------:R-:W-:-:S12]  /*0920*/  VIADD R17, R25, 0x100 ;  /* 0x0000010019117836 */ /* 0x000fd80000000000 */
[----:B-12---:R-:W-:Y:S05]  /*0930*/  @P0 BRA `(.L_x_485) ;  /* 0x0000000000500947 */ /* 0x006fea0003800000 */
[----:B------:R-:W-:-:S04]  /*0940*/  IADD3 R18, P0, PT, R25, R8, RZ ;  /* 0x0000000819127210 */ /* 0x000fc80007f1e0ff */
[----:B--2---:R-:W-:-:S05]  /*0950*/  LEA.HI.X.SX32 R19, R25, R0, 0x1, P0 ;  /* 0x0000000019137211 */ /* 0x004fca00000f0eff */
        /* <DEDUP_REMOVED lines=18> */
.L_x_485:
[----:B------:R-:W-:Y:S05]  /*0a80*/  BSYNC.RECONVERGENT B0 ;  /* 0x0000000000007941 */ /* 0x000fea0003800200 */
.L_x_484:
[-C--:B------:R-:W-:Y:S01]  /*0a90*/  ISETP.GE.AND P3, PT, R21, R9.reuse, PT ;  /* 0x000000091500720c */ /* 0x080fe20003f66270 */
[----:B--2---:R-:W-:Y:S01]  /*0aa0*/  VIADD R19, R25, 0x180 ;  /* 0x0000018019137836 */ /* 0x004fe20000000000 */
[----:B------:R-:W-:Y:S01]  /*0ab0*/  BSSY.RECONVERGENT B0, `(.L_x_486) ;  /* 0x0000019000007945 */ /* 0x000fe20003800200 */
[----:B------:R-:W-:Y:S02]  /*0ac0*/  ISETP.NE.AND P0, PT, R16, R14, PT ;  /* 0x0000000e1000720c */ /* 0x000fe40003f05270 */
[-C--:B------:R-:W-:Y:S02]  /*0ad0*/  ISETP.GE.AND P2, PT, R17, R9.reuse, PT ;  /* 0x000000091100720c */ /* 0x080fe40003f46270 */
[----:B------:R-:W-:-:S06]  /*0ae0*/  ISETP.GE.AND P1, PT, R19, R9, PT ;  /* 0x000000091300720c */ /* 0x000fcc0003f26270 */
[----:B------:R-:W-:Y:S07]  /*0af0*/  @P3 BRA `(.L_x_487) ;  /* 0x0000000000503947 */ /* 0x000fee0003800000 */
[----:B------:R-:W-:-:S04]  /*0b00*/  IADD3 R24, P3, PT, R21, R8, RZ ;  /* 0x0000000815187210 */ /* 0x000fc80007f7e0ff */
[----:B------:R-:W-:-:S05]  /*0b10*/  LEA.HI.X.SX32 R25, R21, R0, 0x1, P3 ;  /* 0x0000000015197211 */ /* 0x000fca00018f0eff */
[----:B------:R-:W2:Y:S01]  /*0b20*/  LDG.E.U8 R24, desc[UR6][R24.64] ;  /* 0x0000000618187981 */ /* 0x000ea2000c1e1100 */
[----:B0-----:R-:W-:-:S04]  /*0b30*/  IMAD.WIDE R10, R21, 0x4, R6 ;  /* 0x00000004150a7825 */ /* 0x001fc800078e0206 */
[C---:B------:R-:W-:Y:S01]  /*0b40*/  IMAD.WIDE R12, R21.reuse, 0x4, R4 ;  /* 0x00000004150c7825 */ /* 0x040fe200078e0204 */
        /* <DEDUP_REMOVED lines=15> */
.L_x_487:
[----:B------:R-:W-:Y:S05]  /*0c40*/  BSYNC.RECONVERGENT B0 ;  /* 0x0000000000007941 */ /* 0x000fea0003800200 */
.L_x_486:
[----:B------:R-:W-:Y:S04]  /*0c50*/  BSSY.RECONVERGENT B0, `(.L_x_488) ;  /* 0x0000016000007945 */ /* 0x000fe80003800200 */
[----:B------:R-:W-:Y:S05]  /*0c60*/  @P2 BRA `(.L_x_489) ;  /* 0x0000000000502947 */ /* 0x000fea0003800000 */
[----:B------:R-:W-:-:S04]  /*0c70*/  IADD3 R20, P2, PT, R17, R8, RZ ;  /* 0x0000000811147210 */ /* 0x000fc80007f5e0ff */
[----:B------:R-:W-:-:S05]  /*0c80*/  LEA.HI.X.SX32 R21, R17, R0, 0x1, P2 ;  /* 0x0000000011157211 */ /* 0x000fca00010f0eff */
[----:B------:R-:W2:Y:S01]  /*0c90*/  LDG.E.U8 R20, desc[UR6][R20.64] ;  /* 0x0000000614147981 */ /* 0x000ea2000c1e1100 */
[----:B0-----:R-:W-:-:S04]  /*0ca0*/  IMAD.WIDE R12, R17, 0x4, R6 ;  /* 0x00000004110c7825 */ /* 0x001fc800078e0206 */
[----:B-1----:R-:W-:Y:S02]  /*0cb0*/  IMAD.WIDE R10, R17, 0x4, R4 ;  /* 0x00000004110a7825 */ /* 0x002fe400078e0204 */
        /* <DEDUP_REMOVED lines=15> */
.L_x_489:
[----:B------:R-:W-:Y:S05]  /*0db0*/  BSYNC.RECONVERGENT B0 ;  /* 0x0000000000007941 */ /* 0x000fea0003800200 */
.L_x_488:
[----:B------:R-:W-:Y:S04]  /*0dc0*/  BSSY.RECONVERGENT B0, `(.L_x_490) ;  /* 0x0000016000007945 */ /* 0x000fe80003800200 */
[----:B------:R-:W-:Y:S05]  /*0dd0*/  @P1 BRA `(.L_x_491) ;  /* 0x0000000000501947 */ /* 0x000fea0003800000 */
[----:B------:R-:W-:-:S04]  /*0de0*/  IADD3 R20, P1, PT, R19, R8, RZ ;  /* 0x0000000813147210 */ /* 0x000fc80007f3e0ff */
[----:B------:R-:W-:-:S05]  /*0df0*/  LEA.HI.X.SX32 R21, R19, R0, 0x1, P1 ;  /* 0x0000000013157211 */ /* 0x000fca00008f0eff */
[----:B------:R-:W3:Y:S01]  /*0e00*/  LDG.E.U8 R20, desc[UR6][R20.64] ;  /* 0x0000000614147981 */ /* 0x000ee2000c1e1100 */
[----:B0-2---:R-:W-:-:S04]  /*0e10*/  IMAD.WIDE R12, R19, 0x4, R6 ;  /* 0x00000004130c7825 */ /* 0x005fc800078e0206 */
[----:B-1----:R-:W-:Y:S02]  /*0e20*/  IMAD.WIDE R10, R19, 0x4, R4 ;  /* 0x00000004130a7825 */ /* 0x002fe400078e0204 */
[----:B------:R-:W2:Y:S04]  /*0e30*/  LDG.E.S8 R13, desc[UR6][R12.64] ;  /* 0x000000060c0d7981 */ /* 0x000ea8000c1e1300 */
[----:B------:R-:W4:Y:S01]  /*0e40*/  LDG.E R10, desc[UR6][R10.64] ;  /* 0x000000060a0a7981 */ /* 0x000f22000c1e1900 */
[----:B------:R-:W-:-:S06]  /*0e50*/  ULOP3.LUT UR4, UR5, 0xff, URZ, 0xc0, !UPT ;  /* 0x000000ff05047892 */ /* 0x000fcc000f8ec0ff */
[----:B---3--:R-:W-:Y:S01]  /*0e60*/  ISETP.NE.AND P1, PT, R20, UR4, PT ;  /* 0x0000000414007c0c */ /* 0x008fe2000bf25270 */
[----:B--2---:R-:W-:Y:S01]  /*0e70*/  VIADD R17, R13, 0x2 ;  /* 0x000000020d117836 */ /* 0x004fe20000000000 */
        /* <DEDUP_REMOVED lines=10> */
.L_x_491:
[----:B------:R-:W-:Y:S05]  /*0f20*/  BSYNC.RECONVERGENT B0 ;  /* 0x0000000000007941 */ /* 0x000fea0003800200 */
.L_x_490:
[----:B------:R-:W-:Y:S05]  /*0f30*/  @P0 BRA `(.L_x_492) ;  /* 0xfffffff800640947 */ /* 0x000fea000383ffff */
.L_x_475:
[----:B------:R-:W-:-:S13]  /*0f40*/  ISETP.NE.AND P0, PT, R22, RZ, PT ;  /* 0x000000ff1600720c */ /* 0x000fda0003f05270 */
[----:B------:R-:W-:Y:S05]  /*0f50*/  @!P0 EXIT ;  /* 0x000000000000894d */ /* 0x000fea0003800000 */
[----:B------:R-:W-:-:S13]  /*0f60*/  ISETP.NE.AND P0, PT, R22, 0x1, PT ;  /* 0x000000011600780c */ /* 0x000fda0003f05270 */
[----:B------:R-:W-:Y:S05]  /*0f70*/  @!P0 BRA `(.L_x_493) ;  /* 0x0000000000cc8947 */ /* 0x000fea0003800000 */
[----:B0-----:R-:W-:Y:S01]  /*0f80*/  IMAD R25, R14, 0x80, R15 ;  /* 0x000000800e197824 */ /* 0x001fe200078e020f */
[----:B------:R-:W-:Y:S03]  /*0f90*/  BSSY.RECONVERGENT B0, `(.L_x_494) ;  /* 0x0000019000007945 */ /* 0x000fe60003800200 */
[C---:B-123--:R-:W-:Y:S01]  /*0fa0*/  VIADD R11, R25.reuse, 0x80 ;  /* 0x00000080190b7836 */ /* 0x04efe20000000000 */
[----:B------:R-:W-:-:S04]  /*0fb0*/  ISETP.GE.AND P1, PT, R25, R9, PT ;  /* 0x000000091900720c */ /* 0x000fc80003f26270 */
[----:B------:R-:W-:-:S09]  /*0fc0*/  ISETP.GE.AND P0, PT, R11, R9, PT ;  /* 0x000000090b00720c */ /* 0x000fd20003f06270 */
[----:B------:R-:W-:Y:S05]  /*0fd0*/  @P1 BRA `(.L_x_495) ;  /* 0x0000000000501947 */ /* 0x000fea0003800000 */
[----:B------:R-:W-:-:S04]  /*0fe0*/  IADD3 R18, P1, PT, R25, R8, RZ ;  /* 0x0000000819127210 */ /* 0x000fc80007f3e0ff */
[----:B------:R-:W-:-:S05]  /*0ff0*/  LEA.HI.X.SX32 R19, R25, R0, 0x1, P1 ;  /* 0x0000000019137211 */ /* 0x000fca00008f0eff */
[----:B------:R-:W2:Y:S01]  /*1000*/  LDG.E.U8 R18, desc[UR6][R18.64] ;  /* 0x0000000612127981 */ /* 0x000ea2000c1e1100 */
[----:B------:R-:W-:-:S04]  /*1010*/  IMAD.WIDE R12, R25, 0x4, R6 ;  /* 0x00000004190c7825 */ /* 0x000fc800078e0206 */
        /* <DEDUP_REMOVED lines=16> */
.L_x_495:
[----:B------:R-:W-:Y:S05]  /*1120*/  BSYNC.RECONVERGENT B0 ;  /* 0x0000000000007941 */ /* 0x000fea0003800200 */
.L_x_494:
[----:B------:R-:W-:Y:S04]  /*1130*/  BSSY.RECONVERGENT B0, `(.L_x_496) ;  /* 0x0000016000007945 */ /* 0x000fe80003800200 */
[----:B------:R-:W-:Y:S05]  /*1140*/  @P0 BRA `(.L_x_497) ;  /* 0x0000000000500947 */ /* 0x000fea0003800000 */
[----:B------:R-:W-:-:S04]  /*1150*/  IADD3 R18, P0, PT, R11, R8, RZ ;  /* 0x000000080b127210 */ /* 0x000fc80007f1e0ff */
[----:B------:R-:W-:-:S05]  /*1160*/  LEA.HI.X.SX32 R19, R11, R0, 0x1, P0 ;  /* 0x000000000b137211 */ /* 0x000fca00000f0eff */
[----:B------:R-:W2:Y:S01]  /*1170*/  LDG.E.U8 R18, desc[UR6][R18.64] ;  /* 0x0000000612127981 */ /* 0x000ea2000c1e1100 */
[----:B0-----:R-:W-:-:S04]  /*1180*/  IMAD.WIDE R12, R11, 0x4, R6 ;  /* 0x000000040b0c7825 */ /* 0x001fc800078e0206 */
        /* <DEDUP_REMOVED lines=16> */
.L_x_497:
[----:B------:R-:W-:Y:S05]  /*1290*/  BSYNC.RECONVERGENT B0 ;  /* 0x0000000000007941 */ /* 0x000fea0003800200 */
.L_x_496:
[----:B------:R-:W-:-:S07]  /*12a0*/  VIADD R14, R14, 0x2 ;  /* 0x000000020e0e7836 */ /* 0x000fce0000000000 */
.L_x_493:
[----:B0123--:R-:W0:Y:S02]  /*12b0*/  LDC R10, c[0x0][0x388] ;  /* 0x0000e200ff0a7b82 */ /* 0x00fe240000000800 */
[----:B0-----:R-:W-:-:S04]  /*12c0*/  LOP3.LUT R10, R10, 0x1, RZ, 0xc0, !PT ;  /* 0x000000010a0a7812 */ /* 0x001fc800078ec0ff */
[----:B------:R-:W-:-:S13]  /*12d0*/  ISETP.NE.U32.AND P0, PT, R10, 0x1, PT ;  /* 0x000000010a00780c */ /* 0x000fda0003f05070 */
[----:B------:R-:W-:Y:S05]  /*12e0*/  @P0 EXIT ;  /* 0x000000000000094d */ /* 0x000fea0003800000 */
[----:B------:R-:W-:-:S05]  /*12f0*/  IMAD R15, R14, 0x80, R15 ;  /* 0x000000800e0f7824 */ /* 0x000fca00078e020f */
[----:B------:R-:W-:-:S13]  /*1300*/  ISETP.GE.AND P0, PT, R15, R9, PT ;  /* 0x000000090f00720c */ /* 0x000fda0003f06270 */
[----:B------:R-:W-:Y:S05]  /*1310*/  @P0 EXIT ;  /* 0x000000000000094d */ /* 0x000fea0003800000 */
[----:B------:R-:W-:-:S04]  /*1320*/  IADD3 R8, P0, PT, R15, R8, RZ ;  /* 0x000000080f087210 */ /* 0x000fc80007f1e0ff */
[----:B------:R-:W-:-:S05]  /*1330*/  LEA.HI.X.SX32 R9, R15, R0, 0x1, P0 ;  /* 0x000000000f097211 */ /* 0x000fca00000f0eff */
[----:B------:R-:W2:Y:S01]  /*1340*/  LDG.E.U8 R8, desc[UR6][R8.64] ;  /* 0x0000000608087981 */ /* 0x000ea2000c1e1100 */
[----:B------:R-:W-:-:S04]  /*1350*/  IMAD.WIDE R6, R15, 0x4, R6 ;  /* 0x000000040f067825 */ /* 0x000fc800078e0206 */
        /* <DEDUP_REMOVED lines=15> */
[----:B------:R-:W-:Y:S01]  /*1450*/  STG.E desc[UR6][R2.64], R7 ;  /* 0x0000000702007986 */ /* 0x000fe2000c101906 */
[----:B------:R-:W-:Y:S05]  /*1460*/  EXIT ;  /* 0x000000000000794d */ /* 0x000fea0003800000 */
.L_x_474:
[----:B------:R-:W-:-:S13]  /*1470*/  ISETP.GE.AND P0, PT, R12, 0x1, PT ;  /* 0x000000010c00780c */ /* 0x000fda0003f06270 */
[----:B------:R-:W-:Y:S05]  /*1480*/  @!P0 EXIT ;  /* 0x000000000000894d */ /* 0x000fea0003800000 */
[----:B------:R-:W0:Y:S01]  /*1490*/  S2R R21, SR_TID.X ;  /* 0x0000000000157919 */ /* 0x000e220000002100 */
[----:B------:R-:W-:Y:S01]  /*14a0*/  ISETP.GE.U32.AND P0, PT, R12, 0x4, PT ;  /* 0x000000040c00780c */ /* 0x000fe20003f06070 */
[----:B------:R-:W-:-:S12]  /*14b0*/  IMAD.MOV.U32 R9, RZ, RZ, RZ ;  /* 0x000000ffff097224 */ /* 0x000fd800078e00ff */
[----:B------:R-:W-:Y:S05]  /*14c0*/  @!P0 BRA `(.L_x_498) ;  /* 0x0000000400408947 */ /* 0x000fea0003800000 */
[----:B------:R-:W1:Y:S01]  /*14d0*/  LDC.64 R10, c[0x0][0x3b0] ;  /* 0x0000ec00ff0a7b82 */ /* 0x000e620000000a00 */
[----:B------:R-:W-:Y:S01]  /*14e0*/  IADD3 R2, P0, PT, R15, 0x400, RZ ;  /* 0x000004000f027810 */ /* 0x000fe20007f1e0ff */
[----:B------:R-:W2:Y:S01]  /*14f0*/  LDCU UR5, c[0x0][0x394] ;  /* 0x00007280ff0577ac */ /* 0x000ea20008000800 */
[----:B------:R-:W-:Y:S02]  /*1500*/  LOP3.LUT R9, R12, 0x7ffffffc, RZ, 0xc0, !PT ;  /* 0x7ffffffc0c097812 */ /* 0x000fe400078ec0ff */
[C---:B------:R-:W-:Y:S01]  /*1510*/  IADD3 R6, P1, PT, R2.reuse, UR8, RZ ;  /* 0x0000000802067c10 */ /* 0x040fe2000ff3e0ff */
[----:B------:R-:W-:Y:S01]  /*1520*/  IMAD.X R3, RZ, RZ, R16, P0 ;  /* 0x000000ffff037224 */ /* 0x000fe200000e0610 */
[C---:B------:R-:W-:Y:S01]  /*1530*/  IADD3 R4, P0, PT, R2.reuse, UR10, RZ ;  /* 0x0000000a02047c10 */ /* 0x040fe2000ff1e0ff */
[----:B------:R-:W-:Y:S01]  /*1540*/  IMAD.MOV R20, RZ, RZ, -R9 ;  /* 0x000000ffff147224 */ /* 0x000fe200078e0a09 */
[----:B------:R-:W-:Y:S02]  /*1550*/  IADD3 R2, P2, PT, R2, UR14, RZ ;  /* 0x0000000e02027c10 */ /* 0x000fe4000ff5e0ff */
[----:B------:R-:W-:-:S02]  /*1560*/  IADD3.X R7, PT, PT, R3, UR9, RZ, P1, !PT ;  /* 0x0000000903077c10 */ /* 0x000fc40008ffe4ff */
[C---:B------:R-:W-:Y:S02]  /*1570*/  IADD3.X R5, PT, PT, R3.reuse, UR11, RZ, P0, !PT ;  /* 0x0000000b03057c10 */ /* 0x040fe400087fe4ff */
[----:B------:R-:W-:Y:S01]  /*1580*/  IADD3.X R3, PT, PT, R3, UR15, RZ, P2, !PT ;  /* 0x0000000f03037c10 */ /* 0x000fe200097fe4ff */
[----:B-1----:R-:W-:-:S04]  /*1590*/  IMAD.WIDE.U32 R10, R14, UR4, R10 ;  /* 0x000000040e0a7c25 */ /* 0x002fc8000f8e000a */
[----:B--2---:R-:W-:-:S07]  /*15a0*/  IMAD.IADD R22, R13, 0x1, R11 ;  /* 0x000000010d167824 */ /* 0x004fce00078e020b */
.L_x_499:
[----:B0-----:R-:W-:-:S04]  /*15b0*/  IADD3 R12, P0, PT, R21, R10, RZ ;  /* 0x0000000a150c7210 */ /* 0x001fc80007f1e0ff */
[----:B------:R-:W-:-:S05]  /*15c0*/  LEA.HI.X.SX32 R13, R21, R22, 0x1, P0 ;  /* 0x00000016150d7211 */ /* 0x000fca00000f0eff */
[----:B--2---:R-:W2:Y:S01]  /*15d0*/  LDG.E.U8 R19, desc[UR6][R12.64] ;  /* 0x000000060c137981 */ /* 0x004ea2000c1e1100 */
[----:B------:R-:W-:-:S04]  /*15e0*/  IMAD.WIDE R14, R21, 0x4, R6 ;  /* 0x00000004150e7825 */ /* 0x000fc800078e0206 */
[----:B------:R-:W-:Y:S01]  /*15f0*/  IMAD.WIDE R16, R21, 0x4, R4 ;  /* 0x0000000415107825 */ /* 0x000fe200078e0204 */
[----:B------:R-:W3:Y:S04]  /*1600*/  LDG.E.S8 R23, desc[UR6][R14.64+-0x400] ;  /* 0xfffc00060e177981 */ /* 0x000ee8000c1e1300 */
[----:B------:R-:W4:Y:S01]  /*1610*/  LDG.E R18, desc[UR6][R16.64+-0x400] ;  /* 0xfffc000610127981 */ /* 0x000f22000c1e1900 */
[----:B------:R-:W-:-:S06]  /*1620*/  ULOP3.LUT UR8, UR5, 0xff, URZ, 0xc0, !UPT ;  /* 0x000000ff05087892 */ /* 0x000fcc000f8ec0ff */
[----:B--2---:R-:W-:Y:S01]  /*1630*/  ISETP.NE.AND P0, PT, R19, UR8, PT ;  /* 0x0000000813007c0c */ /* 0x004fe2000bf05270 */
[----:B---3--:R-:W-:Y:S01]  /*1640*/  VIADD R25, R23, 0x2 ;  /* 0x0000000217197836 */ /* 0x008fe20000000000 */
[----:B----4-:R-:W-:-:S11]  /*1650*/  ISETP.GT.AND P3, PT, R18, 0x1, PT ;  /* 0x000000011200780c */ /* 0x010fd60003f64270 */
[----:B------:R-:W-:-:S05]  /*1660*/  @P0 VIADD R25, R23, 0xffffffff ;  /* 0xffffffff17190836 */ /* 0x000fca0000000000 */
[C---:B------:R-:W-:Y:S02]  /*1670*/  ISETP.GE.AND P0, PT, R25.reuse, R18, PT ;  /* 0x000000121900720c */ /* 0x040fe40003f06270 */
[C---:B------:R-:W-:Y:S01]  /*1680*/  ISETP.GT.AND P2, PT, R18.reuse, R25, PT ;  /* 0x000000191200720c */ /* 0x040fe20003f44270 */
[----:B------:R-:W-:Y:S01]  /*1690*/  VIADD R18, R18, 0xffffffff ;  /* 0xffffffff12127836 */ /* 0x000fe20000000000 */
[----:B------:R-:W-:-:S04]  /*16a0*/  ISETP.GT.AND P1, PT, R25, RZ, PT ;  /* 0x000000ff1900720c */ /* 0x000fc80003f24270 */
[----:B------:R-:W-:Y:S01]  /*16b0*/  @P3 SEL R23, R18, R23, P2 ;  /* 0x0000001712173207 */ /* 0x000fe20001000000 */
[----:B------:R-:W-:-:S04]  /*16c0*/  IMAD.WIDE R18, R21, 0x4, R2 ;  /* 0x0000000415127825 */ /* 0x000fc800078e0202 */
[----:B------:R-:W-:-:S05]  /*16d0*/  @P0 SEL R23, R25, R23, P1 ;  /* 0x0000001719170207 */ /* 0x000fca0000800000 */
[----:B------:R0:W-:Y:S04]  /*16e0*/  STG.E desc[UR6][R18.64+-0x400], R23 ;  /* 0xfffc001712007986 */ /* 0x0001e8000c101906 */
[----:B------:R-:W2:Y:S04]  /*16f0*/  LDG.E.U8 R26, desc[UR6][R12.64+0x80] ;  /* 0x000080060c1a7981 */ /* 0x000ea8000c1e1100 */
[----:B------:R-:W3:Y:S04]  /*1700*/  LDG.E.S8 R25, desc[UR6][R14.64+-0x200] ;  /* 0xfffe00060e197981 */ /* 0x000ee8000c1e1300 */
[----:B------:R-:W4:Y:S01]  /*1710*/  LDG.E R24, desc[UR6][R16.64+-0x200] ;  /* 0xfffe000610187981 */ /* 0x000f22000c1e1900 */
[----:B--2---:R-:W-:Y:S01]  /*1720*/  ISETP.NE.AND P0, PT, R26, UR8, PT ;  /* 0x000000081a007c0c */ /* 0x004fe2000bf05270 */
[----:B---3--:R-:W-:Y:S01]  /*1730*/  VIADD R27, R25, 0x2 ;  /* 0x00000002191b7836 */ /* 0x008fe20000000000 */
[----:B----4-:R-:W-:-:S11]  /*1740*/  ISETP.GT.AND P2, PT, R24, 0x1, PT ;  /* 0x000000011800780c */ /* 0x010fd60003f44270 */
[----:B------:R-:W-:-:S05]  /*1750*/  @P0 VIADD R27, R25, 0xffffffff ;  /* 0xffffffff191b0836 */ /* 0x000fca0000000000 */
[----:B------:R-:W-:Y:S02]  /*1760*/  ISETP.GE.AND P0, PT, R27, R24, PT ;  /* 0x000000181b00720c */ /* 0x000fe40003f06270 */
[C---:B------:R-:W-:Y:S01]  /*1770*/  ISETP.GT.AND P1, PT, R24.reuse, R27, PT ;  /* 0x0000001b1800720c */ /* 0x040fe20003f24270 */
[----:B------:R-:W-:-:S05]  /*1780*/  VIADD R24, R24, 0xffffffff ;  /* 0xffffffff18187836 */ /* 0x000fca0000000000 */
[----:B------:R-:W-:Y:S02]  /*1790*/  @P2 SEL R25, R24, R25, P1 ;  /* 0x0000001918192207 */ /* 0x000fe40000800000 */
[----:B------:R-:W-:-:S04]  /*17a0*/  ISETP.GT.AND P1, PT, R27, RZ, PT ;  /* 0x000000ff1b00720c */ /* 0x000fc80003f24270 */
[----:B------:R-:W-:-:S05]  /*17b0*/  @P0 SEL R25, R27, R25, P1 ;  /* 0x000000191b190207 */ /* 0x000fca0000800000 */
[----:B------:R1:W-:Y:S04]  /*17c0*/  STG.E desc[UR6][R18.64+-0x200], R25 ;  /* 0xfffe001912007986 */ /* 0x0003e8000c101906 */
[----:B------:R-:W2:Y:S04]  /*17d0*/  LDG.E.U8 R26, desc[UR6][R12.64+0x100] ;  /* 0x000100060c1a7981 */ /* 0x000ea8000c1e1100 */
[----:B0-----:R-:W3:Y:S04]  /*17e0*/  LDG.E.S8 R23, desc[UR6][R14.64] ;  /* 0x000000060e177981 */ /* 0x001ee8000c1e1300 */
        /* <DEDUP_REMOVED lines=12> */
[----:B------:R-:W3:Y:S04]  /*18b0*/  LDG.E.U8 R12, desc[UR6][R12.64+0x180] ;  /* 0x000180060c0c7981 */ /* 0x000ee8000c1e1100 */
[----:B-1----:R-:W4:Y:S04]  /*18c0*/  LDG.E.S8 R25, desc[UR6][R14.64+0x200] ;  /* 0x000200060e197981 */ /* 0x002f28000c1e1300 */
[----:B------:R-:W5:Y:S01]  /*18d0*/  LDG.E R16, desc[UR6][R16.64+0x200] ;  /* 0x0002000610107981 */ /* 0x000f62000c1e1900 */
[----:B------:R-:W-:-:S02]  /*18e0*/  VIADD R20, R20, 0x4 ;  /* 0x0000000414147836 */ /* 0x000fc40000000000 */
[----:B------:R-:W-:Y:S01]  /*18f0*/  VIADD R21, R21, 0x200 ;  /* 0x0000020015157836 */ /* 0x000fe20000000000 */
[----:B---3--:R-:W-:Y:S01]  /*1900*/  ISETP.NE.AND P0, PT, R12, UR8, PT ;  /* 0x000000080c007c0c */ /* 0x008fe2000bf05270 */
[----:B----4-:R-:W-:Y:S01]  /*1910*/  VIADD R27, R25, 0x2 ;  /* 0x00000002191b7836 */ /* 0x010fe20000000000 */
[C---:B-----5:R-:W-:Y:S01]  /*1920*/  ISETP.GT.AND P3, PT, R16.reuse, 0x1, PT ;  /* 0x000000011000780c */ /* 0x060fe20003f64270 */
[----:B------:R-:W-:-:S10]  /*1930*/  VIADD R24, R16, 0xffffffff ;  /* 0xffffffff10187836 */ /* 0x000fd40000000000 */
[----:B------:R-:W-:-:S05]  /*1940*/  @P0 VIADD R27, R25, 0xffffffff ;  /* 0xffffffff191b0836 */ /* 0x000fca0000000000 */
[C---:B------:R-:W-:Y:S02]  /*1950*/  ISETP.GE.AND P0, PT, R27.reuse, R16, PT ;  /* 0x000000101b00720c */ /* 0x040fe40003f06270 */
[----:B------:R-:W-:Y:S02]  /*1960*/  ISETP.GT.AND P2, PT, R16, R27, PT ;  /* 0x0000001b1000720c */ /* 0x000fe40003f44270 */
[----:B------:R-:W-:Y:S02]  /*1970*/  ISETP.GT.AND P1, PT, R27, RZ, PT ;  /* 0x000000ff1b00720c */ /* 0x000fe40003f24270 */
[----:B------:R-:W-:-:S07]  /*1980*/  @P3 SEL R25, R24, R25, P2 ;  /* 0x0000001918193207 */ /* 0x000fce0001000000 */
[----:B------:R-:W-:Y:S02]  /*1990*/  @P0 SEL R25, R27, R25, P1 ;  /* 0x000000191b190207 */ /* 0x000fe40000800000 */
[----:B------:R-:W-:-:S03]  /*19a0*/  ISETP.NE.AND P0, PT, R20, RZ, PT ;  /* 0x000000ff1400720c */ /* 0x000fc60003f05270 */
[----:B------:R2:W-:Y:S10]  /*19b0*/  STG.E desc[UR6][R18.64+0x200], R25 ;  /* 0x0002001912007986 */ /* 0x0005f4000c101906 */
[----:B------:R-:W-:Y:S05]  /*19c0*/  @P0 BRA `(.L_x_499) ;  /* 0xfffffff800f80947 */ /* 0x000fea000383ffff */
.L_x_498:
[----:B------:R-:W1:Y:S02]  /*19d0*/  LDC R4, c[0x0][0x388] ;  /* 0x0000e200ff047b82 */ /* 0x000e640000000800 */
[----:B-1----:R-:W-:-:S13]  /*19e0*/  LOP3.LUT P0, R6, R4, 0x3, RZ, 0xc0, !PT ;  /* 0x0000000304067812 */ /* 0x002fda000780c0ff */
[----:B------:R-:W-:Y:S05]  /*19f0*/  @!P0 EXIT ;  /* 0x000000000000894d */ /* 0x000fea0003800000 */
[----:B------:R-:W-:Y:S01]  /*1a00*/  IMAD.SHL.U32 R2, R4, 0x80, RZ ;  /* 0x0000008004027824 */ /* 0x000fe200078e00ff */
[----:B------:R-:W1:Y:S01]  /*1a10*/  LDCU.128 UR8, c[0x0][0x3a0] ;  /* 0x00007400ff0877ac */ /* 0x000e620008000c00 */
[----:B--2---:R-:W2:Y:S01]  /*1a20*/  S2R R18, SR_TID.X ;  /* 0x0000000000127919 */ /* 0x004ea20000002100 */
[----:B------:R-:W-:Y:S01]  /*1a30*/  ISETP.NE.AND P1, PT, R6, 0x1, PT ;  /* 0x000000010600780c */ /* 0x000fe20003f25270 */
[----:B------:R-:W3:Y:S01]  /*1a40*/  LDCU.64 UR12, c[0x0][0x398] ;  /* 0x00007300ff0c77ac */ /* 0x000ee20008000a00 */
[----:B------:R-:W-:Y:S01]  /*1a50*/  SHF.R.S32.HI R5, RZ, 0x1f, R2 ;  /* 0x0000001fff057819 */ /* 0x000fe20000011402 */
[----:B------:R-:W-:-:S04]  /*1a60*/  IMAD.WIDE.U32 R2, R2, UR4, RZ ;  /* 0x0000000402027c25 */ /* 0x000fc8000f8e00ff */
[----:B------:R-:W-:Y:S01]  /*1a70*/  IMAD R5, R5, UR4, RZ ;  /* 0x0000000405057c24 */ /* 0x000fe2000f8e02ff */
[----:B------:R-:W4:Y:S01]  /*1a80*/  LDCU UR4, c[0x0][0x394] ;  /* 0x00007280ff0477ac */ /* 0x000f220008000800 */
[----:B------:R-:W-:Y:S02]  /*1a90*/  IMAD.SHL.U32 R7, R2, 0x4, RZ ;  /* 0x0000000402077824 */ /* 0x000fe400078e00ff */
[----:B------:R-:W-:Y:S01]  /*1aa0*/  IMAD.IADD R5, R3, 0x1, R5 ;  /* 0x0000000103057824 */ /* 0x000fe200078e0205 */
[----:B------:R-:W-:Y:S02]  /*1ab0*/  LOP3.LUT R3, R4, 0x1, RZ, 0xc0, !PT ;  /* 0x0000000104037812 */ /* 0x000fe400078ec0ff */
[C---:B-1----:R-:W-:Y:S02]  /*1ac0*/  IADD3 R6, P2, PT, R7.reuse, UR8, RZ ;  /* 0x0000000807067c10 */ /* 0x042fe4000ff5e0ff */
[----:B------:R-:W-:Y:S02]  /*1ad0*/  SHF.L.U64.HI R10, R2, 0x2, R5 ;  /* 0x00000002020a7819 */ /* 0x000fe40000010205 */
[----:B------:R-:W-:-:S02]  /*1ae0*/  IADD3 R4, P3, PT, R7, UR10, RZ ;  /* 0x0000000a07047c10 */ /* 0x000fc4000ff7e0ff */
[----:B---3--:R-:W-:Y:S02]  /*1af0*/  IADD3 R2, P4, PT, R7, UR12, RZ ;  /* 0x0000000c07027c10 */ /* 0x008fe4000ff9e0ff */
[----:B------:R-:W-:Y:S02]  /*1b00*/  ISETP.NE.U32.AND P0, PT, R3, 0x1, PT ;  /* 0x000000010300780c */ /* 0x000fe40003f05070 */
[C---:B------:R-:W-:Y:S02]  /*1b10*/  IADD3.X R7, PT, PT, R10.reuse, UR9, RZ, P2, !PT ;  /* 0x000000090a077c10 */ /* 0x040fe400097fe4ff */
[C---:B------:R-:W-:Y:S02]  /*1b20*/  IADD3.X R5, PT, PT, R10.reuse, UR11, RZ, P3, !PT ;  /* 0x0000000b0a057c10 */ /* 0x040fe40009ffe4ff */
[----:B------:R-:W-:Y:S01]  /*1b30*/  IADD3.X R3, PT, PT, R10, UR13, RZ, P4, !PT ;  /* 0x0000000d0a037c10 */ /* 0x000fe2000a7fe4ff */
[----:B--2-4-:R-:W-:Y:S06]  /*1b40*/  @!P1 BRA `(.L_x_500) ;  /* 0x0000000000909947 */ /* 0x014fec0003800000 */
[----:B------:R-:W-:-:S05]  /*1b50*/  IMAD R17, R9, 0x80, R18 ;  /* 0x0000008009117824 */ /* 0x000fca00078e0212 */
[----:B------:R-:W-:-:S04]  /*1b60*/  IADD3 R14, P1, PT, R17, R8, RZ ;  /* 0x00000008110e7210 */ /* 0x000fc80007f3e0ff */
[----:B------:R-:W-:-:S05]  /*1b70*/  LEA.HI.X.SX32 R15, R17, R0, 0x1, P1 ;  /* 0x00000000110f7211 */ /* 0x000fca00008f0eff */
[----:B------:R-:W2:Y:S01]  /*1b80*/  LDG.E.U8 R20, desc[UR6][R14.64] ;  /* 0x000000060e147981 */ /* 0x000ea2000c1e1100 */
[----:B------:R-:W-:-:S04]  /*1b90*/  IMAD.WIDE R12, R17, 0x4, R6 ;  /* 0x00000004110c7825 */ /* 0x000fc800078e0206 */
[----:B------:R-:W-:Y:S01]  /*1ba0*/  IMAD.WIDE R10, R17, 0x4, R4 ;  /* 0x00000004110a7825 */ /* 0x000fe200078e0204 */
[----:B------:R-:W0:Y:S04]  /*1bb0*/  LDG.E.S8 R19, desc[UR6][R12.64] ;  /* 0x000000060c137981 */ /* 0x000e28000c1e1300 */
[----:B------:R-:W3:Y:S01]  /*1bc0*/  LDG.E R16, desc[UR6][R10.64] ;  /* 0x000000060a107981 */ /* 0x000ee2000c1e1900 */
[----:B------:R-:W-:-:S06]  /*1bd0*/  ULOP3.LUT UR5, UR4, 0xff, URZ, 0xc0, !UPT ;  /* 0x000000ff04057892 */ /* 0x000fcc000f8ec0ff */
[----:B--2---:R-:W-:Y:S01]  /*1be0*/  ISETP.NE.AND P1, PT, R20, UR5, PT ;  /* 0x0000000514007c0c */ /* 0x004fe2000bf25270 */
[----:B0-----:R-:W-:Y:S01]  /*1bf0*/  VIADD R21, R19, 0x2 ;  /* 0x0000000213157836 */ /* 0x001fe20000000000 */
[----:B---3--:R-:W-:-:S11]  /*1c00*/  ISETP.GT.AND P4, PT, R16, 0x1, PT ;  /* 0x000000011000780c */ /* 0x008fd60003f84270 */
        /* <DEDUP_REMOVED lines=12> */
[----:B------:R-:W-:Y:S01]  /*1cd0*/  VIADD R9, R9, 0x2 ;  /* 0x0000000209097836 */ /* 0x000fe20000000000 */
        /* <DEDUP_REMOVED lines=11> */
.L_x_500:
[----:B------:R-:W-:Y:S05]  /*1d90*/  @P0 EXIT ;  /* 0x000000000000094d */ /* 0x000fea0003800000 */
[----:B------:R-:W-:-:S05]  /*1da0*/  IMAD R11, R9, 0x80, R18 ;  /* 0x00000080090b7824 */ /* 0x000fca00078e0212 */
        /* <DEDUP_REMOVED lines=21> */
.L_x_501:
        /* <DEDUP_REMOVED lines=16> */
.L_x_538:


//--------------------- .text._ZN3cub18CUB_300001_SM_10006detail9transform16transform_kernelINS2_10policy_hubILb1EN4cuda3std3__45tupleIJN6thrust24THRUST_300001_SM_1000_NS12zip_iteratorINS8_IJNSA_6detail15normal_iteratorINSA_10device_ptrIiEEEESG_NSD_INSE_IcEEEEEEEEEEEEE10policy1000Ei7up_compSG_JSK_EEEvT0_iT1_T2_DpNS2_10kernel_argIT3_EE --------------------------
	.section	.text._ZN3cub18CUB_300001_SM_10006detail9transform16transform_kernelINS2_10policy_hubILb1EN4cuda3std3__45tupleIJN6thrust24THRUST_300001_SM_1000_NS12zip_iteratorINS8_IJNSA_6detail15normal_iteratorINSA_10device_ptrIiEEEESG_NSD_INSE_IcEEEEEEEEEEEEE10policy1000Ei7up_compSG_JSK_EEEvT0_iT1_T2_DpNS2_10kernel_argIT3_EE,"ax",@progbits
	.align	128
        .global         _ZN3cub18CUB_300001_SM_10006detail9transform16transform_kernelINS2_10policy_hubILb1EN4cuda3std3__45tupleIJN6thrust24THRUST_300001_SM_1000_NS12zip_iteratorINS8_IJNSA_6detail15normal_iteratorINSA_10device_ptrIiEEEESG_NSD_INSE_IcEEEEEEEEEEEEE10policy1000Ei7up_compSG_JSK_EEEvT0_iT1_T2_DpNS2_10kernel_argIT3_EE
        .type           _ZN3cub18CUB_300001_SM_10006detail9transform16transform_kernelINS2_10policy_hubILb1EN4cuda3std3__45tupleIJN6thrust24THRUST_300001_SM_1000_NS12zip_iteratorINS8_IJNSA_6detail15normal_iteratorINSA_10device_ptrIiEEEESG_NSD_INSE_IcEEEEEEEEEEEEE10policy1000Ei7up_compSG_JSK_EEEvT0_iT1_T2_DpNS2_10kernel_argIT3_EE,@function
        .size           _ZN3cub18CUB_300001_SM_10006detail9transform16transform_kernelINS2_10policy_hubILb1EN4cuda3std3__45tupleIJN6thrust24THRUST_300001_SM_1000_NS12zip_iteratorINS8_IJNSA_6detail15normal_iteratorINSA_10device_ptrIiEEEESG_NSD_INSE_IcEEEEEEEEEEEEE10policy1000Ei7up_compSG_JSK_EEEvT0_iT1_T2_DpNS2_10kernel_argIT3_EE,(.L_x_539 - _ZN3cub18CUB_300001_SM_10006detail9transform16transform_kernelINS2_10policy_hubILb1EN4cuda3std3__45tupleIJN6thrust24THRUST_300001_SM_1000_NS12zip_iteratorINS8_IJNSA_6detail15normal_iteratorINSA_10device_ptrIiEEEESG_NSD_INSE_IcEEEEEEEEEEEEE10policy1000Ei7up_compSG_JSK_EEEvT0_iT1_T2_DpNS2_10kernel_argIT3_EE)
        .other          _ZN3cub18CUB_300001_SM_10006detail9transform16transform_kernelINS2_10policy_hubILb1EN4cuda3std3__45tupleIJN6thrust24THRUST_300001_SM_1000_NS12zip_iteratorINS8_IJNSA_6detail15normal_iteratorINSA_10device_ptrIiEEEESG_NSD_INSE_IcEEEEEEEEEEEEE10policy1000Ei7up_compSG_JSK_EEEvT0_iT1_T2_DpNS2_10kernel_argIT3_EE,@"STO_CUDA_ENTRY STV_DEFAULT"
_ZN3cub18CUB_300001_SM_10006detail9transform16transform_kernelINS2_10policy_hubILb1EN4cuda3std3__45tupleIJN6thrust24THRUST_300001_SM_1000_NS12zip_iteratorINS8_IJNSA_6detail15normal_iteratorINSA_10device_ptrIiEEEESG_NSD_INSE_IcEEEEEEEEEEEEE10policy1000Ei7up_compSG_JSK_EEEvT0_iT1_T2_DpNS2_10kernel_argIT3_EE:
.text._ZN3cub18CUB_300001_SM_10006detail9transform16transform_kernelINS2_10policy_hubILb1EN4cuda3std3__45tupleIJN6thrust24THRUST_300001_SM_1000_NS12zip_iteratorINS8_IJNSA_6detail15normal_iteratorINSA_10device_ptrIiEEEESG_NSD_INSE_IcEEEEEEEEEEEEE10policy1000Ei7up_compSG_JSK_EEEvT0_iT1_T2_DpNS2_10kernel_argIT3_EE:
[----:B------:R-:W-:Y:S08]  /*0000*/  LDC R1, c[0x0][0x37c] ;  /* 0x0000df00ff017b82 */ /* 0x000ff00000000800 */
[----:B------:R-:W0:Y:S01]  /*0010*/  S2UR UR12, SR_CTAID.X ;  /* 0x00000000000c79c3 */ /* 0x000e220000002500 */
[----:B------:R-:W1:Y:S01]  /*0020*/  LDCU.64 UR16, c[0x0][0x380] ;  /* 0x00007000ff1077ac */ /* 0x000e620008000a00 */
[----:B------:R-:W2:Y:S01]  /*0030*/  LDCU.64 UR18, c[0x0][0x3b0] ;  /* 0x00007600ff1277ac */ /* 0x000ea20008000a00 */
[----:B------:R-:W3:Y:S01]  /*0040*/  LDCU.128 UR4, c[0x0][0x3a0] ;  /* 0x00007400ff0477ac */ /* 0x000ee20008000c00 */
[----:B------:R-:W4:Y:S01]  /*0050*/  LDCU.64 UR8, c[0x0][0x398] ;  /* 0x00007300ff0877ac */ /* 0x000f220008000a00 */
[----:B------:R-:W0:Y:S01]  /*0060*/  LDCU.64 UR24, c[0x0][0x358] ;  /* 0x00006b00ff1877ac */ /* 0x000e220008000a00 */
[----:B-1----:R-:W-:Y:S01]  /*0070*/  USHF.L.U32 UR14, UR17, 0x7, URZ ;  /* 0x00000007110e7899 */ /* 0x002fe200080006ff */
[----:B------:R-:W1:Y:S03]  /*0080*/  LDCU UR30, c[0x0][0x390] ;  /* 0x00007200ff1e77ac */ /* 0x000e660008000800 */
[----:B0-----:R-:W-:-:S04]  /*0090*/  UIMAD UR10, UR14, UR12, URZ ;  /* 0x0000000c0e0a72a4 */ /* 0x001fc8000f8e02ff */
[----:B------:R-:W-:Y:S02]  /*00a0*/  USHF.R.S32.HI UR13, URZ, 0x1f, UR10 ;  /* 0x0000001fff0d7899 */ /* 0x000fe4000801140a */
[----:B--2---:R-:W-:Y:S02]  /*00b0*/  UIADD3 UR28, UP0, UPT, UR10, UR18, URZ ;  /* 0x000000120a1c7290 */ /* 0x004fe4000ff1e0ff */
[----:B------:R-:W-:Y:S02]  /*00c0*/  UIADD3 UR11, UPT, UPT, -UR10, UR16, URZ ;  /* 0x000000100a0b7290 */ /* 0x000fe4000fffe1ff */
[----:B------:R-:W-:Y:S02]  /*00d0*/  UIADD3.X UR29, UPT, UPT, UR13, UR19, URZ, UP0, !UPT ;  /* 0x000000130d1d7290 */ /* 0x000fe400087fe4ff */
[----:B------:R-:W-:Y:S02]  /*00e0*/  UISETP.GT.AND UP0, UPT, UR14, UR11, UPT ;  /* 0x0000000b0e00728c */ /* 0x000fe4000bf04270 */
[----:B------:R-:W-:-:S02]  /*00f0*/  UISETP.LT.AND UP1, UPT, UR14, UR11, UPT ;  /* 0x0000000b0e00728c */ /* 0x000fc4000bf21270 */
[----:B---3--:R-:W-:Y:S02]  /*0100*/  UIMAD.WIDE UR26, UR10, 0x4, UR4 ;  /* 0x000000040a1a78a5 */ /* 0x008fe4000f8e0204 */
[----:B------:R-:W-:Y:S02]  /*0110*/  UIMAD.WIDE UR6, UR10, 0x4, UR6 ;  /* 0x000000040a0678a5 */ /* 0x000fe4000f8e0206 */
[----:B----4-:R-:W-:Y:S02]  /*0120*/  UIMAD.WIDE UR8, UR10, 0x4, UR8 ;  /* 0x000000040a0878a5 */ /* 0x010fe4000f8e0208 */
[----:B------:R-:W-:Y:S01]  /*0130*/  USEL UR15, UR14, UR11, UP1 ;  /* 0x0000000b0e0f7287 */ /* 0x000fe20008800000 */
[----:B-1----:R-:W-:Y:S11]  /*0140*/  BRA.U UP0, `(.L_x_502) ;  /* 0x0000000900b47547 */ /* 0x002ff6000b800000 */
[----:B------:R-:W-:-:S06]  /*0150*/  UISETP.GE.AND UP0, UPT, UR17, 0x1, UPT ;  /* 0x000000011100788c */ /* 0x000fcc000bf06270 */
[----:B------:R-:W-:-:S13]  /*0160*/  PLOP3.LUT P0, PT, PT, PT, UP0, 0x80, 0x8 ;  /* 0x000000000008781c */ /* 0x000fda0003f0f008 */
[----:B------:R-:W-:Y:S05]  /*0170*/  @!P0 EXIT ;  /* 0x000000000000894d */ /* 0x000fea0003800000 */
[----:B------:R-:W0:Y:S01]  /*0180*/  S2R R4, SR_TID.X ;  /* 0x0000000000047919 */ /* 0x000e220000002100 */
[----:B------:R-:W-:Y:S01]  /*0190*/  UISETP.GE.U32.AND UP0, UPT, UR17, 0x4, UPT ;  /* 0x000000041100788c */ /* 0x000fe2000bf06070 */
[----:B------:R-:W-:-:S08]  /*01a0*/  IMAD.MOV.U32 R0, RZ, RZ, RZ ;  /* 0x000000ffff007224 */ /* 0x000fd000078e00ff */
[----:B------:R-:W-:Y:S05]  /*01b0*/  BRA.U !UP0, `(.L_x_503) ;  /* 0x0000000508707547 */ /* 0x000fea000b800000 */
[----:B------:R-:W1:Y:S01]  /*01c0*/  LDCU.64 UR20, c[0x0][0x3a8] ;  /* 0x00007500ff1477ac */ /* 0x000e620008000a00 */
[----:B------:R-:W2:Y:S01]  /*01d0*/  LDCU.64 UR22, c[0x0][0x398] ;  /* 0x00007300ff1677ac */ /* 0x000ea20008000a00 */
[----:B------:R-:W-:Y:S02]  /*01e0*/  ULEA UR15, UP0, UR10, 0x400, 0x2 ;  /* 0x000004000a0f7891 */ /* 0x000fe4000f8010ff */
[----:B------:R-:W-:Y:S02]  /*01f0*/  UIMAD UR11, UR12, UR17, URZ ;  /* 0x000000110c0b72a4 */ /* 0x000fe4000f8e02ff */
[----:B------:R-:W-:Y:S02]  /*0200*/  ULEA.HI.X UR13, UR10, URZ, UR13, 0x2, UP0 ;  /* 0x000000ff0a0d7291 */ /* 0x000fe400080f140d */
[----:B------:R-:W-:Y:S02]  /*0210*/  ULOP3.LUT UR16, UR17, 0x7ffffffc, URZ, 0xc0, !UPT ;  /* 0x7ffffffc11107892 */ /* 0x000fe4000f8ec0ff */
[----:B------:R-:W-:-:S02]  /*0220*/  USHF.L.U32 UR11, UR11, 0x7, URZ ;  /* 0x000000070b0b7899 */ /* 0x000fc400080006ff */
[----:B-1----:R-:W-:Y:S02]  /*0230*/  UIADD3 UR14, UP0, UPT, UR15, UR20, URZ ;  /* 0x000000140f0e7290 */ /* 0x002fe4000ff1e0ff */
[----:B------:R-:W-:Y:S01]  /*0240*/  IMAD.U32 R0, RZ, RZ, UR16 ;  /* 0x00000010ff007e24 */ /* 0x000fe2000f8e00ff */
[----:B------:R-:W-:Y:S02]  /*0250*/  UIMAD.WIDE UR4, UR11, 0x4, UR4 ;  /* 0x000000040b0478a5 */ /* 0x000fe4000f8e0204 */
[----:B--2---:R-:W-:Y:S02]  /*0260*/  UIADD3 UR12, UP1, UPT, UR15, UR22, URZ ;  /* 0x000000160f0c7290 */ /* 0x004fe4000ff3e0ff */
[----:B------:R-:W-:Y:S02]  /*0270*/  UIADD3.X UR15, UPT, UPT, UR13, UR21, URZ, UP0, !UPT ;  /* 0x000000150d0f7290 */ /* 0x000fe400087fe4ff */
[----:B------:R-:W-:Y:S02]  /*0280*/  UIADD3 UR10, UP0, UPT, UR11, UR18, URZ ;  /* 0x000000120b0a7290 */ /* 0x000fe4000ff1e0ff */
[----:B------:R-:W-:-:S02]  /*0290*/  UIADD3.X UR13, UPT, UPT, UR13, UR23, URZ, UP1, !UPT ;  /* 0x000000170d0d7290 */ /* 0x000fc40008ffe4ff */
[----:B------:R-:W-:Y:S02]  /*02a0*/  ULEA.HI.X.SX32 UR11, UR11, UR19, 0x1, UP0 ;  /* 0x000000130b0b7291 */ /* 0x000fe400080f0eff */
[----:B------:R-:W-:-:S12]  /*02b0*/  UIADD3 UR18, UPT, UPT, -UR16, URZ, URZ ;  /* 0x000000ff10127290 */ /* 0x000fd8000fffe1ff */
.L_x_504:
[C---:B0-----:R-:W-:Y:S01]  /*02c0*/  IADD3 R2, P0, PT, R4.reuse, UR10, RZ ;  /* 0x0000000a04027c10 */ /* 0x041fe2000ff1e0ff */
[----:B--2---:R-:W-:Y:S02]  /*02d0*/  IMAD.MOV.U32 R7, RZ, RZ, 0x4 ;  /* 0x00000004ff077424 */ /* 0x004fe400078e00ff */
[----:B------:R-:W-:Y:S01]  /*02e0*/  IMAD.U32 R8, RZ, RZ, UR14 ;  /* 0x0000000eff087e24 */ /* 0x000fe2000f8e00ff */
[----:B------:R-:W-:Y:S01]  /*02f0*/  LEA.HI.X.SX32 R3, R4, UR11, 0x1, P0 ;  /* 0x0000000b04037c11 */ /* 0x000fe200080f0eff */
[----:B------:R-:W-:-:S04]  /*0300*/  IMAD.U32 R9, RZ, RZ, UR15 ;  /* 0x0000000fff097e24 */ /* 0x000fc8000f8e00ff */
[----:B------:R-:W2:Y:S01]  /*0310*/  LDG.E.U8 R10, desc[UR24][R2.64] ;  /* 0x00000018020a7981 */ /* 0x000ea2000c1e1100 */
[----:B------:R-:W-:-:S04]  /*0320*/  IMAD.WIDE R6, R4, R7, UR4 ;  /* 0x0000000404067e25 */ /* 0x000fc8000f8e0207 */
[----:B------:R-:W-:Y:S01]  /*0330*/  IMAD.WIDE R8, R4, 0x4, R8 ;  /* 0x0000000404087825 */ /* 0x000fe200078e0208 */
[----:B------:R-:W3:Y:S05]  /*0340*/  LDG.E.S8 R5, desc[UR24][R6.64] ;  /* 0x0000001806057981 */ /* 0x000eea000c1e1300 */
[----:B------:R0:W4:Y:S01]  /*0350*/  LDG.E R8, desc[UR24][R8.64+-0x400] ;  /* 0xfffc001808087981 */ /* 0x000122000c1e1900 */
[----:B------:R-:W-:Y:S01]  /*0360*/  ULOP3.LUT UR16, UR30, 0xff, URZ, 0xc0, !UPT ;  /* 0x000000ff1e107892 */ /* 0x000fe2000f8ec0ff */
[----:B------:R-:W-:Y:S02]  /*0370*/  IMAD.U32 R11, RZ, RZ, UR13 ;  /* 0x0000000dff0b7e24 */ /* 0x000fe4000f8e00ff */
[----:B0-----:R-:W-:-:S03]  /*0380*/  IMAD.MOV.U32 R9, RZ, RZ, 0x4 ;  /* 0x00000004ff097424 */ /* 0x001fc600078e00ff */
[----:B--2---:R-:W-:Y:S01]  /*0390*/  ISETP.NE.AND P0, PT, R10, UR16, PT ;  /* 0x000000100a007c0c */ /* 0x004fe2000bf05270 */
[----:B------:R-:W-:-:S04]  /*03a0*/  IMAD.U32 R10, RZ, RZ, UR12 ;  /* 0x0000000cff0a7e24 */ /* 0x000fc8000f8e00ff */
[----:B------:R-:W-:-:S04]  /*03b0*/  IMAD.WIDE R6, R4, 0x4, R10 ;  /* 0x0000000404067825 */ /* 0x000fc800078e020a */
[C---:B---3--:R-:W-:Y:S01]  /*03c0*/  VIADD R13, R5.reuse, 0x2 ;  /* 0x00000002050d7836 */ /* 0x048fe20000000000 */
[C---:B----4-:R-:W-:Y:S01]  /*03d0*/  ISETP.GT.AND P2, PT, R8.reuse, 0x1, PT ;  /* 0x000000010800780c */ /* 0x050fe20003f44270 */
[----:B------:R-:W-:Y:S02]  /*03e0*/  VIADD R12, R8, 0xffffffff ;  /* 0xffffffff080c7836 */ /* 0x000fe40000000000 */
[----:B------:R-:W-:Y:S02]  /*03f0*/  @P0 VIADD R13, R5, 0xffffffff ;  /* 0xffffffff050d0836 */ /* 0x000fe40000000000 */
[----:B------:R-:W-:-:S03]  /*0400*/  IMAD.U32 R10, RZ, RZ, UR14 ;  /* 0x0000000eff0a7e24 */ /* 0x000fc6000f8e00ff */
[----:B------:R-:W-:Y:S02]  /*0410*/  ISETP.GE.AND P0, PT, R13, R8, PT ;  /* 0x000000080d00720c */ /* 0x000fe40003f06270 */
[----:B------:R-:W-:-:S04]  /*0420*/  ISETP.GT.AND P1, PT, R8, R13, PT ;  /* 0x0000000d0800720c */ /* 0x000fc80003f24270 */
[----:B------:R-:W-:Y:S02]  /*0430*/  @P2 SEL R5, R12, R5, P1 ;  /* 0x000000050c052207 */ /* 0x000fe40000800000 */
[----:B------:R-:W-:-:S05]  /*0440*/  ISETP.GT.AND P1, PT, R13, RZ, PT ;  /* 0x000000ff0d00720c */ /* 0x000fca0003f24270 */
[----:B------:R-:W-:-:S05]  /*0450*/  @P0 SEL R5, R13, R5, P1 ;  /* 0x000000050d050207 */ /* 0x000fca0000800000 */
[----:B------:R0:W-:Y:S04]  /*0460*/  STG.E desc[UR24][R6.64+-0x400], R5 ;  /* 0xfffc000506007986 */ /* 0x0001e8000c101918 */
[----:B------:R-:W2:Y:S01]  /*0470*/  LDG.E.U8 R14, desc[UR24][R2.64+0x80] ;  /* 0x00008018020e7981 */ /* 0x000ea2000c1e1100 */
[----:B------:R-:W-:Y:S02]  /*0480*/  IMAD.U32 R11, RZ, RZ, UR15 ;  /* 0x0000000fff0b7e24 */ /* 0x000fe4000f8e00ff */
[----:B------:R-:W-:-:S04]  /*0490*/  IMAD.WIDE R8, R4, R9, UR4 ;  /* 0x0000000404087e25 */ /* 0x000fc8000f8e0209 */
[----:B------:R-:W-:Y:S01]  /*04a0*/  IMAD.WIDE R10, R4, 0x4, R10 ;  /* 0x00000004040a7825 */ /* 0x000fe200078e020a */
[----:B------:R-:W3:Y:S04]  /*04b0*/  LDG.E.S8 R13, desc[UR24][R8.64+0x200] ;  /* 0x00020018080d7981 */ /* 0x000ee8000c1e1300 */
[----:B------:R-:W4:Y:S01]  /*04c0*/  LDG.E R12, desc[UR24][R10.64+-0x200] ;  /* 0xfffe00180a0c7981 */ /* 0x000f22000c1e1900 */
        /* <DEDUP_REMOVED lines=8> */
[----:B------:R-:W-:-:S05]  /*0550*/  @P3 SEL R13, R12, R13, P2 ;  /* 0x0000000d0c0d3207 */ /* 0x000fca0001000000 */
        /* <DEDUP_REMOVED lines=16> */
[----:B------:R-:W3:Y:S04]  /*0660*/  LDG.E.U8 R2, desc[UR24][R2.64+0x180] ;  /* 0x0001801802027981 */ /* 0x000ee8000c1e1100 */
[----:B-1----:R-:W4:Y:S04]  /*0670*/  LDG.E.S8 R13, desc[UR24][R8.64+0x600] ;  /* 0x00060018080d7981 */ /* 0x002f28000c1e1300 */
[----:B------:R-:W5:Y:S01]  /*0680*/  LDG.E R10, desc[UR24][R10.64+0x200] ;  /* 0x000200180a0a7981 */ /* 0x000f62000c1e1900 */
[----:B------:R-:W-:Y:S01]  /*0690*/  UIADD3 UR18, UPT, UPT, UR18, 0x4, URZ ;  /* 0x0000000412127890 */ /* 0x000fe2000fffe0ff */
[----:B------:R-:W-:-:S03]  /*06a0*/  VIADD R4, R4, 0x200 ;  /* 0x0000020004047836 */ /* 0x000fc60000000000 */
[----:B------:R-:W-:Y:S01]  /*06b0*/  UISETP.NE.AND UP0, UPT, UR18, URZ, UPT ;  /* 0x000000ff1200728c */ /* 0x000fe2000bf05270 */
        /* <DEDUP_REMOVED lines=9> */
[----:B------:R-:W-:-:S05]  /*0750*/  @P0 SEL R13, R15, R13, P1 ;  /* 0x0000000d0f0d0207 */ /* 0x000fca0000800000 */
[----:B------:R2:W-:Y:S01]  /*0760*/  STG.E desc[UR24][R6.64+0x200], R13 ;  /* 0x0002000d06007986 */ /* 0x0005e2000c101918 */
[----:B------:R-:W-:Y:S05]  /*0770*/  BRA.U UP0, `(.L_x_504) ;  /* 0xfffffff900d07547 */ /* 0x000fea000b83ffff */
.L_x_503:
[----:B------:R-:W-:-:S06]  /*0780*/  ULOP3.LUT UP0, UR4, UR17, 0x3, URZ, 0xc0, !UPT ;  /* 0x0000000311047892 */ /* 0x000fcc000f80c0ff */
[----:B------:R-:W-:-:S13]  /*0790*/  PLOP3.LUT P0, PT, PT, PT, UP0, 0x80, 0x8 ;  /* 0x000000000008781c */ /* 0x000fda0003f0f008 */
[----:B------:R-:W-:Y:S05]  /*07a0*/  @!P0 EXIT ;  /* 0x000000000000894d */ /* 0x000fea0003800000 */
[----:B------:R-:W1:Y:S01]  /*07b0*/  S2R R17, SR_TID.X ;  /* 0x0000000000117919 */ /* 0x000e620000002100 */
[----:B------:R-:W-:-:S09]  /*07c0*/  UISETP.NE.AND UP0, UPT, UR4, 0x1, UPT ;  /* 0x000000010400788c */ /* 0x000fd2000bf05270 */
[----:B------:R-:W-:Y:S05]  /*07d0*/  BRA.U !UP0, `(.L_x_505) ;  /* 0x00000001089c7547 */ /* 0x000fea000b800000 */
[----:B-1----:R-:W-:Y:S02]  /*07e0*/  IMAD R8, R0, 0x80, R17 ;  /* 0x0000008000087824 */ /* 0x002fe400078e0211 */
[----:B--2---:R-:W-:-:S03]  /*07f0*/  IMAD.MOV.U32 R5, RZ, RZ, 0x4 ;  /* 0x00000004ff057424 */ /* 0x004fc600078e00ff */
[----:B------:R-:W-:-:S04]  /*0800*/  IADD3 R2, P0, PT, R8, UR28, RZ ;  /* 0x0000001c08027c10 */ /* 0x000fc8000ff1e0ff */
[----:B------:R-:W-:Y:S01]  /*0810*/  LEA.HI.X.SX32 R3, R8, UR29, 0x1, P0 ;  /* 0x0000001d08037c11 */ /* 0x000fe200080f0eff */
[----:B------:R-:W-:-:S04]  /*0820*/  IMAD.MOV.U32 R7, RZ, RZ, 0x4 ;  /* 0x00000004ff077424 */ /* 0x000fc800078e00ff */
[----:B------:R-:W2:Y:S01]  /*0830*/  LDG.E.U8 R10, desc[UR24][R2.64] ;  /* 0x00000018020a7981 */ /* 0x000ea2000c1e1100 */
[----:B0-----:R-:W-:-:S04]  /*0840*/  IMAD.WIDE R4, R8, R5, UR26 ;  /* 0x0000001a08047e25 */ /* 0x001fc8000f8e0205 */
[----:B------:R-:W-:Y:S01]  /*0850*/  IMAD.WIDE R6, R8, R7, UR6 ;  /* 0x0000000608067e25 */ /* 0x000fe2000f8e0207 */
        /* <DEDUP_REMOVED lines=10> */
[----:B------:R-:W-:-:S03]  /*0900*/  IMAD.MOV.U32 R9, RZ, RZ, 0x4 ;  /* 0x00000004ff097424 */ /* 0x000fc600078e00ff */
[----:B------:R-:W-:Y:S01]  /*0910*/  @P2 SEL R11, R12, R11, P1 ;  /* 0x0000000b0c0b2207 */ /* 0x000fe20000800000 */
[----:B------:R-:W-:Y:S01]  /*0920*/  IMAD.WIDE R8, R8, R9, UR8 ;  /* 0x0000000808087e25 */ /* 0x000fe2000f8e0209 */
[----:B------:R-:W-:-:S05]  /*0930*/  ISETP.GT.AND P1, PT, R10, RZ, PT ;  /* 0x000000ff0a00720c */ /* 0x000fca0003f24270 */
[----:B------:R-:W-:-:S05]  /*0940*/  @P0 SEL R11, R10, R11, P1 ;  /* 0x0000000b0a0b0207 */ /* 0x000fca0000800000 */
[----:B------:R3:W-:Y:S04]  /*0950*/  STG.E desc[UR24][R8.64], R11 ;  /* 0x0000000b08007986 */ /* 0x0007e8000c101918 */
[----:B------:R-:W2:Y:S04]  /*0960*/  LDG.E.U8 R2, desc[UR24][R2.64+0x80] ;  /* 0x0000801802027981 */ /* 0x000ea8000c1e1100 */
[----:B------:R-:W4:Y:S04]  /*0970*/  LDG.E.S8 R13, desc[UR24][R4.64+0x200] ;  /* 0x00020018040d7981 */ /* 0x000f28000c1e1300 */
[----:B------:R-:W5:Y:S01]  /*0980*/  LDG.E R6, desc[UR24][R6.64+0x200] ;  /* 0x0002001806067981 */ /* 0x000f62000c1e1900 */
[----:B------:R-:W-:Y:S01]  /*0990*/  VIADD R0, R0, 0x2 ;  /* 0x0000000200007836 */ /* 0x000fe20000000000 */
[----:B--2---:R-:W-:Y:S01]  /*09a0*/  ISETP.NE.AND P0, PT, R2, UR4, PT ;  /* 0x0000000402007c0c */ /* 0x004fe2000bf05270 */
        /* <DEDUP_REMOVED lines=10> */
.L_x_505:
[----:B------:R-:W-:-:S04]  /*0a50*/  ULOP3.LUT UR4, UR17, 0x1, URZ, 0xc0, !UPT ;  /* 0x0000000111047892 */ /* 0x000fc8000f8ec0ff */
[----:B------:R-:W-:-:S06]  /*0a60*/  UISETP.NE.U32.AND UP0, UPT, UR4, 0x1, UPT ;  /* 0x000000010400788c */ /* 0x000fcc000bf05070 */
[----:B------:R-:W-:-:S13]  /*0a70*/  PLOP3.LUT P0, PT, PT, PT, UP0, 0x80, 0x8 ;  /* 0x000000000008781c */ /* 0x000fda0003f0f008 */
[----:B------:R-:W-:Y:S05]  /*0a80*/  @P0 EXIT ;  /* 0x000000000000094d */ /* 0x000fea0003800000 */
[----:B-1----:R-:W-:Y:S02]  /*0a90*/  IMAD R0, R0, 0x80, R17 ;  /* 0x0000008000007824 */ /* 0x002fe400078e0211 */
[----:B------:R-:W-:-:S03]  /*0aa0*/  IMAD.MOV.U32 R3, RZ, RZ, 0x4 ;  /* 0x00000004ff037424 */ /* 0x000fc600078e00ff */
[----:B--2---:R-:W-:-:S04]  /*0ab0*/  IADD3 R6, P0, PT, R0, UR28, RZ ;  /* 0x0000001c00067c10 */ /* 0x004fc8000ff1e0ff */
[----:B------:R-:W-:Y:S01]  /*0ac0*/  LEA.HI.X.SX32 R7, R0, UR29, 0x1, P0 ;  /* 0x0000001d00077c11 */ /* 0x000fe200080f0eff */
[----:B------:R-:W-:-:S04]  /*0ad0*/  IMAD.MOV.U32 R5, RZ, RZ, 0x4 ;  /* 0x00000004ff057424 */ /* 0x000fc800078e00ff */
[----:B------:R1:W2:Y:S01]  /*0ae0*/  LDG.E.U8 R6, desc[UR24][R6.64] ;  /* 0x0000001806067981 */ /* 0x0002a2000c1e1100 */
[----:B------:R-:W-:-:S04]  /*0af0*/  IMAD.WIDE R2, R0, R3, UR26 ;  /* 0x0000001a00027e25 */ /* 0x000fc8000f8e0203 */
[----:B0-----:R-:W-:Y:S01]  /*0b00*/  IMAD.WIDE R4, R0, R5, UR6 ;  /* 0x0000000600047e25 */ /* 0x001fe2000f8e0205 */
[----:B---3--:R0:W3:Y:S05]  /*0b10*/  LDG.E.S8 R9, desc[UR24][R2.64] ;  /* 0x0000001802097981 */ /* 0x0080ea000c1e1300 */
[----:B------:R-:W4:Y:S01]  /*0b20*/  LDG.E R4, desc[UR24][R4.64] ;  /* 0x0000001804047981 */ /* 0x000f22000c1e1900 */
[----:B------:R-:W-:Y:S01]  /*0b30*/  ULOP3.LUT UR4, UR30, 0xff, URZ, 0xc0, !UPT ;  /* 0x000000ff1e047892 */ /* 0x000fe2000f8ec0ff */
[----:B-1----:R-:W-:-:S04]  /*0b40*/  IMAD.MOV.U32 R7, RZ, RZ, 0x4 ;  /* 0x00000004ff077424 */ /* 0x002fc800078e00ff */
[----:B0-----:R-:W-:Y:S01]  /*0b50*/  IMAD.WIDE R2, R0, R7, UR8 ;  /* 0x0000000800027e25 */ /* 0x001fe2000f8e0207 */
[----:B--2---:R-:W-:-:S03]  /*0b60*/  ISETP.NE.AND P0, PT, R6, UR4, PT ;  /* 0x0000000406007c0c */ /* 0x004fc6000bf05270 */
[----:B---3--:R-:W-:Y:S01]  /*0b70*/  VIADD R11, R9, 0x2 ;  /* 0x00000002090b7836 */ /* 0x008fe20000000000 */
[C---:B----4-:R-:W-:Y:S01]  /*0b80*/  ISETP.GT.AND P2, PT, R4.reuse, 0x1, PT ;  /* 0x000000010400780c */ /* 0x050fe20003f44270 */
[----:B------:R-:W-:-:S08]  /*0b90*/  VIADD R6, R4, 0xffffffff ;  /* 0xffffffff04067836 */ /* 0x000fd00000000000 */
[----:B------:R-:W-:-:S05]  /*0ba0*/  @P0 VIADD R11, R9, 0xffffffff ;  /* 0xffffffff090b0836 */ /* 0x000fca0000000000 */
[----:B------:R-:W-:Y:S02]  /*0bb0*/  ISETP.GE.AND P0, PT, R11, R4, PT ;  /* 0x000000040b00720c */ /* 0x000fe40003f06270 */
[----:B------:R-:W-:-:S04]  /*0bc0*/  ISETP.GT.AND P1, PT, R4, R11, PT ;  /* 0x0000000b0400720c */ /* 0x000fc80003f24270 */
[----:B------:R-:W-:Y:S02]  /*0bd0*/  @P2 SEL R9, R6, R9, P1 ;  /* 0x0000000906092207 */ /* 0x000fe40000800000 */
[----:B------:R-:W-:-:S05]  /*0be0*/  ISETP.GT.AND P1, PT, R11, RZ, PT ;  /* 0x000000ff0b00720c */ /* 0x000fca0003f24270 */
[----:B------:R-:W-:-:S05]  /*0bf0*/  @P0 SEL R9, R11, R9, P1 ;  /* 0x000000090b090207 */ /* 0x000fca0000800000 */
[----:B------:R-:W-:Y:S01]  /*0c00*/  STG.E desc[UR24][R2.64], R9 ;  /* 0x0000000902007986 */ /* 0x000fe2000c101918 */
[----:B------:R-:W-:Y:S05]  /*0c10*/  EXIT ;  /* 0x000000000000794d */ /* 0x000fea0003800000 */
.L_x_502:
[----:B------:R-:W-:-:S06]  /*0c20*/  UISETP.GE.AND UP0, UPT, UR17, 0x1, UPT ;  /* 0x000000011100788c */ /* 0x000fcc000bf06270 */
[----:B------:R-:W-:-:S13]  /*0c30*/  PLOP3.LUT P0, PT, PT, PT, UP0, 0x80, 0x8 ;  /* 0x000000000008781c */ /* 0x000fda0003f0f008 */
[----:B------:R-:W-:Y:S05]  /*0c40*/  @!P0 EXIT ;  /* 0x000000000000894d */ /* 0x000fea0003800000 */
[----:B------:R-:W0:Y:S01]  /*0c50*/  S2R R0, SR_TID.X ;  /* 0x0000000000007919 */ /* 0x000e220000002100 */
[----:B------:R-:W-:Y:S01]  /*0c60*/  UISETP.GE.U32.AND UP0, UPT, UR17, 0x4, UPT ;  /* 0x000000041100788c */ /* 0x000fe2000bf06070 */
[----:B------:R-:W-:Y:S01]  /*0c70*/  IMAD.MOV.U32 R3, RZ, RZ, RZ ;  /* 0x000000ffff037224 */ /* 0x000fe200078e00ff */
[----:B------:R-:W-:-:S07]  /*0c80*/  ULOP3.LUT UR4, UR17, 0x3, URZ, 0xc0, !UPT ;  /* 0x0000000311047892 */ /* 0x000fce000f8ec0ff */
[----:B------:R-:W-:Y:S05]  /*0c90*/  BRA.U !UP0, `(.L_x_506) ;  /* 0x0000000508d87547 */ /* 0x000fea000b800000 */
[----:B------:R-:W-:Y:S01]  /*0ca0*/  ULOP3.LUT UR17, UR17, 0x7ffffffc, URZ, 0xc0, !UPT ;  /* 0x7ffffffc11117892 */ /* 0x000fe2000f8ec0ff */
[----:B------:R-:W-:-:S05]  /*0cb0*/  IMAD.MOV.U32 R2, RZ, RZ, RZ ;  /* 0x000000ffff027224 */ /* 0x000fca00078e00ff */
[----:B------:R-:W-:-:S07]  /*0cc0*/  IMAD.U32 R3, RZ, RZ, UR17 ;  /* 0x00000011ff037e24 */ /* 0x000fce000f8e00ff */
.L_x_515:
[C---:B0-----:R-:W-:Y:S01]  /*0cd0*/  IMAD R14, R2.reuse, 0x80, R0 ;  /* 0x00000080020e7824 */ /* 0x041fe200078e0200 */
[----:B------:R-:W-:Y:S01]  /*0ce0*/  BSSY.RECONVERGENT B0, `(.L_x_507) ;  /* 0x000001d000007945 */ /* 0x000fe20003800200 */
[----:B------:R-:W-:Y:S02]  /*0cf0*/  VIADD R2, R2, 0x4 ;  /* 0x0000000402027836 */ /* 0x000fe40000000000 */
[C---:B-1----:R-:W-:Y:S01]  /*0d00*/  VIADD R6, R14.reuse, 0x80 ;  /* 0x000000800e067836 */ /* 0x042fe20000000000 */
[C---:B------:R-:W-:Y:S01]  /*0d10*/  ISETP.GE.AND P0, PT, R14.reuse, UR15, PT ;  /* 0x0000000f0e007c0c */ /* 0x040fe2000bf06270 */
[----:B--2---:R-:W-:-:S12]  /*0d20*/  VIADD R4, R14, 0x100 ;  /* 0x000001000e047836 */ /* 0x004fd80000000000 */
[----:B------:R-:W-:Y:S05]  /*0d30*/  @P0 BRA `(.L_x_508) ;  /* 0x00000000005c0947 */ /* 0x000fea0003800000 */
[----:B------:R-:W-:Y:S01]  /*0d40*/  IADD3 R12, P0, PT, R14, UR28, RZ ;  /* 0x0000001c0e0c7c10 */ /* 0x000fe2000ff1e0ff */
[----:B------:R-:W-:-:S03]  /*0d50*/  IMAD.MOV.U32 R9, RZ, RZ, 0x4 ;  /* 0x00000004ff097424 */ /* 0x000fc600078e00ff */
[----:B------:R-:W-:Y:S01]  /*0d60*/  LEA.HI.X.SX32 R13, R14, UR29, 0x1, P0 ;  /* 0x0000001d0e0d7c11 */ /* 0x000fe200080f0eff */
[----:B------:R-:W-:-:S04]  /*0d70*/  IMAD.MOV.U32 R11, RZ, RZ, 0x4 ;  /* 0x00000004ff0b7424 */ /* 0x000fc800078e00ff */
[----:B------:R0:W2:Y:S01]  /*0d80*/  LDG.E.U8 R12, desc[UR24][R12.64] ;  /* 0x000000180c0c7981 */ /* 0x0000a2000c1e1100 */
[----:B------:R-:W-:-:S04]  /*0d90*/  IMAD.WIDE R8, R14, R9, UR26 ;  /* 0x0000001a0e087e25 */ /* 0x000fc8000f8e0209 */
[----:B------:R-:W-:Y:S01]  /*0da0*/  IMAD.WIDE R10, R14, R11, UR6 ;  /* 0x000000060e0a7e25 */ /* 0x000fe2000f8e020b */
[----:B------:R1:W3:Y:S05]  /*0db0*/  LDG.E.S8 R5, desc[UR24][R8.64] ;  /* 0x0000001808057981 */ /* 0x0002ea000c1e1300 */
[----:B------:R-:W4:Y:S01]  /*0dc0*/  LDG.E R10, desc[UR24][R10.64] ;  /* 0x000000180a0a7981 */ /* 0x000f22000c1e1900 */
[----:B------:R-:W-:Y:S01]  /*0dd0*/  ULOP3.LUT UR5, UR30, 0xff, URZ, 0xc0, !UPT ;  /* 0x000000ff1e057892 */ /* 0x000fe2000f8ec0ff */
[----:B0-----:R-:W-:-:S04]  /*0de0*/  IMAD.MOV.U32 R13, RZ, RZ, 0x4 ;  /* 0x00000004ff0d7424 */ /* 0x001fc800078e00ff */
[----:B-1----:R-:W-:Y:S01]  /*0df0*/  IMAD.WIDE R8, R14, R13, UR8 ;  /* 0x000000080e087e25 */ /* 0x002fe2000f8e020d */
        /* <DEDUP_REMOVED lines=10> */
[----:B------:R0:W-:Y:S03]  /*0ea0*/  STG.E desc[UR24][R8.64], R5 ;  /* 0x0000000508007986 */ /* 0x0001e6000c101918 */
.L_x_508:
[----:B------:R-:W-:Y:S05]  /*0eb0*/  BSYNC.RECONVERGENT B0 ;  /* 0x0000000000007941 */ /* 0x000fea0003800200 */
.L_x_507:
[----:B------:R-:W-:Y:S01]  /*0ec0*/  ISETP.GE.AND P3, PT, R6, UR15, PT ;  /* 0x0000000f06007c0c */ /* 0x000fe2000bf66270 */
[----:B0-----:R-:W-:Y:S01]  /*0ed0*/  VIADD R5, R14, 0x180 ;  /* 0x000001800e057836 */ /* 0x001fe20000000000 */
[----:B------:R-:W-:Y:S01]  /*0ee0*/  BSSY.RECONVERGENT B0, `(.L_x_509) ;  /* 0x000001c000007945 */ /* 0x000fe20003800200 */
[----:B------:R-:W-:Y:S02]  /*0ef0*/  ISETP.NE.AND P0, PT, R2, R3, PT ;  /* 0x000000030200720c */ /* 0x000fe40003f05270 */
[----:B------:R-:W-:Y:S02]  /*0f00*/  ISETP.GE.AND P1, PT, R4, UR15, PT ;  /* 0x0000000f04007c0c */ /* 0x000fe4000bf26270 */
[----:B------:R-:W-:-:S06]  /*0f10*/  ISETP.GE.AND P2, PT, R5, UR15, PT ;  /* 0x0000000f05007c0c */ /* 0x000fcc000bf46270 */
[----:B------:R-:W-:Y:S07]  /*0f20*/  @P3 BRA `(.L_x_510) ;  /* 0x00000000005c3947 */ /* 0x000fee0003800000 */
[----:B------:R-:W-:Y:S01]  /*0f30*/  IADD3 R12, P3, PT, R6, UR28, RZ ;  /* 0x0000001c060c7c10 */ /* 0x000fe2000ff7e0ff */
[----:B------:R-:W-:-:S03]  /*0f40*/  IMAD.MOV.U32 R9, RZ, RZ, 0x4 ;  /* 0x00000004ff097424 */ /* 0x000fc600078e00ff */
[----:B------:R-:W-:Y:S01]  /*0f50*/  LEA.HI.X.SX32 R13, R6, UR29, 0x1, P3 ;  /* 0x0000001d060d7c11 */ /* 0x000fe200098f0eff */
[----:B------:R-:W-:-:S04]  /*0f60*/  IMAD.MOV.U32 R11, RZ, RZ, 0x4 ;  /* 0x00000004ff0b7424 */ /* 0x000fc800078e00ff */
[----:B------:R-:W2:Y:S01]  /*0f70*/  LDG.E.U8 R12, desc[UR24][R12.64] ;  /* 0x000000180c0c7981 */ /* 0x000ea2000c1e1100 */
[----:B------:R-:W-:-:S04]  /*0f80*/  IMAD.WIDE R8, R6, R9, UR26 ;  /* 0x0000001a06087e25 */ /* 0x000fc8000f8e0209 */
[----:B------:R-:W-:Y:S02]  /*0f90*/  IMAD.WIDE R10, R6, R11, UR6 ;  /* 0x00000006060a7e25 */ /* 0x000fe4000f8e020b */
[----:B------:R-:W3:Y:S04]  /*0fa0*/  LDG.E.S8 R9, desc[UR24][R8.64] ;  /* 0x0000001808097981 */ /* 0x000ee8000c1e1300 */
[----:B------:R-:W4:Y:S01]  /*0fb0*/  LDG.E R10, desc[UR24][R10.64] ;  /* 0x000000180a0a7981 */ /* 0x000f22000c1e1900 */
[----:B------:R-:W-:Y:S01]  /*0fc0*/  ULOP3.LUT UR5, UR30, 0xff, URZ, 0xc0, !UPT ;  /* 0x000000ff1e057892 */ /* 0x000fe2000f8ec0ff */
[----:B------:R-:W-:-:S04]  /*0fd0*/  IMAD.MOV.U32 R7, RZ, RZ, 0x4 ;  /* 0x00000004ff077424 */ /* 0x000fc800078e00ff */
[----:B------:R-:W-:Y:S01]  /*0fe0*/  IMAD.WIDE R6, R6, R7, UR8 ;  /* 0x0000000806067e25 */ /* 0x000fe2000f8e0207 */
        /* <DEDUP_REMOVED lines=11> */
.L_x_510:
[----:B------:R-:W-:Y:S05]  /*10a0*/  BSYNC.RECONVERGENT B0 ;  /* 0x0000000000007941 */ /* 0x000fea0003800200 */
.L_x_509:
[----:B------:R-:W-:Y:S04]  /*10b0*/  BSSY.RECONVERGENT B0, `(.L_x_511) ;  /* 0x0000019000007945 */ /* 0x000fe80003800200 */
[----:B------:R-:W-:Y:S05]  /*10c0*/  @P1 BRA `(.L_x_512) ;  /* 0x00000000005c1947 */ /* 0x000fea0003800000 */
[----:B------:R-:W-:Y:S01]  /*10d0*/  IADD3 R10, P1, PT, R4, UR28, RZ ;  /* 0x0000001c040a7c10 */ /* 0x000fe2000ff3e0ff */
[----:B0-----:R-:W-:-:S03]  /*10e0*/  IMAD.MOV.U32 R7, RZ, RZ, 0x4 ;  /* 0x00000004ff077424 */ /* 0x001fc600078e00ff */
        /* <DEDUP_REMOVED lines=21> */
.L_x_512:
[----:B------:R-:W-:Y:S05]  /*1240*/  BSYNC.RECONVERGENT B0 ;  /* 0x0000000000007941 */ /* 0x000fea0003800200 */
.L_x_511:
[----:B------:R-:W-:Y:S04]  /*1250*/  BSSY.RECONVERGENT B0, `(.L_x_513) ;  /* 0x0000019000007945 */ /* 0x000fe80003800200 */
[----:B------:R-:W-:Y:S05]  /*1260*/  @P2 BRA `(.L_x_514) ;  /* 0x00000000005c2947 */ /* 0x000fea0003800000 */
[----:B------:R-:W-:Y:S01]  /*1270*/  IADD3 R10, P1, PT, R5, UR28, RZ ;  /* 0x0000001c050a7c10 */ /* 0x000fe2000ff3e0ff */
[----:B01----:R-:W-:-:S03]  /*1280*/  IMAD.MOV.U32 R6, RZ, RZ, 0x4 ;  /* 0x00000004ff067424 */ /* 0x003fc600078e00ff */
[----:B------:R-:W-:Y:S01]  /*1290*/  LEA.HI.X.SX32 R11, R5, UR29, 0x1, P1 ;  /* 0x0000001d050b7c11 */ /* 0x000fe200088f0eff */
[----:B------:R-:W-:-:S04]  /*12a0*/  IMAD.MOV.U32 R8, RZ, RZ, 0x4 ;  /* 0x00000004ff087424 */ /* 0x000fc800078e00ff */
[----:B------:R-:W2:Y:S01]  /*12b0*/  LDG.E.U8 R10, desc[UR24][R10.64] ;  /* 0x000000180a0a7981 */ /* 0x000ea2000c1e1100 */
[----:B------:R-:W-:-:S04]  /*12c0*/  IMAD.WIDE R6, R5, R6, UR26 ;  /* 0x0000001a05067e25 */ /* 0x000fc8000f8e0206 */
[----:B------:R-:W-:Y:S02]  /*12d0*/  IMAD.WIDE R8, R5, R8, UR6 ;  /* 0x0000000605087e25 */ /* 0x000fe4000f8e0208 */
[----:B------:R-:W3:Y:S04]  /*12e0*/  LDG.E.S8 R7, desc[UR24][R6.64] ;  /* 0x0000001806077981 */ /* 0x000ee8000c1e1300 */
[----:B------:R-:W4:Y:S01]  /*12f0*/  LDG.E R8, desc[UR24][R8.64] ;  /* 0x0000001808087981 */ /* 0x000f22000c1e1900 */
[----:B------:R-:W-:-:S06]  /*1300*/  ULOP3.LUT UR5, UR30, 0xff, URZ, 0xc0, !UPT ;  /* 0x000000ff1e057892 */ /* 0x000fcc000f8ec0ff */
[----:B--2---:R-:W-:Y:S01]  /*1310*/  ISETP.NE.AND P1, PT, R10, UR5, PT ;  /* 0x000000050a007c0c */ /* 0x004fe2000bf25270 */
[----:B------:R-:W-:Y:S02]  /*1320*/  IMAD.MOV.U32 R10, RZ, RZ, 0x4 ;  /* 0x00000004ff0a7424 */ /* 0x000fe400078e00ff */
[----:B---3--:R-:W-:Y:S01]  /*1330*/  VIADD R13, R7, 0x2 ;  /* 0x00000002070d7836 */ /* 0x008fe20000000000 */
[C---:B----4-:R-:W-:Y:S01]  /*1340*/  ISETP.GT.AND P3, PT, R8.reuse, 0x1, PT ;  /* 0x000000010800780c */ /* 0x050fe20003f64270 */
[----:B------:R-:W-:-:S08]  /*1350*/  VIADD R4, R8, 0xffffffff ;  /* 0xffffffff08047836 */ /* 0x000fd00000000000 */
[----:B------:R-:W-:-:S05]  /*1360*/  @P1 VIADD R13, R7, 0xffffffff ;  /* 0xffffffff070d1836 */ /* 0x000fca0000000000 */
[----:B------:R-:W-:Y:S02]  /*1370*/  ISETP.GE.AND P1, PT, R13, R8, PT ;  /* 0x000000080d00720c */ /* 0x000fe40003f26270 */
[----:B------:R-:W-:-:S04]  /*1380*/  ISETP.GT.AND P2, PT, R8, R13, PT ;  /* 0x0000000d0800720c */ /* 0x000fc80003f44270 */
[----:B------:R-:W-:Y:S01]  /*1390*/  @P3 SEL R7, R4, R7, P2 ;  /* 0x0000000704073207 */ /* 0x000fe20001000000 */
[----:B------:R-:W-:Y:S01]  /*13a0*/  IMAD.WIDE R4, R5, R10, UR8 ;  /* 0x0000000805047e25 */ /* 0x000fe2000f8e020a */
[----:B------:R-:W-:-:S05]  /*13b0*/  ISETP.GT.AND P2, PT, R13, RZ, PT ;  /* 0x000000ff0d00720c */ /* 0x000fca0003f44270 */
[----:B------:R-:W-:-:S05]  /*13c0*/  @P1 SEL R7, R13, R7, P2 ;  /* 0x000000070d071207 */ /* 0x000fca0001000000 */
[----:B------:R2:W-:Y:S03]  /*13d0*/  STG.E desc[UR24][R4.64], R7 ;  /* 0x0000000704007986 */ /* 0x0005e6000c101918 */
.L_x_514:
[----:B------:R-:W-:Y:S05]  /*13e0*/  BSYNC.RECONVERGENT B0 ;  /* 0x0000000000007941 */ /* 0x000fea0003800200 */
.L_x_513:
[----:B------:R-:W-:Y:S05]  /*13f0*/  @P0 BRA `(.L_x_515) ;  /* 0xfffffff800340947 */ /* 0x000fea000383ffff */
.L_x_506:
[----:B------:R-:W-:-:S13]  /*1400*/  ISETP.NE.AND P0, PT, RZ, UR4, PT ;  /* 0x00000004ff007c0c */ /* 0x000fda000bf05270 */
[----:B------:R-:W-:Y:S05]  /*1410*/  @!P0 EXIT ;  /* 0x000000000000894d */ /* 0x000fea0003800000 */
[----:B------:R-:W-:-:S09]  /*1420*/  UISETP.NE.AND UP0, UPT, UR4, 0x1, UPT ;  /* 0x000000010400788c */ /* 0x000fd2000bf05270 */
[----:B------:R-:W-:Y:S05]  /*1430*/  BRA.U !UP0, `(.L_x_516) ;  /* 0x0000000108e47547 */ /* 0x000fea000b800000 */
[----:B0-----:R-:W-:Y:S01]  /*1440*/  IMAD R10, R3, 0x80, R0 ;  /* 0x00000080030a7824 */ /* 0x001fe200078e0200 */
[----:B------:R-:W-:Y:S03]  /*1450*/  BSSY.RECONVERGENT B0, `(.L_x_517) ;  /* 0x000001c000007945 */ /* 0x000fe60003800200 */
[C---:B------:R-:W-:Y:S01]  /*1460*/  VIADD R2, R10.reuse, 0x80 ;  /* 0x000000800a027836 */ /* 0x040fe20000000000 */
[----:B------:R-:W-:-:S04]  /*1470*/  ISETP.GE.AND P1, PT, R10, UR15, PT ;  /* 0x0000000f0a007c0c */ /* 0x000fc8000bf26270 */
[----:B------:R-:W-:-:S09]  /*1480*/  ISETP.GE.AND P0, PT, R2, UR15, PT ;  /* 0x0000000f02007c0c */ /* 0x000fd2000bf06270 */
[----:B------:R-:W-:Y:S05]  /*1490*/  @P1 BRA `(.L_x_518) ;  /* 0x00000000005c1947 */ /* 0x000fea0003800000 */
[----:B------:R-:W-:Y:S01]  /*14a0*/  IADD3 R8, P1, PT, R10, UR28, RZ ;  /* 0x0000001c0a087c10 */ /* 0x000fe2000ff3e0ff */
[----:B--2---:R-:W-:-:S03]  /*14b0*/  IMAD.MOV.U32 R5, RZ, RZ, 0x4 ;  /* 0x00000004ff057424 */ /* 0x004fc600078e00ff */
[----:B------:R-:W-:Y:S01]  /*14c0*/  LEA.HI.X.SX32 R9, R10, UR29, 0x1, P1 ;  /* 0x0000001d0a097c11 */ /* 0x000fe200088f0eff */
[----:B-1----:R-:W-:-:S04]  /*14d0*/  IMAD.MOV.U32 R7, RZ, RZ, 0x4 ;  /* 0x00000004ff077424 */ /* 0x002fc800078e00ff */
        /* <DEDUP_REMOVED lines=19> */
.L_x_518:
[----:B------:R-:W-:Y:S05]  /*1610*/  BSYNC.RECONVERGENT B0 ;  /* 0x0000000000007941 */ /* 0x000fea0003800200 */
.L_x_517:
[----:B------:R-:W-:Y:S04]  /*1620*/  BSSY.RECONVERGENT B0, `(.L_x_519) ;  /* 0x0000019000007945 */ /* 0x000fe80003800200 */
[----:B------:R-:W-:Y:S05]  /*1630*/  @P0 BRA `(.L_x_520) ;  /* 0x00000000005c0947 */ /* 0x000fea0003800000 */
[----:B------:R-:W-:Y:S01]  /*1640*/  IADD3 R8, P0, PT, R2, UR28, RZ ;  /* 0x0000001c02087c10 */ /* 0x000fe2000ff1e0ff */
[----:B0-2---:R-:W-:-:S03]  /*1650*/  IMAD.MOV.U32 R5, RZ, RZ, 0x4 ;  /* 0x00000004ff057424 */ /* 0x005fc600078e00ff */
        /* <DEDUP_REMOVED lines=21> */
.L_x_520:
[----:B------:R-:W-:Y:S05]  /*17b0*/  BSYNC.RECONVERGENT B0 ;  /* 0x0000000000007941 */ /* 0x000fea0003800200 */
.L_x_519:
[----:B------:R-:W-:-:S07]  /*17c0*/  VIADD R3, R3, 0x2 ;  /* 0x0000000203037836 */ /* 0x000fce0000000000 */
.L_x_516:
[----:B------:R-:W4:Y:S02]  /*17d0*/  LDC R2, c[0x0][0x384] ;  /* 0x0000e100ff027b82 */ /* 0x000f240000000800 */
[----:B----4-:R-:W-:-:S04]  /*17e0*/  LOP3.LUT R2, R2, 0x1, RZ, 0xc0, !PT ;  /* 0x0000000102027812 */ /* 0x010fc800078ec0ff */
[----:B------:R-:W-:-:S13]  /*17f0*/  ISETP.NE.U32.AND P0, PT, R2, 0x1, PT ;  /* 0x000000010200780c */ /* 0x000fda0003f05070 */
[----:B------:R-:W-:Y:S05]  /*1800*/  @P0 EXIT ;  /* 0x000000000000094d */ /* 0x000fea0003800000 */
[----:B0-----:R-:W-:-:S05]  /*1810*/  IMAD R8, R3, 0x80, R0 ;  /* 0x0000008003087824 */ /* 0x001fca00078e0200 */
[----:B------:R-:W-:-:S13]  /*1820*/  ISETP.GE.AND P0, PT, R8, UR15, PT ;  /* 0x0000000f08007c0c */ /* 0x000fda000bf06270 */
[----:B------:R-:W-:Y:S05]  /*1830*/  @P0 EXIT ;  /* 0x000000000000094d */ /* 0x000fea0003800000 */
[----:B-1----:R-:W-:Y:S01]  /*1840*/  IADD3 R6, P0, PT, R8, UR28, RZ ;  /* 0x0000001c08067c10 */ /* 0x002fe2000ff1e0ff */
[----:B------:R-:W-:-:S03]  /*1850*/  IMAD.MOV.U32 R3, RZ, RZ, 0x4 ;  /* 0x00000004ff037424 */ /* 0x000fc600078e00ff */
[----:B--2---:R-:W-:Y:S01]  /*1860*/  LEA.HI.X.SX32 R7, R8, UR29, 0x1, P0 ;  /* 0x0000001d08077c11 */ /* 0x004fe200080f0eff */
[----:B---3--:R-:W-:-:S04]  /*1870*/  IMAD.MOV.U32 R5, RZ, RZ, 0x4 ;  /* 0x00000004ff057424 */ /* 0x008fc800078e00ff */
        /* <DEDUP_REMOVED lines=20> */
.L_x_521:
        /* <DEDUP_REMOVED lines=12> */
.L_x_539:


//--------------------- .text._ZN3cub18CUB_300001_SM_10006detail8for_each13static_kernelINS2_12policy_hub_t12policy_500_tElN6thrust24THRUST_300001_SM_1000_NS8cuda_cub6__fill7functorINS7_6detail15normal_iteratorINS7_10device_ptrIiEEEEiEEEEvT0_T1_ --------------------------
	.section	.text._ZN3cub18CUB_300001_SM_10006detail8for_each13static_kernelINS2_12policy_hub_t12policy_500_tElN6thrust24THRUST_300001_SM_1000_NS8cuda_cub6__fill7functorINS7_6detail15normal_iteratorINS7_10device_ptrIiEEEEiEEEEvT0_T1_,"ax",@progbits
	.align	128
        .global         _ZN3cub18CUB_300001_SM_10006detail8for_each13static_kernelINS2_12policy_hub_t12policy_500_tElN6thrust24THRUST_300001_SM_1000_NS8cuda_cub6__fill7functorINS7_6detail15normal_iteratorINS7_10device_ptrIiEEEEiEEEEvT0_T1_
        .type           _ZN3cub18CUB_300001_SM_10006detail8for_each13static_kernelINS2_12policy_hub_t12policy_500_tElN6thrust24THRUST_300001_SM_1000_NS8cuda_cub6__fill7functorINS7_6detail15normal_iteratorINS7_10device_ptrIiEEEEiEEEEvT0_T1_,@function
        .size           _ZN3cub18CUB_300001_SM_10006detail8for_each13static_kernelINS2_12policy_hub_t12policy_500_tElN6thrust24THRUST_300001_SM_1000_NS8cuda_cub6__fill7functorINS7_6detail15normal_iteratorINS7_10device_ptrIiEEEEiEEEEvT0_T1_,(.L_x_540 - _ZN3cub18CUB_300001_SM_10006detail8for_each13static_kernelINS2_12policy_hub_t12policy_500_tElN6thrust24THRUST_300001_SM_1000_NS8cuda_cub6__fill7functorINS7_6detail15normal_iteratorINS7_10device_ptrIiEEEEiEEEEvT0_T1_)
        .other          _ZN3cub18CUB_300001_SM_10006detail8for_each13static_kernelINS2_12policy_hub_t12policy_500_tElN6thrust24THRUST_300001_SM_1000_NS8cuda_cub6__fill7functorINS7_6detail15normal_iteratorINS7_10device_ptrIiEEEEiEEEEvT0_T1_,@"STO_CUDA_ENTRY STV_DEFAULT"
_ZN3cub18CUB_300001_SM_10006detail8for_each13static_kernelINS2_12policy_hub_t12policy_500_tElN6thrust24THRUST_300001_SM_1000_NS8cuda_cub6__fill7functorINS7_6detail15normal_iteratorINS7_10device_ptrIiEEEEiEEEEvT0_T1_:
.text._ZN3cub18CUB_300001_SM_10006detail8for_each13static_kernelINS2_12policy_hub_t12policy_500_tElN6thrust24THRUST_300001_SM_1000_NS8cuda_cub6__fill7functorINS7_6detail15normal_iteratorINS7_10device_ptrIiEEEEiEEEEvT0_T1_:
[----:B------:R-:W-:Y:S08]  /*0000*/  LDC R1, c[0x0][0x37c] ;  /* 0x0000df00ff017b82 */ /* 0x000ff00000000800 */
[----:B------:R-:W0:Y:S01]  /*0010*/  S2UR UR4, SR_CTAID.X ;  /* 0x00000000000479c3 */ /* 0x000e220000002500 */
[----:B------:R-:W1:Y:S01]  /*0020*/  LDCU.64 UR6, c[0x0][0x380] ;  /* 0x00007000ff0677ac */ /* 0x000e620008000a00 */
[----:B------:R-:W2:Y:S01]  /*0030*/  LDCU.64 UR8, c[0x0][0x358] ;  /* 0x00006b00ff0877ac */ /* 0x000ea20008000a00 */
[----:B0-----:R-:W-:-:S04]  /*0040*/  UIMAD.WIDE.U32 UR4, UR4, 0x200, URZ ;  /* 0x00000200040478a5 */ /* 0x001fc8000f8e00ff */
[----:B-1----:R-:W-:-:S04]  /*0050*/  UIADD3 UR6, UP0, UPT, -UR4, UR6, URZ ;  /* 0x0000000604067290 */ /* 0x002fc8000ff1e1ff */
[----:B------:R-:W-:Y:S02]  /*0060*/  UIADD3.X UR7, UPT, UPT, ~UR5, UR7, URZ, UP0, !UPT ;  /* 0x0000000705077290 */ /* 0x000fe400087fe5ff */
[----:B------:R-:W-:-:S04]  /*0070*/  UISETP.GE.U32.AND UP0, UPT, UR6, 0x200, UPT ;  /* 0x000002000600788c */ /* 0x000fc8000bf06070 */
[----:B------:R-:W-:-:S09]  /*0080*/  UISETP.GE.AND.EX UP0, UPT, UR7, URZ, UPT, UP0 ;  /* 0x000000ff0700728c */ /* 0x000fd2000bf06300 */
[----:B--2---:R-:W-:Y:S05]  /*0090*/  BRA.U !UP0, `(.L_x_522) ;  /* 0x0000000108287547 */ /* 0x004fea000b800000 */
[----:B------:R-:W0:Y:S01]  /*00a0*/  S2R R0, SR_TID.X ;  /* 0x0000000000007919 */ /* 0x000e220000002100 */
[----:B------:R-:W1:Y:S01]  /*00b0*/  LDCU.64 UR6, c[0x0][0x388] ;  /* 0x00007100ff0677ac */ /* 0x000e620008000a00 */
[----:B------:R-:W2:Y:S01]  /*00c0*/  LDC R5, c[0x0][0x390] ;  /* 0x0000e400ff057b82 */ /* 0x000ea20000000800 */
[----:B0-----:R-:W-:-:S05]  /*00d0*/  IADD3 R0, P0, PT, R0, UR4, RZ ;  /* 0x0000000400007c10 */ /* 0x001fca000ff1e0ff */
[----:B------:R-:W-:Y:S01]  /*00e0*/  IMAD.X R3, RZ, RZ, UR5, P0 ;  /* 0x00000005ff037e24 */ /* 0x000fe200080e06ff */
[----:B-1----:R-:W-:-:S04]  /*00f0*/  LEA R2, P0, R0, UR6, 0x2 ;  /* 0x0000000600027c11 */ /* 0x002fc8000f8010ff */
[----:B------:R-:W-:-:S05]  /*0100*/  LEA.HI.X R3, R0, UR7, R3, 0x2, P0 ;  /* 0x0000000700037c11 */ /* 0x000fca00080f1403 */
[----:B--2---:R-:W-:Y:S04]  /*0110*/  STG.E desc[UR8][R2.64], R5 ;  /* 0x0000000502007986 */ /* 0x004fe8000c101908 */
[----:B------:R-:W-:Y:S01]  /*0120*/  STG.E desc[UR8][R2.64+0x400], R5 ;  /* 0x0004000502007986 */ /* 0x000fe2000c101908 */
[----:B------:R-:W-:Y:S05]  /*0130*/  EXIT ;  /* 0x000000000000794d */ /* 0x000fea0003800000 */
.L_x_522:
[----:B------:R-:W0:Y:S01]  /*0140*/  S2R R0, SR_TID.X ;  /* 0x0000000000007919 */ /* 0x000e220000002100 */
[----:B------:R-:W-:Y:S01]  /*0150*/  USHF.R.S32.HI UR7, URZ, 0x1f, UR6 ;  /* 0x0000001fff077899 */ /* 0x000fe20008011406 */
[----:B------:R-:W1:Y:S05]  /*0160*/  LDCU.64 UR10, c[0x0][0x388] ;  /* 0x00007100ff0a77ac */ /* 0x000e6a0008000a00 */
[----:B------:R-:W-:Y:S02]  /*0170*/  IMAD.U32 R2, RZ, RZ, UR7 ;  /* 0x00000007ff027e24 */ /* 0x000fe4000f8e00ff */
[----:B------:R-:W-:Y:S01]  /*0180*/  IMAD.U32 R4, RZ, RZ, UR7 ;  /* 0x00000007ff047e24 */ /* 0x000fe2000f8e00ff */
[----:B0-----:R-:W-:-:S04]  /*0190*/  ISETP.LT.U32.AND P0, PT, R0, UR6, PT ;  /* 0x0000000600007c0c */ /* 0x001fc8000bf01070 */
[----:B------:R-:W-:Y:S01]  /*01a0*/  ISETP.GT.AND.EX P0, PT, R2, RZ, PT, P0 ;  /* 0x000000ff0200720c */ /* 0x000fe20003f04300 */
[C---:B------:R-:W-:Y:S01]  /*01b0*/  VIADD R2, R0.reuse, 0x100 ;  /* 0x0000010000027836 */ /* 0x040fe20000000000 */
[----:B------:R-:W-:-:S04]  /*01c0*/  IADD3 R0, P2, PT, R0, UR4, RZ ;  /* 0x0000000400007c10 */ /* 0x000fc8000ff5e0ff */
[----:B------:R-:W-:Y:S01]  /*01d0*/  ISETP.LT.U32.AND P1, PT, R2, UR6, PT ;  /* 0x0000000602007c0c */ /* 0x000fe2000bf21070 */
[----:B------:R-:W-:Y:S01]  /*01e0*/  IMAD.X R3, RZ, RZ, UR5, P2 ;  /* 0x00000005ff037e24 */ /* 0x000fe200090e06ff */
[----:B-1----:R-:W-:Y:S02]  /*01f0*/  LEA R2, P2, R0, UR10, 0x2 ;  /* 0x0000000a00027c11 */ /* 0x002fe4000f8410ff */
[----:B------:R-:W-:Y:S02]  /*0200*/  ISETP.GT.AND.EX P1, PT, R4, RZ, PT, P1 ;  /* 0x000000ff0400720c */ /* 0x000fe40003f24310 */
[----:B------:R-:W-:Y:S01]  /*0210*/  LEA.HI.X R3, R0, UR11, R3, 0x2, P2 ;  /* 0x0000000b00037c11 */ /* 0x000fe200090f1403 */
[----:B------:R-:W0:Y:S04]  /*0220*/  @P0 LDC R5, c[0x0][0x390] ;  /* 0x0000e400ff050b82 */ /* 0x000e280000000800 */
[----:B0-----:R0:W-:Y:S06]  /*0230*/  @P0 STG.E desc[UR8][R2.64], R5 ;  /* 0x0000000502000986 */ /* 0x0011ec000c101908 */
[----:B------:R-:W-:Y:S05]  /*0240*/  @!P1 EXIT ;  /* 0x000000000000994d */ /* 0x000fea0003800000 */
[----:B0-----:R-:W0:Y:S02]  /*0250*/  LDC R5, c[0x0][0x390] ;  /* 0x0000e400ff057b82 */ /* 0x001e240000000800 */
[----:B0-----:R-:W-:Y:S01]  /*0260*/  STG.E desc[UR8][R2.64+0x400], R5 ;  /* 0x0004000502007986 */ /* 0x001fe2000c101908 */
[----:B------:R-:W-:Y:S05]  /*0270*/  EXIT ;  /* 0x000000000000794d */ /* 0x000fea0003800000 */
.L_x_523:
        /* <DEDUP_REMOVED lines=16> */
.L_x_540:


//--------------------- .text._ZN3cub18CUB_300001_SM_10006detail8for_each13static_kernelINS2_12policy_hub_t12policy_500_tEmN6thrust24THRUST_300001_SM_1000_NS8cuda_cub20__uninitialized_fill7functorINS7_10device_ptrIiEEiEEEEvT0_T1_ --------------------------
	.section	.text._ZN3cub18CUB_300001_SM_10006detail8for_each13static_kernelINS2_12policy_hub_t12policy_500_tEmN6thrust24THRUST_300001_SM_1000_NS8cuda_cub20__uninitialized_fill7functorINS7_10device_ptrIiEEiEEEEvT0_T1_,"ax",@progbits
	.align	128
        .global         _ZN3cub18CUB_300001_SM_10006detail8for_each13static_kernelINS2_12policy_hub_t12policy_500_tEmN6thrust24THRUST_300001_SM_1000_NS8cuda_cub20__uninitialized_fill7functorINS7_10device_ptrIiEEiEEEEvT0_T1_
        .type           _ZN3cub18CUB_300001_SM_10006detail8for_each13static_kernelINS2_12policy_hub_t12policy_500_tEmN6thrust24THRUST_300001_SM_1000_NS8cuda_cub20__uninitialized_fill7functorINS7_10device_ptrIiEEiEEEEvT0_T1_,@function
        .size           _ZN3cub18CUB_300001_SM_10006detail8for_each13static_kernelINS2_12policy_hub_t12policy_500_tEmN6thrust24THRUST_300001_SM_1000_NS8cuda_cub20__uninitialized_fill7functorINS7_10device_ptrIiEEiEEEEvT0_T1_,(.L_x_541 - _ZN3cub18CUB_300001_SM_10006detail8for_each13static_kernelINS2_12policy_hub_t12policy_500_tEmN6thrust24THRUST_300001_SM_1000_NS8cuda_cub20__uninitialized_fill7functorINS7_10device_ptrIiEEiEEEEvT0_T1_)
        .other          _ZN3cub18CUB_300001_SM_10006detail8for_each13static_kernelINS2_12policy_hub_t12policy_500_tEmN6thrust24THRUST_300001_SM_1000_NS8cuda_cub20__uninitialized_fill7functorINS7_10device_ptrIiEEiEEEEvT0_T1_,@"STO_CUDA_ENTRY STV_DEFAULT"
_ZN3cub18CUB_300001_SM_10006detail8for_each13static_kernelINS2_12policy_hub_t12policy_500_tEmN6thrust24THRUST_300001_SM_1000_NS8cuda_cub20__uninitialized_fill7functorINS7_10device_ptrIiEEiEEEEvT0_T1_:
.text._ZN3cub18CUB_300001_SM_10006detail8for_each13static_kernelINS2_12policy_hub_t12policy_500_tEmN6thrust24THRUST_300001_SM_1000_NS8cuda_cub20__uninitialized_fill7functorINS7_10device_ptrIiEEiEEEEvT0_T1_:
        /* <DEDUP_REMOVED lines=8> */
[----:B------:R-:W-:-:S09]  /*0080*/  UISETP.GE.U32.AND.EX UP0, UPT, UR7, URZ, UPT, UP0 ;  /* 0x000000ff0700728c */ /* 0x000fd2000bf06100 */
        /* <DEDUP_REMOVED lines=11> */
.L_x_524:
[----:B------:R-:W0:Y:S01]  /*0140*/  S2R R0, SR_TID.X ;  /* 0x0000000000007919 */ /* 0x000e220000002100 */
[----:B------:R-:W-:Y:S01]  /*0150*/  IMAD.U32 R2, RZ, RZ, UR7 ;  /* 0x00000007ff027e24 */ /* 0x000fe2000f8e00ff */
[----:B------:R-:W1:Y:S01]  /*0160*/  LDCU.64 UR10, c[0x0][0x388] ;  /* 0x00007100ff0a77ac */ /* 0x000e620008000a00 */
[----:B------:R-:W-:Y:S01]  /*0170*/  IMAD.U32 R4, RZ, RZ, UR7 ;  /* 0x00000007ff047e24 */ /* 0x000fe2000f8e00ff */
[----:B0-----:R-:W-:-:S04]  /*0180*/  ISETP.LT.U32.AND P0, PT, R0, UR6, PT ;  /* 0x0000000600007c0c */ /* 0x001fc8000bf01070 */
[----:B------:R-:W-:Y:S01]  /*0190*/  ISETP.GT.U32.AND.EX P0, PT, R2, RZ, PT, P0 ;  /* 0x000000ff0200720c */ /* 0x000fe20003f04100 */
[C---:B------:R-:W-:Y:S01]  /*01a0*/  VIADD R2, R0.reuse, 0x100 ;  /* 0x0000010000027836 */ /* 0x040fe20000000000 */
[----:B------:R-:W-:-:S04]  /*01b0*/  IADD3 R0, P2, PT, R0, UR4, RZ ;  /* 0x0000000400007c10 */ /* 0x000fc8000ff5e0ff */
[----:B------:R-:W-:Y:S01]  /*01c0*/  ISETP.LT.U32.AND P1, PT, R2, UR6, PT ;  /* 0x0000000602007c0c */ /* 0x000fe2000bf21070 */
[----:B------:R-:W-:Y:S01]  /*01d0*/  IMAD.X R3, RZ, RZ, UR5, P2 ;  /* 0x00000005ff037e24 */ /* 0x000fe200090e06ff */
[----:B-1----:R-:W-:Y:S02]  /*01e0*/  LEA R2, P2, R0, UR10, 0x2 ;  /* 0x0000000a00027c11 */ /* 0x002fe4000f8410ff */
[----:B------:R-:W-:Y:S02]  /*01f0*/  ISETP.GT.U32.AND.EX P1, PT, R4, RZ, PT, P1 ;  /* 0x000000ff0400720c */ /* 0x000fe40003f24110 */
[----:B------:R-:W-:Y:S01]  /*0200*/  LEA.HI.X R3, R0, UR11, R3, 0x2, P2 ;  /* 0x0000000b00037c11 */ /* 0x000fe200090f1403 */
[----:B------:R-:W0:Y:S04]  /*0210*/  @P0 LDC R5, c[0x0][0x390] ;  /* 0x0000e400ff050b82 */ /* 0x000e280000000800 */
[----:B0-----:R0:W-:Y:S06]  /*0220*/  @P0 STG.E desc[UR8][R2.64], R5 ;  /* 0x0000000502000986 */ /* 0x0011ec000c101908 */
[----:B------:R-:W-:Y:S05]  /*0230*/  @!P1 EXIT ;  /* 0x000000000000994d */ /* 0x000fea0003800000 */
[----:B0-----:R-:W0:Y:S02]  /*0240*/  LDC R5, c[0x0][0x390] ;  /* 0x0000e400ff057b82 */ /* 0x001e240000000800 */
[----:B0-----:R-:W-:Y:S01]  /*0250*/  STG.E desc[UR8][R2.64+0x400], R5 ;  /* 0x0004000502007986 */ /* 0x001fe2000c101908 */
[----:B------:R-:W-:Y:S05]  /*0260*/  EXIT ;  /* 0x000000000000794d */ /* 0x000fea0003800000 */
.L_x_525:
        /* <DEDUP_REMOVED lines=9> */
.L_x_541:


//--------------------- .text._ZN3cub18CUB_300001_SM_10006detail8for_each13static_kernelINS2_12policy_hub_t12policy_500_tEmN6thrust24THRUST_300001_SM_1000_NS8cuda_cub20__uninitialized_fill7functorINS7_10device_ptrIcEEcEEEEvT0_T1_ --------------------------
	.section	.text._ZN3cub18CUB_300001_SM_10006detail8for_each13static_kernelINS2_12policy_hub_t12policy_500_tEmN6thrust24THRUST_300001_SM_1000_NS8cuda_cub20__uninitialized_fill7functorINS7_10device_ptrIcEEcEEEEvT0_T1_,"ax",@progbits
	.align	128
        .global         _ZN3cub18CUB_300001_SM_10006detail8for_each13static_kernelINS2_12policy_hub_t12policy_500_tEmN6thrust24THRUST_300001_SM_1000_NS8cuda_cub20__uninitialized_fill7functorINS7_10device_ptrIcEEcEEEEvT0_T1_
        .type           _ZN3cub18CUB_300001_SM_10006detail8for_each13static_kernelINS2_12policy_hub_t12policy_500_tEmN6thrust24THRUST_300001_SM_1000_NS8cuda_cub20__uninitialized_fill7functorINS7_10device_ptrIcEEcEEEEvT0_T1_,@function
        .size           _ZN3cub18CUB_300001_SM_10006detail8for_each13static_kernelINS2_12policy_hub_t12policy_500_tEmN6thrust24THRUST_300001_SM_1000_NS8cuda_cub20__uninitialized_fill7functorINS7_10device_ptrIcEEcEEEEvT0_T1_,(.L_x_542 - _ZN3cub18CUB_300001_SM_10006detail8for_each13static_kernelINS2_12policy_hub_t12policy_500_tEmN6thrust24THRUST_300001_SM_1000_NS8cuda_cub20__uninitialized_fill7functorINS7_10device_ptrIcEEcEEEEvT0_T1_)
        .other          _ZN3cub18CUB_300001_SM_10006detail8for_each13static_kernelINS2_12policy_hub_t12policy_500_tEmN6thrust24THRUST_300001_SM_1000_NS8cuda_cub20__uninitialized_fill7functorINS7_10device_ptrIcEEcEEEEvT0_T1_,@"STO_CUDA_ENTRY STV_DEFAULT"
_ZN3cub18CUB_300001_SM_10006detail8for_each13static_kernelINS2_12policy_hub_t12policy_500_tEmN6thrust24THRUST_300001_SM_1000_NS8cuda_cub20__uninitialized_fill7functorINS7_10device_ptrIcEEcEEEEvT0_T1_:
.text._ZN3cub18CUB_300001_SM_10006detail8for_each13static_kernelINS2_12policy_hub_t12policy_500_tEmN6thrust24THRUST_300001_SM_1000_NS8cuda_cub20__uninitialized_fill7functorINS7_10device_ptrIcEEcEEEEvT0_T1_:
[----:B------:R-:W-:Y:S08]  /*0000*/  LDC R1, c[0x0][0x37c] ;  /* 0x0000df00ff017b82 */ /* 0x000ff00000000800 */
[----:B------:R-:W0:Y:S01]  /*0010*/  S2UR UR4, SR_CTAID.X ;  /* 0x00000000000479c3 */ /* 0x000e220000002500 */
[----:B------:R-:W1:Y:S01]  /*0020*/  LDCU.64 UR6, c[0x0][0x380] ;  /* 0x00007000ff0677ac */ /* 0x000e620008000a00 */
[----:B------:R-:W2:Y:S06]  /*0030*/  LDCU.64 UR8, c[0x0][0x358] ;  /* 0x00006b00ff0877ac */ /* 0x000eac0008000a00 */
[----:B------:R-:W3:Y:S01]  /*0040*/  LDC R5, c[0x0][0x390] ;  /* 0x0000e400ff057b82 */ /* 0x000ee20000000800 */
[----:B0-----:R-:W-:-:S04]  /*0050*/  UIMAD.WIDE.U32 UR4, UR4, 0x200, URZ ;  /* 0x00000200040478a5 */ /* 0x001fc8000f8e00ff */
[----:B-1----:R-:W-:-:S04]  /*0060*/  UIADD3 UR6, UP0, UPT, -UR4, UR6, URZ ;  /* 0x0000000604067290 */ /* 0x002fc8000ff1e1ff */
[----:B------:R-:W-:Y:S01]  /*0070*/  UIADD3.X UR7, UPT, UPT, ~UR5, UR7, URZ, UP0, !UPT ;  /* 0x0000000705077290 */ /* 0x000fe200087fe5ff */
[----:B---3--:R-:W-:Y:S01]  /*0080*/  PRMT R5, R5, 0x7770, RZ ;  /* 0x0000777005057816 */ /* 0x008fe200000000ff */
[----:B------:R-:W-:-:S04]  /*0090*/  UISETP.GE.U32.AND UP0, UPT, UR6, 0x200, UPT ;  /* 0x000002000600788c */ /* 0x000fc8000bf06070 */
[----:B------:R-:W-:-:S09]  /*00a0*/  UISETP.GE.U32.AND.EX UP0, UPT, UR7, URZ, UPT, UP0 ;  /* 0x000000ff0700728c */ /* 0x000fd2000bf06100 */
[----:B--2---:R-:W-:Y:S05]  /*00b0*/  BRA.U !UP0, `(.L_x_526) ;  /* 0x00000001081c7547 */ /* 0x004fea000b800000 */
[----:B------:R-:W0:Y:S01]  /*00c0*/  S2R R3, SR_TID.X ;  /* 0x0000000000037919 */ /* 0x000e220000002100 */
[----:B------:R-:W0:Y:S02]  /*00d0*/  LDC.64 R6, c[0x0][0x388] ;  /* 0x0000e200ff067b82 */ /* 0x000e240000000a00 */
[----:B0-----:R-:W-:-:S04]  /*00e0*/  IADD3 R2, P0, P1, R6, UR4, R3 ;  /* 0x0000000406027c10 */ /* 0x001fc8000f91e003 */
[----:B------:R-:W-:-:S05]  /*00f0*/  IADD3.X R3, PT, PT, R7, UR5, RZ, P0, P1 ;  /* 0x0000000507037c10 */ /* 0x000fca00087e24ff */
[----:B------:R-:W-:Y:S04]  /*0100*/  STG.E.U8 desc[UR8][R2.64], R5 ;  /* 0x0000000502007986 */ /* 0x000fe8000c101108 */
[----:B------:R-:W-:Y:S01]  /*0110*/  STG.E.U8 desc[UR8][R2.64+0x100], R5 ;  /* 0x0001000502007986 */ /* 0x000fe2000c101108 */
[----:B------:R-:W-:Y:S05]  /*0120*/  EXIT ;  /* 0x000000000000794d */ /* 0x000fea0003800000 */
.L_x_526:
[----:B------:R-:W0:Y:S01]  /*0130*/  S2R R3, SR_TID.X ;  /* 0x0000000000037919 */ /* 0x000e220000002100 */
[----:B------:R-:W1:Y:S01]  /*0140*/  LDC.64 R6, c[0x0][0x388] ;  /* 0x0000e200ff067b82 */ /* 0x000e620000000a00 */
[----:B------:R-:W-:Y:S02]  /*0150*/  IMAD.U32 R2, RZ, RZ, UR7 ;  /* 0x00000007ff027e24 */ /* 0x000fe4000f8e00ff */
[C---:B0-----:R-:W-:Y:S01]  /*0160*/  VIADD R0, R3.reuse, 0x100 ;  /* 0x0000010003007836 */ /* 0x041fe20000000000 */
[----:B------:R-:W-:-:S04]  /*0170*/  ISETP.LT.U32.AND P0, PT, R3, UR6, PT ;  /* 0x0000000603007c0c */ /* 0x000fc8000bf01070 */
[----:B------:R-:W-:Y:S01]  /*0180*/  ISETP.LT.U32.AND P1, PT, R0, UR6, PT ;  /* 0x0000000600007c0c */ /* 0x000fe2000bf21070 */
[----:B------:R-:W-:Y:S01]  /*0190*/  IMAD.U32 R0, RZ, RZ, UR7 ;  /* 0x00000007ff007e24 */ /* 0x000fe2000f8e00ff */
[----:B------:R-:W-:Y:S02]  /*01a0*/  ISETP.GT.U32.AND.EX P0, PT, R2, RZ, PT, P0 ;  /* 0x000000ff0200720c */ /* 0x000fe40003f04100 */
[----:B-1----:R-:W-:Y:S02]  /*01b0*/  IADD3 R2, P2, P3, R6, UR4, R3 ;  /* 0x0000000406027c10 */ /* 0x002fe4000fb5e003 */
[----:B------:R-:W-:Y:S02]  /*01c0*/  ISETP.GT.U32.AND.EX P1, PT, R0, RZ, PT, P1 ;  /* 0x000000ff0000720c */ /* 0x000fe40003f24110 */
[----:B------:R-:W-:-:S07]  /*01d0*/  IADD3.X R3, PT, PT, R7, UR5, RZ, P2, P3 ;  /* 0x0000000507037c10 */ /* 0x000fce00097e64ff */
[----:B------:R0:W-:Y:S04]  /*01e0*/  @P0 STG.E.U8 desc[UR8][R2.64], R5 ;  /* 0x0000000502000986 */ /* 0x0001e8000c101108 */
[----:B------:R-:W-:Y:S05]  /*01f0*/  @!P1 EXIT ;  /* 0x000000000000994d */ /* 0x000fea0003800000 */
[----:B------:R-:W-:Y:S01]  /*0200*/  STG.E.U8 desc[UR8][R2.64+0x100], R5 ;  /* 0x0001000502007986 */ /* 0x000fe2000c101108 */
[----:B------:R-:W-:Y:S05]  /*0210*/  EXIT ;  /* 0x000000000000794d */ /* 0x000fea0003800000 */
.L_x_527:
        /* <DEDUP_REMOVED lines=14> */
.L_x_542:


//--------------------- .text._ZN3cub18CUB_300001_SM_10006detail11EmptyKernelIvEEvv --------------------------
	.section	.text._ZN3cub18CUB_300001_SM_10006detail11EmptyKernelIvEEvv,"ax",@progbits
	.align	128
        .global         _ZN3cub18CUB_300001_SM_10006detail11EmptyKernelIvEEvv
        .type           _ZN3cub18CUB_300001_SM_10006detail11EmptyKernelIvEEvv,@function
        .size           _ZN3cub18CUB_300001_SM_10006detail11EmptyKernelIvEEvv,(.L_x_543 - _ZN3cub18CUB_300001_SM_10006detail11EmptyKernelIvEEvv)
        .other          _ZN3cub18CUB_300001_SM_10006detail11EmptyKernelIvEEvv,@"STO_CUDA_ENTRY STV_DEFAULT"
_ZN3cub18CUB_300001_SM_10006detail11EmptyKernelIvEEvv:
.text._ZN3cub18CUB_300001_SM_10006detail11EmptyKernelIvEEvv:
[----:B------:R-:W-:Y:S01]  /*0000*/  LDC R1, c[0x0][0x37c] ;  /* 0x0000df00ff017b82 */ /* 0x000fe20000000800 */
[----:B------:R-:W-:Y:S05]  /*0010*/  EXIT ;  /* 0x000000000000794d */ /* 0x000fea0003800000 */
.L_x_528:
        /* <DEDUP_REMOVED lines=14> */
.L_x_543:


//--------------------- .nv.shared._ZN3cub18CUB_300001_SM_10006detail4scan16DeviceScanKernelINS2_10policy_hubIiiim9left_compE10Policy1000EN6thrust24THRUST_300001_SM_1000_NS6detail15normal_iteratorINS9_10device_ptrIiEEEESE_NS0_13ScanTileStateIiLb1EEES5_NS0_8NullTypeEmiLb0ESH_EEvT0_T1_T2_iT3_T4_T5_ --------------------------
	.section	.nv.shared._ZN3cub18CUB_300001_SM_10006detail4scan16DeviceScanKernelINS2_10policy_hubIiiim9left_compE10Policy1000EN6thrust24THRUST_300001_SM_1000_NS6detail15normal_iteratorINS9_10device_ptrIiEEEESE_NS0_13ScanTileStateIiLb1EEES5_NS0_8NullTypeEmiLb0ESH_EEvT0_T1_T2_iT3_T4_T5_,"aw",@nobits
	.sectionflags	@""
	.align	16
.nv.shared._ZN3cub18CUB_300001_SM_10006detail4scan16DeviceScanKernelINS2_10policy_hubIiiim9left_compE10Policy1000EN6thrust24THRUST_300001_SM_1000_NS6detail15normal_iteratorINS9_10device_ptrIiEEEESE_NS0_13ScanTileStateIiLb1EEES5_NS0_8NullTypeEmiLb0ESH_EEvT0_T1_T2_iT3_T4_T5_:
	.zero		8720


//--------------------- .nv.shared.reserved.0     --------------------------
	.section	.nv.shared.reserved.0,"aw",@nobits
	.weak		__nv_reservedSMEM_offset_0_alias
	.size		__nv_reservedSMEM_offset_0_alias, 0, 64
	.other		__nv_reservedSMEM_offset_0_alias,@"STO_CUDA_RESERVED_SHARED STV_DEFAULT"
__nv_reservedSMEM_offset_0_alias:
	.zero		0
	.zero		64


//--------------------- .nv.global                --------------------------
	.section	.nv.global,"aw",@nobits
.nv.global:
	.type		_ZN30_INTERNAL_8ddda7b6_4_k_cu_main6thrust24THRUST_300001_SM_1000_NS3seqE,@object
	.size		_ZN30_INTERNAL_8ddda7b6_4_k_cu_main6thrust24THRUST_300001_SM_1000_NS3seqE,(_ZN30_INTERNAL_8ddda7b6_4_k_cu_main4cuda3std3__48in_placeE - _ZN30_INTERNAL_8ddda7b6_4_k_cu_main6thrust24THRUST_300001_SM_1000_NS3seqE)
_ZN30_INTERNAL_8ddda7b6_4_k_cu_main6thrust24THRUST_300001_SM_1000_NS3seqE:
	.zero		1
	.type		_ZN30_INTERNAL_8ddda7b6_4_k_cu_main4cuda3std3__48in_placeE,@object
	.size		_ZN30_INTERNAL_8ddda7b6_4_k_cu_main4cuda3std3__48in_placeE,(_ZN30_INTERNAL_8ddda7b6_4_k_cu_main4cuda3std6ranges3__45__cpo4sizeE - _ZN30_INTERNAL_8ddda7b6_4_k_cu_main4cuda3std3__48in_placeE)
_ZN30_INTERNAL_8ddda7b6_4_k_cu_main4cuda3std3__48in_placeE:
	.zero		1
	.type		_ZN30_INTERNAL_8ddda7b6_4_k_cu_main4cuda3std6ranges3__45__cpo4sizeE,@object
	.size		_ZN30_INTERNAL_8ddda7b6_4_k_cu_main4cuda3std6ranges3__45__cpo4sizeE,(_ZN30_INTERNAL_8ddda7b6_4_k_cu_main6thrust24THRUST_300001_SM_1000_NS12placeholders2_3E - _ZN30_INTERNAL_8ddda7b6_4_k_cu_main4cuda3std6ranges3__45__cpo4sizeE)
_ZN30_INTERNAL_8ddda7b6_4_k_cu_main4cuda3std6ranges3__45__cpo4sizeE:
	.zero		1
	.type		_ZN30_INTERNAL_8ddda7b6_4_k_cu_main6thrust24THRUST_300001_SM_1000_NS12placeholders2_3E,@object
	.size		_ZN30_INTERNAL_8ddda7b6_4_k_cu_main6thrust24THRUST_300001_SM_1000_NS12placeholders2_3E,(_ZN30_INTERNAL_8ddda7b6_4_k_cu_main4cuda3std3__45__cpo6cbeginE - _ZN30_INTERNAL_8ddda7b6_4_k_cu_main6thrust24THRUST_300001_SM_1000_NS12placeholders2_3E)
_ZN30_INTERNAL_8ddda7b6_4_k_cu_main6thrust24THRUST_300001_SM_1000_NS12placeholders2_3E:
	.zero		1
	.type		_ZN30_INTERNAL_8ddda7b6_4_k_cu_main4cuda3std3__45__cpo6cbeginE,@object
	.size		_ZN30_INTERNAL_8ddda7b6_4_k_cu_main4cuda3std3__45__cpo6cbeginE,(_ZN30_INTERNAL_8ddda7b6_4_k_cu_main4cuda3std6ranges3__45__cpo6cbeginE - _ZN30_INTERNAL_8ddda7b6_4_k_cu_main4cuda3std3__45__cpo6cbeginE)
_ZN30_INTERNAL_8ddda7b6_4_k_cu_main4cuda3std3__45__cpo6cbeginE:
	.zero		1
	.type		_ZN30_INTERNAL_8ddda7b6_4_k_cu_main4cuda3std6ranges3__45__cpo6cbeginE,@object
	.size		_ZN30_INTERNAL_8ddda7b6_4_k_cu_main4cuda3std6ranges3__45__cpo6cbeginE,(_ZN30_INTERNAL_8ddda7b6_4_k_cu_main6thrust24THRUST_300001_SM_1000_NS12placeholders2_7E - _ZN30_INTERNAL_8ddda7b6_4_k_cu_main4cuda3std6ranges3__45__cpo6cbeginE)
_ZN30_INTERNAL_8ddda7b6_4_k_cu_main4cuda3std6ranges3__45__cpo6cbeginE:
	.zero		1
	.type		_ZN30_INTERNAL_8ddda7b6_4_k_cu_main6thrust24THRUST_300001_SM_1000_NS12placeholders2_7E,@object
	.size		_ZN30_INTERNAL_8ddda7b6_4_k_cu_main6thrust24THRUST_300001_SM_1000_NS12placeholders2_7E,(_ZN30_INTERNAL_8ddda7b6_4_k_cu_main4cuda3std3__45__cpo7crbeginE - _ZN30_INTERNAL_8ddda7b6_4_k_cu_main6thrust24THRUST_300001_SM_1000_NS12placeholders2_7E)
_ZN30_INTERNAL_8ddda7b6_4_k_cu_main6thrust24THRUST_300001_SM_1000_NS12placeholders2_7E:
	.zero		1
	.type		_ZN30_INTERNAL_8ddda7b6_4_k_cu_main4cuda3std3__45__cpo7crbeginE,@object
	.size		_ZN30_INTERNAL_8ddda7b6_4_k_cu_main4cuda3std3__45__cpo7crbeginE,(_ZN30_INTERNAL_8ddda7b6_4_k_cu_main4cuda3std6ranges3__45__cpo4nextE - _ZN30_INTERNAL_8ddda7b6_4_k_cu_main4cuda3std3__45__cpo7crbeginE)
_ZN30_INTERNAL_8ddda7b6_4_k_cu_main4cuda3std3__45__cpo7crbeginE:
	.zero		1
	.type		_ZN30_INTERNAL_8ddda7b6_4_k_cu_main4cuda3std6ranges3__45__cpo4nextE,@object
	.size		_ZN30_INTERNAL_8ddda7b6_4_k_cu_main4cuda3std6ranges3__45__cpo4nextE,(_ZN30_INTERNAL_8ddda7b6_4_k_cu_main4cuda3std6ranges3__45__cpo4swapE - _ZN30_INTERNAL_8ddda7b6_4_k_cu_main4cuda3std6ranges3__45__cpo4nextE)
_ZN30_INTERNAL_8ddda7b6_4_k_cu_main4cuda3std6ranges3__45__cpo4nextE:
	.zero		1
	.type		_ZN30_INTERNAL_8ddda7b6_4_k_cu_main4cuda3std6ranges3__45__cpo4swapE,@object
	.size		_ZN30_INTERNAL_8ddda7b6_4_k_cu_main4cuda3std6ranges3__45__cpo4swapE,(_ZN30_INTERNAL_8ddda7b6_4_k_cu_main6thrust24THRUST_300001_SM_1000_NS8cuda_cub10par_nosyncE - _ZN30_INTERNAL_8ddda7b6_4_k_cu_main4cuda3std6ranges3__45__cpo4swapE)
_ZN30_INTERNAL_8ddda7b6_4_k_cu_main4cuda3std6ranges3__45__cpo4swapE:
	.zero		1
	.type		_ZN30_INTERNAL_8ddda7b6_4_k_cu_main6thrust24THRUST_300001_SM_1000_NS8cuda_cub10par_nosyncE,@object
	.size		_ZN30_INTERNAL_8ddda7b6_4_k_cu_main6thrust24THRUST_300001_SM_1000_NS8cuda_cub10par_nosyncE,(_ZN30_INTERNAL_8ddda7b6_4_k_cu_main6thrust24THRUST_300001_SM_1000_NS12placeholders2_9E - _ZN30_INTERNAL_8ddda7b6_4_k_cu_main6thrust24THRUST_300001_SM_1000_NS8cuda_cub10par_nosyncE)
_ZN30_INTERNAL_8ddda7b6_4_k_cu_main6thrust24THRUST_300001_SM_1000_NS8cuda_cub10par_nosyncE:
	.zero		1
	.type		_ZN30_INTERNAL_8ddda7b6_4_k_cu_main6thrust24THRUST_300001_SM_1000_NS12placeholders2_9E,@object
	.size		_ZN30_INTERNAL_8ddda7b6_4_k_cu_main6thrust24THRUST_300001_SM_1000_NS12placeholders2_9E,(_ZN30_INTERNAL_8ddda7b6_4_k_cu_main4cuda3std3__432_GLOBAL__N__8ddda7b6_4_k_cu_main6ignoreE - _ZN30_INTERNAL_8ddda7b6_4_k_cu_main6thrust24THRUST_300001_SM_1000_NS12placeholders2_9E)
_ZN30_INTERNAL_8ddda7b6_4_k_cu_main6thrust24THRUST_300001_SM_1000_NS12placeholders2_9E:
	.zero		1
	.type		_ZN30_INTERNAL_8ddda7b6_4_k_cu_main4cuda3std3__432_GLOBAL__N__8ddda7b6_4_k_cu_main6ignoreE,@object
	.size		_ZN30_INTERNAL_8ddda7b6_4_k_cu_main4cuda3std3__432_GLOBAL__N__8ddda7b6_4_k_cu_main6ignoreE,(_ZN30_INTERNAL_8ddda7b6_4_k_cu_main4cuda3std6ranges3__45__cpo4dataE - _ZN30_INTERNAL_8ddda7b6_4_k_cu_main4cuda3std3__432_GLOBAL__N__8ddda7b6_4_k_cu_main6ignoreE)
_ZN30_INTERNAL_8ddda7b6_4_k_cu_main4cuda3std3__432_GLOBAL__N__8ddda7b6_4_k_cu_main6ignoreE:
	.zero		1
	.type		_ZN30_INTERNAL_8ddda7b6_4_k_cu_main4cuda3std6ranges3__45__cpo4dataE,@object
	.size		_ZN30_INTERNAL_8ddda7b6_4_k_cu_main4cuda3std6ranges3__45__cpo4dataE,(_ZN30_INTERNAL_8ddda7b6_4_k_cu_main6thrust24THRUST_300001_SM_1000_NS12placeholders2_1E - _ZN30_INTERNAL_8ddda7b6_4_k_cu_main4cuda3std6ranges3__45__cpo4dataE)
_ZN30_INTERNAL_8ddda7b6_4_k_cu_main4cuda3std6ranges3__45__cpo4dataE:
	.zero		1
	.type		_ZN30_INTERNAL_8ddda7b6_4_k_cu_main6thrust24THRUST_300001_SM_1000_NS12placeholders2_1E,@object
	.size		_ZN30_INTERNAL_8ddda7b6_4_k_cu_main6thrust24THRUST_300001_SM_1000_NS12placeholders2_1E,(_ZN30_INTERNAL_8ddda7b6_4_k_cu_main4cuda3std3__45__cpo5beginE - _ZN30_INTERNAL_8ddda7b6_4_k_cu_main6thrust24THRUST_300001_SM_1000_NS12placeholders2_1E)
_ZN30_INTERNAL_8ddda7b6_4_k_cu_main6thrust24THRUST_300001_SM_1000_NS12placeholders2_1E:
	.zero		1
	.type		_ZN30_INTERNAL_8ddda7b6_4_k_cu_main4cuda3std3__45__cpo5beginE,@object
	.size		_ZN30_INTERNAL_8ddda7b6_4_k_cu_main4cuda3std3__45__cpo5beginE,(_ZN30_INTERNAL_8ddda7b6_4_k_cu_main4cuda3std6ranges3__45__cpo5beginE - _ZN30_INTERNAL_8ddda7b6_4_k_cu_main4cuda3std3__45__cpo5beginE)
_ZN30_INTERNAL_8ddda7b6_4_k_cu_main4cuda3std3__45__cpo5beginE:
	.zero		1
	.type		_ZN30_INTERNAL_8ddda7b6_4_k_cu_main4cuda3std6ranges3__45__cpo5beginE,@object
	.size		_ZN30_INTERNAL_8ddda7b6_4_k_cu_main4cuda3std6ranges3__45__cpo5beginE,(_ZN30_INTERNAL_8ddda7b6_4_k_cu_main6thrust24THRUST_300001_SM_1000_NS12placeholders2_5E - _ZN30_INTERNAL_8ddda7b6_4_k_cu_main4cuda3std6ranges3__45__cpo5beginE)
_ZN30_INTERNAL_8ddda7b6_4_k_cu_main4cuda3std6ranges3__45__cpo5beginE:
	.zero		1
	.type		_ZN30_INTERNAL_8ddda7b6_4_k_cu_main6thrust24THRUST_300001_SM_1000_NS12placeholders2_5E,@object
	.size		_ZN30_INTERNAL_8ddda7b6_4_k_cu_main6thrust24THRUST_300001_SM_1000_NS12placeholders2_5E,(_ZN30_INTERNAL_8ddda7b6_4_k_cu_main4cuda3std3__45__cpo6rbeginE - _ZN30_INTERNAL_8ddda7b6_4_k_cu_main6thrust24THRUST_300001_SM_1000_NS12placeholders2_5E)
_ZN30_INTERNAL_8ddda7b6_4_k_cu_main6thrust24THRUST_300001_SM_1000_NS12placeholders2_5E:
	.zero		1
	.type		_ZN30_INTERNAL_8ddda7b6_4_k_cu_main4cuda3std3__45__cpo6rbeginE,@object
	.size		_ZN30_INTERNAL_8ddda7b6_4_k_cu_main4cuda3std3__45__cpo6rbeginE,(_ZN30_INTERNAL_8ddda7b6_4_k_cu_main4cuda3std6ranges3__45__cpo7advanceE - _ZN30_INTERNAL_8ddda7b6_4_k_cu_main4cuda3std3__45__cpo6rbeginE)
_ZN30_INTERNAL_8ddda7b6_4_k_cu_main4cuda3std3__45__cpo6rbeginE:
	.zero		1
	.type		_ZN30_INTERNAL_8ddda7b6_4_k_cu_main4cuda3std6ranges3__45__cpo7advanceE,@object
	.size		_ZN30_INTERNAL_8ddda7b6_4_k_cu_main4cuda3std6ranges3__45__cpo7advanceE,(_ZN30_INTERNAL_8ddda7b6_4_k_cu_main4cuda3std3__47nulloptE - _ZN30_INTERNAL_8ddda7b6_4_k_cu_main4cuda3std6ranges3__45__cpo7advanceE)
_ZN30_INTERNAL_8ddda7b6_4_k_cu_main4cuda3std6ranges3__45__cpo7advanceE:
	.zero		1
	.type		_ZN30_INTERNAL_8ddda7b6_4_k_cu_main4cuda3std3__47nulloptE,@object
	.size		_ZN30_INTERNAL_8ddda7b6_4_k_cu_main4cuda3std3__47nulloptE,(_ZN30_INTERNAL_8ddda7b6_4_k_cu_main4cuda3std6ranges3__45__cpo8distanceE - _ZN30_INTERNAL_8ddda7b6_4_k_cu_main4cuda3std3__47nulloptE)
_ZN30_INTERNAL_8ddda7b6_4_k_cu_main4cuda3std3__47nulloptE:
	.zero		1
	.type		_ZN30_INTERNAL_8ddda7b6_4_k_cu_main4cuda3std6ranges3__45__cpo8distanceE,@object
	.size		_ZN30_INTERNAL_8ddda7b6_4_k_cu_main4cuda3std6ranges3__45__cpo8distanceE,(_ZN30_INTERNAL_8ddda7b6_4_k_cu_main6thrust24THRUST_300001_SM_1000_NS12placeholders3_10E - _ZN30_INTERNAL_8ddda7b6_4_k_cu_main4cuda3std6ranges3__45__cpo8distanceE)
_ZN30_INTERNAL_8ddda7b6_4_k_cu_main4cuda3std6ranges3__45__cpo8distanceE:
	.zero		1
	.type		_ZN30_INTERNAL_8ddda7b6_4_k_cu_main6thrust24THRUST_300001_SM_1000_NS12placeholders3_10E,@object
	.size		_ZN30_INTERNAL_8ddda7b6_4_k_cu_main6thrust24THRUST_300001_SM_1000_NS12placeholders3_10E,(_ZN30_INTERNAL_8ddda7b6_4_k_cu_main4cuda3std3__419piecewise_constructE - _ZN30_INTERNAL_8ddda7b6_4_k_cu_main6thrust24THRUST_300001_SM_1000_NS12placeholders3_10E)
_ZN30_INTERNAL_8ddda7b6_4_k_cu_main6thrust24THRUST_300001_SM_1000_NS12placeholders3_10E:
	.zero		1
	.type		_ZN30_INTERNAL_8ddda7b6_4_k_cu_main4cuda3std3__419piecewise_constructE,@object
	.size		_ZN30_INTERNAL_8ddda7b6_4_k_cu_main4cuda3std3__419piecewise_constructE,(_ZN30_INTERNAL_8ddda7b6_4_k_cu_main4cuda3std6ranges3__45__cpo5cdataE - _ZN30_INTERNAL_8ddda7b6_4_k_cu_main4cuda3std3__419piecewise_constructE)
_ZN30_INTERNAL_8ddda7b6_4_k_cu_main4cuda3std3__419piecewise_constructE:
	.zero		1
	.type		_ZN30_INTERNAL_8ddda7b6_4_k_cu_main4cuda3std6ranges3__45__cpo5cdataE,@object
	.size		_ZN30_INTERNAL_8ddda7b6_4_k_cu_main4cuda3std6ranges3__45__cpo5cdataE,(_ZN30_INTERNAL_8ddda7b6_4_k_cu_main6thrust24THRUST_300001_SM_1000_NS12placeholders2_2E - _ZN30_INTERNAL_8ddda7b6_4_k_cu_main4cuda3std6ranges3__45__cpo5cdataE)
_ZN30_INTERNAL_8ddda7b6_4_k_cu_main4cuda3std6ranges3__45__cpo5cdataE:
	.zero		1
	.type		_ZN30_INTERNAL_8ddda7b6_4_k_cu_main6thrust24THRUST_300001_SM_1000_NS12placeholders2_2E,@object
	.size		_ZN30_INTERNAL_8ddda7b6_4_k_cu_main6thrust24THRUST_300001_SM_1000_NS12placeholders2_2E,(_ZN30_INTERNAL_8ddda7b6_4_k_cu_main4cuda3std3__45__cpo3endE - _ZN30_INTERNAL_8ddda7b6_4_k_cu_main6thrust24THRUST_300001_SM_1000_NS12placeholders2_2E)
_ZN30_INTERNAL_8ddda7b6_4_k_cu_main6thrust24THRUST_300001_SM_1000_NS12placeholders2_2E:
	.zero		1
	.type		_ZN30_INTERNAL_8ddda7b6_4_k_cu_main4cuda3std3__45__cpo3endE,@object
	.size		_ZN30_INTERNAL_8ddda7b6_4_k_cu_main4cuda3std3__45__cpo3endE,(_ZN30_INTERNAL_8ddda7b6_4_k_cu_main4cuda3std6ranges3__45__cpo3endE - _ZN30_INTERNAL_8ddda7b6_4_k_cu_main4cuda3std3__45__cpo3endE)
_ZN30_INTERNAL_8ddda7b6_4_k_cu_main4cuda3std3__45__cpo3endE:
	.zero		1
	.type		_ZN30_INTERNAL_8ddda7b6_4_k_cu_main4cuda3std6ranges3__45__cpo3endE,@object
	.size		_ZN30_INTERNAL_8ddda7b6_4_k_cu_main4cuda3std6ranges3__45__cpo3endE,(_ZN30_INTERNAL_8ddda7b6_4_k_cu_main6thrust24THRUST_300001_SM_1000_NS12placeholders2_6E - _ZN30_INTERNAL_8ddda7b6_4_k_cu_main4cuda3std6ranges3__45__cpo3endE)
_ZN30_INTERNAL_8ddda7b6_4_k_cu_main4cuda3std6ranges3__45__cpo3endE:
	.zero		1
	.type		_ZN30_INTERNAL_8ddda7b6_4_k_cu_main6thrust24THRUST_300001_SM_1000_NS12placeholders2_6E,@object
	.size		_ZN30_INTERNAL_8ddda7b6_4_k_cu_main6thrust24THRUST_300001_SM_1000_NS12placeholders2_6E,(_ZN30_INTERNAL_8ddda7b6_4_k_cu_main4cuda3std3__45__cpo4rendE - _ZN30_INTERNAL_8ddda7b6_4_k_cu_main6thrust24THRUST_300001_SM_1000_NS12placeholders2_6E)
_ZN30_INTERNAL_8ddda7b6_4_k_cu_main6thrust24THRUST_300001_SM_1000_NS12placeholders2_6E:
	.zero		1
	.type		_ZN30_INTERNAL_8ddda7b6_4_k_cu_main4cuda3std3__45__cpo4rendE,@object
	.size		_ZN30_INTERNAL_8ddda7b6_4_k_cu_main4cuda3std3__45__cpo4rendE,(_ZN30_INTERNAL_8ddda7b6_4_k_cu_main4cuda3std6ranges3__45__cpo9iter_swapE - _ZN30_INTERNAL_8ddda7b6_4_k_cu_main4cuda3std3__45__cpo4rendE)
_ZN30_INTERNAL_8ddda7b6_4_k_cu_main4cuda3std3__45__cpo4rendE:
	.zero		1
	.type		_ZN30_INTERNAL_8ddda7b6_4_k_cu_main4cuda3std6ranges3__45__cpo9iter_swapE,@object
	.size		_ZN30_INTERNAL_8ddda7b6_4_k_cu_main4cuda3std6ranges3__45__cpo9iter_swapE,(_ZN30_INTERNAL_8ddda7b6_4_k_cu_main4cuda3std3__48unexpectE - _ZN30_INTERNAL_8ddda7b6_4_k_cu_main4cuda3std6ranges3__45__cpo9iter_swapE)
_ZN30_INTERNAL_8ddda7b6_4_k_cu_main4cuda3std6ranges3__45__cpo9iter_swapE:
	.zero		1
	.type		_ZN30_INTERNAL_8ddda7b6_4_k_cu_main4cuda3std3__48unexpectE,@object
	.size		_ZN30_INTERNAL_8ddda7b6_4_k_cu_main4cuda3std3__48unexpectE,(_ZN30_INTERNAL_8ddda7b6_4_k_cu_main6thrust24THRUST_300001_SM_1000_NS8cuda_cub3parE - _ZN30_INTERNAL_8ddda7b6_4_k_cu_main4cuda3std3__48unexpectE)
_ZN30_INTERNAL_8ddda7b6_4_k_cu_main4cuda3std3__48unexpectE:
	.zero		1
	.type		_ZN30_INTERNAL_8ddda7b6_4_k_cu_main6thrust24THRUST_300001_SM_1000_NS8cuda_cub3parE,@object
	.size		_ZN30_INTERNAL_8ddda7b6_4_k_cu_main6thrust24THRUST_300001_SM_1000_NS8cuda_cub3parE,(_ZN30_INTERNAL_8ddda7b6_4_k_cu_main6thrust24THRUST_300001_SM_1000_NS12placeholders2_4E - _ZN30_INTERNAL_8ddda7b6_4_k_cu_main6thrust24THRUST_300001_SM_1000_NS8cuda_cub3parE)
_ZN30_INTERNAL_8ddda7b6_4_k_cu_main6thrust24THRUST_300001_SM_1000_NS8cuda_cub3parE:
	.zero		1
	.type		_ZN30_INTERNAL_8ddda7b6_4_k_cu_main6thrust24THRUST_300001_SM_1000_NS12placeholders2_4E,@object
	.size		_ZN30_INTERNAL_8ddda7b6_4_k_cu_main6thrust24THRUST_300001_SM_1000_NS12placeholders2_4E,(_ZN30_INTERNAL_8ddda7b6_4_k_cu_main4cuda3std3__45__cpo4cendE - _ZN30_INTERNAL_8ddda7b6_4_k_cu_main6thrust24THRUST_300001_SM_1000_NS12placeholders2_4E)
_ZN30_INTERNAL_8ddda7b6_4_k_cu_main6thrust24THRUST_300001_SM_1000_NS12placeholders2_4E:
	.zero		1
	.type		_ZN30_INTERNAL_8ddda7b6_4_k_cu_main4cuda3std3__45__cpo4cendE,@object
	.size		_ZN30_INTERNAL_8ddda7b6_4_k_cu_main4cuda3std3__45__cpo4cendE,(_ZN30_INTERNAL_8ddda7b6_4_k_cu_main4cuda3std6ranges3__45__cpo4cendE - _ZN30_INTERNAL_8ddda7b6_4_k_cu_main4cuda3std3__45__cpo4cendE)
_ZN30_INTERNAL_8ddda7b6_4_k_cu_main4cuda3std3__45__cpo4cendE:
	.zero		1
	.type		_ZN30_INTERNAL_8ddda7b6_4_k_cu_main4cuda3std6ranges3__45__cpo4cendE,@object
	.size		_ZN30_INTERNAL_8ddda7b6_4_k_cu_main4cuda3std6ranges3__45__cpo4cendE,(_ZN30_INTERNAL_8ddda7b6_4_k_cu_main4cuda3std3__420unreachable_sentinelE - _ZN30_INTERNAL_8ddda7b6_4_k_cu_main4cuda3std6ranges3__45__cpo4cendE)
_ZN30_INTERNAL_8ddda7b6_4_k_cu_main4cuda3std6ranges3__45__cpo4cendE:
	.zero		1
	.type		_ZN30_INTERNAL_8ddda7b6_4_k_cu_main4cuda3std3__420unreachable_sentinelE,@object
	.size		_ZN30_INTERNAL_8ddda7b6_4_k_cu_main4cuda3std3__420unreachable_sentinelE,(_ZN30_INTERNAL_8ddda7b6_4_k_cu_main4cuda3std6ranges3__45__cpo5ssizeE - _ZN30_INTERNAL_8ddda7b6_4_k_cu_main4cuda3std3__420unreachable_sentinelE)
_ZN30_INTERNAL_8ddda7b6_4_k_cu_main4cuda3std3__420unreachable_sentinelE:
	.zero		1
	.type		_ZN30_INTERNAL_8ddda7b6_4_k_cu_main4cuda3std6ranges3__45__cpo5ssizeE,@object
	.size		_ZN30_INTERNAL_8ddda7b6_4_k_cu_main4cuda3std6ranges3__45__cpo5ssizeE,(_ZN30_INTERNAL_8ddda7b6_4_k_cu_main6thrust24THRUST_300001_SM_1000_NS12placeholders2_8E - _ZN30_INTERNAL_8ddda7b6_4_k_cu_main4cuda3std6ranges3__45__cpo5ssizeE)
_ZN30_INTERNAL_8ddda7b6_4_k_cu_main4cuda3std6ranges3__45__cpo5ssizeE:
	.zero		1
	.type		_ZN30_INTERNAL_8ddda7b6_4_k_cu_main6thrust24THRUST_300001_SM_1000_NS12placeholders2_8E,@object
	.size		_ZN30_INTERNAL_8ddda7b6_4_k_cu_main6thrust24THRUST_300001_SM_1000_NS12placeholders2_8E,(_ZN30_INTERNAL_8ddda7b6_4_k_cu_main4cuda3std3__45__cpo5crendE - _ZN30_INTERNAL_8ddda7b6_4_k_cu_main6thrust24THRUST_300001_SM_1000_NS12placeholders2_8E)
_ZN30_INTERNAL_8ddda7b6_4_k_cu_main6thrust24THRUST_300001_SM_1000_NS12placeholders2_8E:
	.zero		1
	.type		_ZN30_INTERNAL_8ddda7b6_4_k_cu_main4cuda3std3__45__cpo5crendE,@object
	.size		_ZN30_INTERNAL_8ddda7b6_4_k_cu_main4cuda3std3__45__cpo5crendE,(_ZN30_INTERNAL_8ddda7b6_4_k_cu_main4cuda3std6ranges3__45__cpo4prevE - _ZN30_INTERNAL_8ddda7b6_4_k_cu_main4cuda3std3__45__cpo5crendE)
_ZN30_INTERNAL_8ddda7b6_4_k_cu_main4cuda3std3__45__cpo5crendE:
	.zero		1
	.type		_ZN30_INTERNAL_8ddda7b6_4_k_cu_main4cuda3std6ranges3__45__cpo4prevE,@object
	.size		_ZN30_INTERNAL_8ddda7b6_4_k_cu_main4cuda3std6ranges3__45__cpo4prevE,(_ZN30_INTERNAL_8ddda7b6_4_k_cu_main4cuda3std6ranges3__45__cpo9iter_moveE - _ZN30_INTERNAL_8ddda7b6_4_k_cu_main4cuda3std6ranges3__45__cpo4prevE)
_ZN30_INTERNAL_8ddda7b6_4_k_cu_main4cuda3std6ranges3__45__cpo4prevE:
	.zero		1
	.type		_ZN30_INTERNAL_8ddda7b6_4_k_cu_main4cuda3std6ranges3__45__cpo9iter_moveE,@object
	.size		_ZN30_INTERNAL_8ddda7b6_4_k_cu_main4cuda3std6ranges3__45__cpo9iter_moveE,(_ZN30_INTERNAL_8ddda7b6_4_k_cu_main6thrust24THRUST_300001_SM_1000_NS6system6detail10sequential3seqE - _ZN30_INTERNAL_8ddda7b6_4_k_cu_main4cuda3std6ranges3__45__cpo9iter_moveE)
_ZN30_INTERNAL_8ddda7b6_4_k_cu_main4cuda3std6ranges3__45__cpo9iter_moveE:
	.zero		1
	.type		_ZN30_INTERNAL_8ddda7b6_4_k_cu_main6thrust24THRUST_300001_SM_1000_NS6system6detail10sequential3seqE,@object
	.size		_ZN30_INTERNAL_8ddda7b6_4_k_cu_main6thrust24THRUST_300001_SM_1000_NS6system6detail10sequential3seqE,(.L_31 - _ZN30_INTERNAL_8ddda7b6_4_k_cu_main6thrust24THRUST_300001_SM_1000_NS6system6detail10sequential3seqE)
_ZN30_INTERNAL_8ddda7b6_4_k_cu_main6thrust24THRUST_300001_SM_1000_NS6system6detail10sequential3seqE:
	.zero		1
.L_31:


//--------------------- .nv.shared._ZN3cub18CUB_300001_SM_10006detail4scan16DeviceScanKernelINS2_10policy_hubIiiij9left_compE10Policy1000EN6thrust24THRUST_300001_SM_1000_NS6detail15normal_iteratorINS9_10device_ptrIiEEEESE_NS0_13ScanTileStateIiLb1EEES5_NS0_8NullTypeEjiLb0ESH_EEvT0_T1_T2_iT3_T4_T5_ --------------------------
	.section	.nv.shared._ZN3cub18CUB_300001_SM_10006detail4scan16DeviceScanKernelINS2_10policy_hubIiiij9left_compE10Policy1000EN6thrust24THRUST_300001_SM_1000_NS6detail15normal_iteratorINS9_10device_ptrIiEEEESE_NS0_13ScanTileStateIiLb1EEES5_NS0_8NullTypeEjiLb0ESH_EEvT0_T1_T2_iT3_T4_T5_,"aw",@nobits
	.sectionflags	@""
	.align	16
.nv.shared._ZN3cub18CUB_300001_SM_10006detail4scan16DeviceScanKernelINS2_10policy_hubIiiij9left_compE10Policy1000EN6thrust24THRUST_300001_SM_1000_NS6detail15normal_iteratorINS9_10device_ptrIiEEEESE_NS0_13ScanTileStateIiLb1EEES5_NS0_8NullTypeEjiLb0ESH_EEvT0_T1_T2_iT3_T4_T5_:
	.zero		8720


//--------------------- .nv.shared._ZN3cub18CUB_300001_SM_10006detail6reduce28DeviceReduceSingleTileKernelINS2_10policy_hubIiyN4cuda3__47maximumIiEEE10Policy1000EPiSB_iS8_iiNS5_3std3__410__identityEEEvT0_T1_T2_T3_T4_T6_ --------------------------
	.section	.nv.shared._ZN3cub18CUB_300001_SM_10006detail6reduce28DeviceReduceSingleTileKernelINS2_10policy_hubIiyN4cuda3__47maximumIiEEE10Policy1000EPiSB_iS8_iiNS5_3std3__410__identityEEEvT0_T1_T2_T3_T4_T6_,"aw",@nobits
	.sectionflags	@""
	.align	4
.nv.shared._ZN3cub18CUB_300001_SM_10006detail6reduce28DeviceReduceSingleTileKernelINS2_10policy_hubIiyN4cuda3__47maximumIiEEE10Policy1000EPiSB_iS8_iiNS5_3std3__410__identityEEEvT0_T1_T2_T3_T4_T6_:
	.zero		1068


//--------------------- .nv.shared._ZN3cub18CUB_300001_SM_10006detail6reduce18DeviceReduceKernelINS2_10policy_hubIiyN4cuda3__47maximumIiEEE10Policy1000EN6thrust24THRUST_300001_SM_1000_NS6detail15normal_iteratorINSC_10device_ptrIiEEEEyS8_iNS5_3std3__410__identityEEEvT0_PT3_T1_NS0_13GridEvenShareISO_EET2_T4_ --------------------------
	.section	.nv.shared._ZN3cub18CUB_300001_SM_10006detail6reduce18DeviceReduceKernelINS2_10policy_hubIiyN4cuda3__47maximumIiEEE10Policy1000EN6thrust24THRUST_300001_SM_1000_NS6detail15normal_iteratorINSC_10device_ptrIiEEEEyS8_iNS5_3std3__410__identityEEEvT0_PT3_T1_NS0_13GridEvenShareISO_EET2_T4_,"aw",@nobits
	.sectionflags	@""
	.align	4
.nv.shared._ZN3cub18CUB_300001_SM_10006detail6reduce18DeviceReduceKernelINS2_10policy_hubIiyN4cuda3__47maximumIiEEE10Policy1000EN6thrust24THRUST_300001_SM_1000_NS6detail15normal_iteratorINSC_10device_ptrIiEEEEyS8_iNS5_3std3__410__identityEEEvT0_PT3_T1_NS0_13GridEvenShareISO_EET2_T4_:
	.zero		1068


//--------------------- .nv.shared._ZN3cub18CUB_300001_SM_10006detail6reduce28DeviceReduceSingleTileKernelINS2_10policy_hubIiyN4cuda3__47maximumIiEEE10Policy1000EN6thrust24THRUST_300001_SM_1000_NS6detail15normal_iteratorINSC_10device_ptrIiEEEEPiyS8_iiNS5_3std3__410__identityEEEvT0_T1_T2_T3_T4_T6_ --------------------------
	.section	.nv.shared._ZN3cub18CUB_300001_SM_10006detail6reduce28DeviceReduceSingleTileKernelINS2_10policy_hubIiyN4cuda3__47maximumIiEEE10Policy1000EN6thrust24THRUST_300001_SM_1000_NS6detail15normal_iteratorINSC_10device_ptrIiEEEEPiyS8_iiNS5_3std3__410__identityEEEvT0_T1_T2_T3_T4_T6_,"aw",@nobits
	.sectionflags	@""
	.align	4
.nv.shared._ZN3cub18CUB_300001_SM_10006detail6reduce28DeviceReduceSingleTileKernelINS2_10policy_hubIiyN4cuda3__47maximumIiEEE10Policy1000EN6thrust24THRUST_300001_SM_1000_NS6detail15normal_iteratorINSC_10device_ptrIiEEEEPiyS8_iiNS5_3std3__410__identityEEEvT0_T1_T2_T3_T4_T6_:
	.zero		1068


//--------------------- .nv.shared._ZN3cub18CUB_300001_SM_10006detail6reduce28DeviceReduceSingleTileKernelINS2_10policy_hubIijN4cuda3__47maximumIiEEE10Policy1000EPiSB_iS8_iiNS5_3std3__410__identityEEEvT0_T1_T2_T3_T4_T6_ --------------------------
	.section	.nv.shared._ZN3cub18CUB_300001_SM_10006detail6reduce28DeviceReduceSingleTileKernelINS2_10policy_hubIijN4cuda3__47maximumIiEEE10Policy1000EPiSB_iS8_iiNS5_3std3__410__identityEEEvT0_T1_T2_T3_T4_T6_,"aw",@nobits
	.sectionflags	@""
	.align	4
.nv.shared._ZN3cub18CUB_300001_SM_10006detail6reduce28DeviceReduceSingleTileKernelINS2_10policy_hubIijN4cuda3__47maximumIiEEE10Policy1000EPiSB_iS8_iiNS5_3std3__410__identityEEEvT0_T1_T2_T3_T4_T6_:
	.zero		1068


//--------------------- .nv.shared._ZN3cub18CUB_300001_SM_10006detail6reduce18DeviceReduceKernelINS2_10policy_hubIijN4cuda3__47maximumIiEEE10Policy1000EN6thrust24THRUST_300001_SM_1000_NS6detail15normal_iteratorINSC_10device_ptrIiEEEEjS8_iNS5_3std3__410__identityEEEvT0_PT3_T1_NS0_13GridEvenShareISO_EET2_T4_ --------------------------
	.section	.nv.shared._ZN3cub18CUB_300001_SM_10006detail6reduce18DeviceReduceKernelINS2_10policy_hubIijN4cuda3__47maximumIiEEE10Policy1000EN6thrust24THRUST_300001_SM_1000_NS6detail15normal_iteratorINSC_10device_ptrIiEEEEjS8_iNS5_3std3__410__identityEEEvT0_PT3_T1_NS0_13GridEvenShareISO_EET2_T4_,"aw",@nobits
	.sectionflags	@""
	.align	4
.nv.shared._ZN3cub18CUB_300001_SM_10006detail6reduce18DeviceReduceKernelINS2_10policy_hubIijN4cuda3__47maximumIiEEE10Policy1000EN6thrust24THRUST_300001_SM_1000_NS6detail15normal_iteratorINSC_10device_ptrIiEEEEjS8_iNS5_3std3__410__identityEEEvT0_PT3_T1_NS0_13GridEvenShareISO_EET2_T4_:
	.zero		1068


//--------------------- .nv.shared._ZN3cub18CUB_300001_SM_10006detail6reduce28DeviceReduceSingleTileKernelINS2_10policy_hubIijN4cuda3__47maximumIiEEE10Policy1000EN6thrust24THRUST_300001_SM_1000_NS6detail15normal_iteratorINSC_10device_ptrIiEEEEPijS8_iiNS5_3std3__410__identityEEEvT0_T1_T2_T3_T4_T6_ --------------------------
	.section	.nv.shared._ZN3cub18CUB_300001_SM_10006detail6reduce28DeviceReduceSingleTileKernelINS2_10policy_hubIijN4cuda3__47maximumIiEEE10Policy1000EN6thrust24THRUST_300001_SM_1000_NS6detail15normal_iteratorINSC_10device_ptrIiEEEEPijS8_iiNS5_3std3__410__identityEEEvT0_T1_T2_T3_T4_T6_,"aw",@nobits
	.sectionflags	@""
	.align	4
.nv.shared._ZN3cub18CUB_300001_SM_10006detail6reduce28DeviceReduceSingleTileKernelINS2_10policy_hubIijN4cuda3__47maximumIiEEE10Policy1000EN6thrust24THRUST_300001_SM_1000_NS6detail15normal_iteratorINSC_10device_ptrIiEEEEPijS8_iiNS5_3std3__410__identityEEEvT0_T1_T2_T3_T4_T6_:
	.zero		1068


//--------------------- .nv.constant0._ZN3cub18CUB_300001_SM_10006detail4scan16DeviceScanKernelINS2_10policy_hubIiiim9left_compE10Policy1000EN6thrust24THRUST_300001_SM_1000_NS6detail15normal_iteratorINS9_10device_ptrIiEEEESE_NS0_13ScanTileStateIiLb1EEES5_NS0_8NullTypeEmiLb0ESH_EEvT0_T1_T2_iT3_T4_T5_ --------------------------
	.section	.nv.constant0._ZN3cub18CUB_300001_SM_10006detail4scan16DeviceScanKernelINS2_10policy_hubIiiim9left_compE10Policy1000EN6thrust24THRUST_300001_SM_1000_NS6detail15normal_iteratorINS9_10device_ptrIiEEEESE_NS0_13ScanTileStateIiLb1EEES5_NS0_8NullTypeEmiLb0ESH_EEvT0_T1_T2_iT3_T4_T5_,"a",@progbits
	.sectionflags	@""
	.align	4
.nv.constant0._ZN3cub18CUB_300001_SM_10006detail4scan16DeviceScanKernelINS2_10policy_hubIiiim9left_compE10Policy1000EN6thrust24THRUST_300001_SM_1000_NS6detail15normal_iteratorINS9_10device_ptrIiEEEESE_NS0_13ScanTileStateIiLb1EEES5_NS0_8NullTypeEmiLb0ESH_EEvT0_T1_T2_iT3_T4_T5_:
	.zero		936


//--------------------- .nv.constant0._ZN3cub18CUB_300001_SM_10006detail4scan16DeviceScanKernelINS2_10policy_hubIiiij9left_compE10Policy1000EN6thrust24THRUST_300001_SM_1000_NS6detail15normal_iteratorINS9_10device_ptrIiEEEESE_NS0_13ScanTileStateIiLb1EEES5_NS0_8NullTypeEjiLb0ESH_EEvT0_T1_T2_iT3_T4_T5_ --------------------------
	.section	.nv.constant0._ZN3cub18CUB_300001_SM_10006detail4scan16DeviceScanKernelINS2_10policy_hubIiiij9left_compE10Policy1000EN6thrust24THRUST_300001_SM_1000_NS6detail15normal_iteratorINS9_10device_ptrIiEEEESE_NS0_13ScanTileStateIiLb1EEES5_NS0_8NullTypeEjiLb0ESH_EEvT0_T1_T2_iT3_T4_T5_,"a",@progbits
	.sectionflags	@""
	.align	4
.nv.constant0._ZN3cub18CUB_300001_SM_10006detail4scan16DeviceScanKernelINS2_10policy_hubIiiij9left_compE10Policy1000EN6thrust24THRUST_300001_SM_1000_NS6detail15normal_iteratorINS9_10device_ptrIiEEEESE_NS0_13ScanTileStateIiLb1EEES5_NS0_8NullTypeEjiLb0ESH_EEvT0_T1_T2_iT3_T4_T5_:
	.zero		932


//--------------------- .nv.constant0._ZN3cub18CUB_300001_SM_10006detail4scan20DeviceScanInitKernelINS0_13ScanTileStateIiLb1EEEEEvT_i --------------------------
	.section	.nv.constant0._ZN3cub18CUB_300001_SM_10006detail4scan20DeviceScanInitKernelINS0_13ScanTileStateIiLb1EEEEEvT_i,"a",@progbits
	.sectionflags	@""
	.align	4
.nv.constant0._ZN3cub18CUB_300001_SM_10006detail4scan20DeviceScanInitKernelINS0_13ScanTileStateIiLb1EEEEEvT_i:
	.zero		908


//--------------------- .nv.constant0._ZN3cub18CUB_300001_SM_10006detail6reduce28DeviceReduceSingleTileKernelINS2_10policy_hubIiyN4cuda3__47maximumIiEEE10Policy1000EPiSB_iS8_iiNS5_3std3__410__identityEEEvT0_T1_T2_T3_T4_T6_ --------------------------
	.section	.nv.constant0._ZN3cub18CUB_300001_SM_10006detail6reduce28DeviceReduceSingleTileKernelINS2_10policy_hubIiyN4cuda3__47maximumIiEEE10Policy1000EPiSB_iS8_iiNS5_3std3__410__identityEEEvT0_T1_T2_T3_T4_T6_,"a",@progbits
	.sectionflags	@""
	.align	4
.nv.constant0._ZN3cub18CUB_300001_SM_10006detail6reduce28DeviceReduceSingleTileKernelINS2_10policy_hubIiyN4cuda3__47maximumIiEEE10Policy1000EPiSB_iS8_iiNS5_3std3__410__identityEEEvT0_T1_T2_T3_T4_T6_:
	.zero		925


//--------------------- .nv.constant0._ZN3cub18CUB_300001_SM_10006detail6reduce18DeviceReduceKernelINS2_10policy_hubIiyN4cuda3__47maximumIiEEE10Policy1000EN6thrust24THRUST_300001_SM_1000_NS6detail15normal_iteratorINSC_10device_ptrIiEEEEyS8_iNS5_3std3__410__identityEEEvT0_PT3_T1_NS0_13GridEvenShareISO_EET2_T4_ --------------------------
	.section	.nv.constant0._ZN3cub18CUB_300001_SM_10006detail6reduce18DeviceReduceKernelINS2_10policy_hubIiyN4cuda3__47maximumIiEEE10Policy1000EN6thrust24THRUST_300001_SM_1000_NS6detail15normal_iteratorINSC_10device_ptrIiEEEEyS8_iNS5_3std3__410__identityEEEvT0_PT3_T1_NS0_13GridEvenShareISO_EET2_T4_,"a",@progbits
	.sectionflags	@""
	.align	4
.nv.constant0._ZN3cub18CUB_300001_SM_10006detail6reduce18DeviceReduceKernelINS2_10policy_hubIiyN4cuda3__47maximumIiEEE10Policy1000EN6thrust24THRUST_300001_SM_1000_NS6detail15normal_iteratorINSC_10device_ptrIiEEEEyS8_iNS5_3std3__410__identityEEEvT0_PT3_T1_NS0_13GridEvenShareISO_EET2_T4_:
	.zero		994


//--------------------- .nv.constant0._ZN3cub18CUB_300001_SM_10006detail6reduce28DeviceReduceSingleTileKernelINS2_10policy_hubIiyN4cuda3__47maximumIiEEE10Policy1000EN6thrust24THRUST_300001_SM_1000_NS6detail15normal_iteratorINSC_10device_ptrIiEEEEPiyS8_iiNS5_3std3__410__identityEEEvT0_T1_T2_T3_T4_T6_ --------------------------
	.section	.nv.constant0._ZN3cub18CUB_300001_SM_10006detail6reduce28DeviceReduceSingleTileKernelINS2_10policy_hubIiyN4cuda3__47maximumIiEEE10Policy1000EN6thrust24THRUST_300001_SM_1000_NS6detail15normal_iteratorINSC_10device_ptrIiEEEEPiyS8_iiNS5_3std3__410__identityEEEvT0_T1_T2_T3_T4_T6_,"a",@progbits
	.sectionflags	@""
	.align	4
.nv.constant0._ZN3cub18CUB_300001_SM_10006detail6reduce28DeviceReduceSingleTileKernelINS2_10policy_hubIiyN4cuda3__47maximumIiEEE10Policy1000EN6thrust24THRUST_300001_SM_1000_NS6detail15normal_iteratorINSC_10device_ptrIiEEEEPiyS8_iiNS5_3std3__410__identityEEEvT0_T1_T2_T3_T4_T6_:
	.zero		929


//--------------------- .nv.constant0._ZN3cub18CUB_300001_SM_10006detail6reduce28DeviceReduceSingleTileKernelINS2_10policy_hubIijN4cuda3__47maximumIiEEE10Policy1000EPiSB_iS8_iiNS5_3std3__410__identityEEEvT0_T1_T2_T3_T4_T6_ --------------------------
	.section	.nv.constant0._ZN3cub18CUB_300001_SM_10006detail6reduce28DeviceReduceSingleTileKernelINS2_10policy_hubIijN4cuda3__47maximumIiEEE10Policy1000EPiSB_iS8_iiNS5_3std3__410__identityEEEvT0_T1_T2_T3_T4_T6_,"a",@progbits
	.sectionflags	@""
	.align	4
.nv.constant0._ZN3cub18CUB_300001_SM_10006detail6reduce28DeviceReduceSingleTileKernelINS2_10policy_hubIijN4cuda3__47maximumIiEEE10Policy1000EPiSB_iS8_iiNS5_3std3__410__identityEEEvT0_T1_T2_T3_T4_T6_:
	.zero		925


//--------------------- .nv.constant0._ZN3cub18CUB_300001_SM_10006detail6reduce18DeviceReduceKernelINS2_10policy_hubIijN4cuda3__47maximumIiEEE10Policy1000EN6thrust24THRUST_300001_SM_1000_NS6detail15normal_iteratorINSC_10device_ptrIiEEEEjS8_iNS5_3std3__410__identityEEEvT0_PT3_T1_NS0_13GridEvenShareISO_EET2_T4_ --------------------------
	.section	.nv.constant0._ZN3cub18CUB_300001_SM_10006detail6reduce18DeviceReduceKernelINS2_10policy_hubIijN4cuda3__47maximumIiEEE10Policy1000EN6thrust24THRUST_300001_SM_1000_NS6detail15normal_iteratorINSC_10device_ptrIiEEEEjS8_iNS5_3std3__410__identityEEEvT0_PT3_T1_NS0_13GridEvenShareISO_EET2_T4_,"a",@progbits
	.sectionflags	@""
	.align	4
.nv.constant0._ZN3cub18CUB_300001_SM_10006detail6reduce18DeviceReduceKernelINS2_10policy_hubIijN4cuda3__47maximumIiEEE10Policy1000EN6thrust24THRUST_300001_SM_1000_NS6detail15normal_iteratorINSC_10device_ptrIiEEEEjS8_iNS5_3std3__410__identityEEEvT0_PT3_T1_NS0_13GridEvenShareISO_EET2_T4_:
	.zero		958


//--------------------- .nv.constant0._ZN3cub18CUB_300001_SM_10006detail6reduce28DeviceReduceSingleTileKernelINS2_10policy_hubIijN4cuda3__47maximumIiEEE10Policy1000EN6thrust24THRUST_300001_SM_1000_NS6detail15normal_iteratorINSC_10device_ptrIiEEEEPijS8_iiNS5_3std3__410__identityEEEvT0_T1_T2_T3_T4_T6_ --------------------------
	.section	.nv.constant0._ZN3cub18CUB_300001_SM_10006detail6reduce28DeviceReduceSingleTileKernelINS2_10policy_hubIijN4cuda3__47maximumIiEEE10Policy1000EN6thrust24THRUST_300001_SM_1000_NS6detail15normal_iteratorINSC_10device_ptrIiEEEEPijS8_iiNS5_3std3__410__identityEEEvT0_T1_T2_T3_T4_T6_,"a",@progbits
	.sectionflags	@""
	.align	4
.nv.constant0._ZN3cub18CUB_300001_SM_10006detail6reduce28DeviceReduceSingleTileKernelINS2_10policy_hubIijN4cuda3__47maximumIiEEE10Policy1000EN6thrust24THRUST_300001_SM_1000_NS6detail15normal_iteratorINSC_10device_ptrIiEEEEPijS8_iiNS5_3std3__410__identityEEEvT0_T1_T2_T3_T4_T6_:
	.zero		925


//--------------------- .nv.constant0._ZN3cub18CUB_300001_SM_10006detail9transform16transform_kernelINS2_10policy_hubILb1EN4cuda3std3__45tupleIJN6thrust24THRUST_300001_SM_1000_NS12zip_iteratorINS8_IJNSA_6detail15normal_iteratorINSA_10device_ptrIiEEEESG_NSD_INSE_IcEEEEEEEEEEEEE10policy1000El7up_compSG_JSK_EEEvT0_iT1_T2_DpNS2_10kernel_argIT3_EE --------------------------
	.section	.nv.constant0._ZN3cub18CUB_300001_SM_10006detail9transform16transform_kernelINS2_10policy_hubILb1EN4cuda3std3__45tupleIJN6thrust24THRUST_300001_SM_1000_NS12zip_iteratorINS8_IJNSA_6detail15normal_iteratorINSA_10device_ptrIiEEEESG_NSD_INSE_IcEEEEEEEEEEEEE10policy1000El7up_compSG_JSK_EEEvT0_iT1_T2_DpNS2_10kernel_argIT3_EE,"a",@progbits
	.sectionflags	@""
	.align	4
.nv.constant0._ZN3cub18CUB_300001_SM_10006detail9transform16transform_kernelINS2_10policy_hubILb1EN4cuda3std3__45tupleIJN6thrust24THRUST_300001_SM_1000_NS12zip_iteratorINS8_IJNSA_6detail15normal_iteratorINSA_10device_ptrIiEEEESG_NSD_INSE_IcEEEEEEEEEEEEE10policy1000El7up_compSG_JSK_EEEvT0_iT1_T2_DpNS2_10kernel_argIT3_EE:
	.zero		952


//--------------------- .nv.constant0._ZN3cub18CUB_300001_SM_10006detail9transform16transform_kernelINS2_10policy_hubILb1EN4cuda3std3__45tupleIJN6thrust24THRUST_300001_SM_1000_NS12zip_iteratorINS8_IJNSA_6detail15normal_iteratorINSA_10device_ptrIiEEEESG_NSD_INSE_IcEEEEEEEEEEEEE10policy1000Ei7up_compSG_JSK_EEEvT0_iT1_T2_DpNS2_10kernel_argIT3_EE --------------------------
	.section	.nv.constant0._ZN3cub18CUB_300001_SM_10006detail9transform16transform_kernelINS2_10policy_hubILb1EN4cuda3std3__45tupleIJN6thrust24THRUST_300001_SM_1000_NS12zip_iteratorINS8_IJNSA_6detail15normal_iteratorINSA_10device_ptrIiEEEESG_NSD_INSE_IcEEEEEEEEEEEEE10policy1000Ei7up_compSG_JSK_EEEvT0_iT1_T2_DpNS2_10kernel_argIT3_EE,"a",@progbits
	.sectionflags	@""
	.align	4
.nv.constant0._ZN3cub18CUB_300001_SM_10006detail9transform16transform_kernelINS2_10policy_hubILb1EN4cuda3std3__45tupleIJN6thrust24THRUST_300001_SM_1000_NS12zip_iteratorINS8_IJNSA_6detail15normal_iteratorINSA_10device_ptrIiEEEESG_NSD_INSE_IcEEEEEEEEEEEEE10policy1000Ei7up_compSG_JSK_EEEvT0_iT1_T2_DpNS2_10kernel_argIT3_EE:
	.zero		952


//--------------------- .nv.constant0._ZN3cub18CUB_300001_SM_10006detail8for_each13static_kernelINS2_12policy_hub_t12policy_500_tElN6thrust24THRUST_300001_SM_1000_NS8cuda_cub6__fill7functorINS7_6detail15normal_iteratorINS7_10device_ptrIiEEEEiEEEEvT0_T1_ --------------------------
	.section	.nv.constant0._ZN3cub18CUB_300001_SM_10006detail8for_each13static_kernelINS2_12policy_hub_t12policy_500_tElN6thrust24THRUST_300001_SM_1000_NS8cuda_cub6__fill7functorINS7_6detail15normal_iteratorINS7_10device_ptrIiEEEEiEEEEvT0_T1_,"a",@progbits
	.sectionflags	@""
	.align	4
.nv.constant0._ZN3cub18CUB_300001_SM_10006detail8for_each13static_kernelINS2_12policy_hub_t12policy_500_tElN6thrust24THRUST_300001_SM_1000_NS8cuda_cub6__fill7functorINS7_6detail15normal_iteratorINS7_10device_ptrIiEEEEiEEEEvT0_T1_:
	.zero		920


//--------------------- .nv.constant0._ZN3cub18CUB_300001_SM_10006detail8for_each13static_kernelINS2_12policy_hub_t12policy_500_tEmN6thrust24THRUST_300001_SM_1000_NS8cuda_cub20__uninitialized_fill7functorINS7_10device_ptrIiEEiEEEEvT0_T1_ --------------------------
	.section	.nv.constant0._ZN3cub18CUB_300001_SM_10006detail8for_each13static_kernelINS2_12policy_hub_t12policy_500_tEmN6thrust24THRUST_300001_SM_1000_NS8cuda_cub20__uninitialized_fill7functorINS7_10device_ptrIiEEiEEEEvT0_T1_,"a",@progbits
	.sectionflags	@""
	.align	4
.nv.constant0._ZN3cub18CUB_300001_SM_10006detail8for_each13static_kernelINS2_12policy_hub_t12policy_500_tEmN6thrust24THRUST_300001_SM_1000_NS8cuda_cub20__uninitialized_fill7functorINS7_10device_ptrIiEEiEEEEvT0_T1_:
	.zero		920


//--------------------- .nv.constant0._ZN3cub18CUB_300001_SM_10006detail8for_each13static_kernelINS2_12policy_hub_t12policy_500_tEmN6thrust24THRUST_300001_SM_1000_NS8cuda_cub20__uninitialized_fill7functorINS7_10device_ptrIcEEcEEEEvT0_T1_ --------------------------
	.section	.nv.constant0._ZN3cub18CUB_300001_SM_10006detail8for_each13static_kernelINS2_12policy_hub_t12policy_500_tEmN6thrust24THRUST_300001_SM_1000_NS8cuda_cub20__uninitialized_fill7functorINS7_10device_ptrIcEEcEEEEvT0_T1_,"a",@progbits
	.sectionflags	@""
	.align	4
.nv.constant0._ZN3cub18CUB_300001_SM_10006detail8for_each13static_kernelINS2_12policy_hub_t12policy_500_tEmN6thrust24THRUST_300001_SM_1000_NS8cuda_cub20__uninitialized_fill7functorINS7_10device_ptrIcEEcEEEEvT0_T1_:
	.zero		920


//--------------------- .nv.constant0._ZN3cub18CUB_300001_SM_10006detail11EmptyKernelIvEEvv --------------------------
	.section	.nv.constant0._ZN3cub18CUB_300001_SM_10006detail11EmptyKernelIvEEvv,"a",@progbits
	.sectionflags	@""
	.align	4
.nv.constant0._ZN3cub18CUB_300001_SM_10006detail11EmptyKernelIvEEvv:
	.zero		896


//--------------------- SYMBOLS --------------------------

	.type		.nv.reservedSmem.offset0,@object
	.size		.nv.reservedSmem.offset0,0x4
	.type		.nv.reservedSmem.cap,@object
	.size		.nv.reservedSmem.cap,0x4
